	.target	sm_100a

	.elftype	@"ET_EXEC"


//--------------------- .note.nv.tkinfo           --------------------------
	.section	.note.nv.tkinfo,"",@"SHT_NOTE"
	.sectionflags	@"SHF_NOTE_NV_TKINFO"
	.tkinfo
        /*0018*/ 	.word	0x00000002
        /*0030*/ 	.string	""
        /*0030*/ 	.string	"ptxas"
        /*0030*/ 	.string	"Cuda compilation tools, release 13.0, V13.0.88"
        /*0030*/ 	.string	"Build cuda_13.0.r13.0/compiler.36424714_0"
        /*0030*/ 	.string	"-arch sm_100a -m 64 "



//--------------------- .note.nv.cuinfo           --------------------------
	.section	.note.nv.cuinfo,"",@"SHT_NOTE"
	.sectionflags	@"SHF_NOTE_NV_CUINFO"
        /*0018*/ 	.short	0x0002
        /*001a*/ 	.short	0x0064
        /*001c*/ 	.short	0x0082
	.zero		2


//--------------------- .nv.info                  --------------------------
	.section	.nv.info,"",@"SHT_CUDA_INFO"
	.align	4


	//----- nvinfo : EIATTR_REGCOUNT
	.align		4
        /*0000*/ 	.byte	0x04, 0x2f
        /*0002*/ 	.short	(.L_6 - .L_5)
	.align		4
.L_5:
        /*0004*/ 	.word	index@(_ZN18transformer_engine43_GLOBAL__N__603fe5ac_10_swizzle_cu_2a895db426swizzle_row_scaling_kernelI4int4Li128ELi4EEEvPKvPviiii)
        /*0008*/ 	.word	0x00000028


	//----- nvinfo : EIATTR_FRAME_SIZE
	.align		4
.L_6:
        /*000c*/ 	.byte	0x04, 0x11
        /*000e*/ 	.short	(.L_8 - .L_7)
	.align		4
.L_7:
        /*0010*/ 	.word	index@(_ZN18transformer_engine43_GLOBAL__N__603fe5ac_10_swizzle_cu_2a895db426swizzle_row_scaling_kernelI4int4Li128ELi4EEEvPKvPviiii)
        /*0014*/ 	.word	0x00000000


	//----- nvinfo : EIATTR_REGCOUNT
	.align		4
.L_8:
        /*0018*/ 	.byte	0x04, 0x2f
        /*001a*/ 	.short	(.L_10 - .L_9)
	.align		4
.L_9:
        /*001c*/ 	.word	index@(_ZN18transformer_engine43_GLOBAL__N__603fe5ac_10_swizzle_cu_2a895db426swizzle_row_scaling_kernelI4int2Li128ELi4EEEvPKvPviiii)
        /*0020*/ 	.word	0x0000001f


	//----- nvinfo : EIATTR_FRAME_SIZE
	.align		4
.L_10:
        /*0024*/ 	.byte	0x04, 0x11
        /*0026*/ 	.short	(.L_12 - .L_11)
	.align		4
.L_11:
        /*0028*/ 	.word	index@(_ZN18transformer_engine43_GLOBAL__N__603fe5ac_10_swizzle_cu_2a895db426swizzle_row_scaling_kernelI4int2Li128ELi4EEEvPKvPviiii)
        /*002c*/ 	.word	0x00000000


	//----- nvinfo : EIATTR_REGCOUNT
	.align		4
.L_12:
        /*0030*/ 	.byte	0x04, 0x2f
        /*0032*/ 	.short	(.L_14 - .L_13)
	.align		4
.L_13:
        /*0034*/ 	.word	index@(_ZN18transformer_engine43_GLOBAL__N__603fe5ac_10_swizzle_cu_2a895db426swizzle_row_scaling_kernelIiLi128ELi4EEEvPKvPviiii)
        /*0038*/ 	.word	0x0000001f


	//----- nvinfo : EIATTR_FRAME_SIZE
	.align		4
.L_14:
        /*003c*/ 	.byte	0x04, 0x11
        /*003e*/ 	.short	(.L_16 - .L_15)
	.align		4
.L_15:
        /*0040*/ 	.word	index@(_ZN18transformer_engine43_GLOBAL__N__603fe5ac_10_swizzle_cu_2a895db426swizzle_row_scaling_kernelIiLi128ELi4EEEvPKvPviiii)
        /*0044*/ 	.word	0x00000000


	//----- nvinfo : EIATTR_REGCOUNT
	.align		4
.L_16:
        /*0048*/ 	.byte	0x04, 0x2f
        /*004a*/ 	.short	(.L_18 - .L_17)
	.align		4
.L_17:
        /*004c*/ 	.word	index@(_ZN18transformer_engine43_GLOBAL__N__603fe5ac_10_swizzle_cu_2a895db426swizzle_col_scaling_kernelI4int4Li128ELi4EEEvPKvPviiii)
        /*0050*/ 	.word	0x00000038


	//----- nvinfo : EIATTR_FRAME_SIZE
	.align		4
.L_18:
        /*0054*/ 	.byte	0x04, 0x11
        /*0056*/ 	.short	(.L_20 - .L_19)
	.align		4
.L_19:
        /*0058*/ 	.word	index@(_ZN18transformer_engine43_GLOBAL__N__603fe5ac_10_swizzle_cu_2a895db426swizzle_col_scaling_kernelI4int4Li128ELi4EEEvPKvPviiii)
        /*005c*/ 	.word	0x00000000


	//----- nvinfo : EIATTR_REGCOUNT
	.align		4
.L_20:
        /*0060*/ 	.byte	0x04, 0x2f
        /*0062*/ 	.short	(.L_22 - .L_21)
	.align		4
.L_21:
        /*0064*/ 	.word	index@(_ZN18transformer_engine43_GLOBAL__N__603fe5ac_10_swizzle_cu_2a895db426swizzle_col_scaling_kernelI4int2Li128ELi4EEEvPKvPviiii)
        /*0068*/ 	.word	0x00000020


	//----- nvinfo : EIATTR_FRAME_SIZE
	.align		4
.L_22:
        /*006c*/ 	.byte	0x04, 0x11
        /*006e*/ 	.short	(.L_24 - .L_23)
	.align		4
.L_23:
        /*0070*/ 	.word	index@(_ZN18transformer_engine43_GLOBAL__N__603fe5ac_10_swizzle_cu_2a895db426swizzle_col_scaling_kernelI4int2Li128ELi4EEEvPKvPviiii)
        /*0074*/ 	.word	0x00000000


	//----- nvinfo : EIATTR_REGCOUNT
	.align		4
.L_24:
        /*0078*/ 	.byte	0x04, 0x2f
        /*007a*/ 	.short	(.L_26 - .L_25)
	.align		4
.L_25:
        /*007c*/ 	.word	index@(_ZN18transformer_engine43_GLOBAL__N__603fe5ac_10_swizzle_cu_2a895db426swizzle_col_scaling_kernelIiLi128ELi4EEEvPKvPviiii)
        /*0080*/ 	.word	0x00000020


	//----- nvinfo : EIATTR_FRAME_SIZE
	.align		4
.L_26:
        /*0084*/ 	.byte	0x04, 0x11
        /*0086*/ 	.short	(.L_28 - .L_27)
	.align		4
.L_27:
        /*0088*/ 	.word	index@(_ZN18transformer_engine43_GLOBAL__N__603fe5ac_10_swizzle_cu_2a895db426swizzle_col_scaling_kernelIiLi128ELi4EEEvPKvPviiii)
        /*008c*/ 	.word	0x00000000


	//----- nvinfo : EIATTR_REGCOUNT
	.align		4
.L_28:
        /*0090*/ 	.byte	0x04, 0x2f
        /*0092*/ 	.short	(.L_30 - .L_29)
	.align		4
.L_29:
        /*0094*/ 	.word	index@(_ZN18transformer_engine43_GLOBAL__N__603fe5ac_10_swizzle_cu_2a895db439multi_tensor_swizzle_row_scaling_kernelI4int4Li128ELi4EEEvNS0_16MultiSwizzleArgsE)
        /*0098*/ 	.word	0x00000028


	//----- nvinfo : EIATTR_FRAME_SIZE
	.align		4
.L_30:
        /*009c*/ 	.byte	0x04, 0x11
        /*009e*/ 	.short	(.L_32 - .L_31)
	.align		4
.L_31:
        /*00a0*/ 	.word	index@(_ZN18transformer_engine43_GLOBAL__N__603fe5ac_10_swizzle_cu_2a895db439multi_tensor_swizzle_row_scaling_kernelI4int4Li128ELi4EEEvNS0_16MultiSwizzleArgsE)
        /*00a4*/ 	.word	0x00000000


	//----- nvinfo : EIATTR_REGCOUNT
	.align		4
.L_32:
        /*00a8*/ 	.byte	0x04, 0x2f
        /*00aa*/ 	.short	(.L_34 - .L_33)
	.align		4
.L_33:
        /*00ac*/ 	.word	index@(_ZN18transformer_engine43_GLOBAL__N__603fe5ac_10_swizzle_cu_2a895db439multi_tensor_swizzle_row_scaling_kernelI4int2Li128ELi4EEEvNS0_16MultiSwizzleArgsE)
        /*00b0*/ 	.word	0x00000020


	//----- nvinfo : EIATTR_FRAME_SIZE
	.align		4
.L_34:
        /*00b4*/ 	.byte	0x04, 0x11
        /*00b6*/ 	.short	(.L_36 - .L_35)
	.align		4
.L_35:
        /*00b8*/ 	.word	index@(_ZN18transformer_engine43_GLOBAL__N__603fe5ac_10_swizzle_cu_2a895db439multi_tensor_swizzle_row_scaling_kernelI4int2Li128ELi4EEEvNS0_16MultiSwizzleArgsE)
        /*00bc*/ 	.word	0x00000000


	//----- nvinfo : EIATTR_REGCOUNT
	.align		4
.L_36:
        /*00c0*/ 	.byte	0x04, 0x2f
        /*00c2*/ 	.short	(.L_38 - .L_37)
	.align		4
.L_37:
        /*00c4*/ 	.word	index@(_ZN18transformer_engine43_GLOBAL__N__603fe5ac_10_swizzle_cu_2a895db439multi_tensor_swizzle_row_scaling_kernelIiLi128ELi4EEEvNS0_16MultiSwizzleArgsE)
        /*00c8*/ 	.word	0x00000020


	//----- nvinfo : EIATTR_FRAME_SIZE
	.align		4
.L_38:
        /*00cc*/ 	.byte	0x04, 0x11
        /*00ce*/ 	.short	(.L_40 - .L_39)
	.align		4
.L_39:
        /*00d0*/ 	.word	index@(_ZN18transformer_engine43_GLOBAL__N__603fe5ac_10_swizzle_cu_2a895db439multi_tensor_swizzle_row_scaling_kernelIiLi128ELi4EEEvNS0_16MultiSwizzleArgsE)
        /*00d4*/ 	.word	0x00000000


	//----- nvinfo : EIATTR_REGCOUNT
	.align		4
.L_40:
        /*00d8*/ 	.byte	0x04, 0x2f
        /*00da*/ 	.short	(.L_42 - .L_41)
	.align		4
.L_41:
        /*00dc*/ 	.word	index@(_ZN18transformer_engine43_GLOBAL__N__603fe5ac_10_swizzle_cu_2a895db439multi_tensor_swizzle_col_scaling_kernelI4int4Li128ELi4EEEvNS0_16MultiSwizzleArgsE)
        /*00e0*/ 	.word	0x00000030


	//----- nvinfo : EIATTR_FRAME_SIZE
	.align		4
.L_42:
        /*00e4*/ 	.byte	0x04, 0x11
        /*00e6*/ 	.short	(.L_44 - .L_43)
	.align		4
.L_43:
        /*00e8*/ 	.word	index@(_ZN18transformer_engine43_GLOBAL__N__603fe5ac_10_swizzle_cu_2a895db439multi_tensor_swizzle_col_scaling_kernelI4int4Li128ELi4EEEvNS0_16MultiSwizzleArgsE)
        /*00ec*/ 	.word	0x00000000


	//----- nvinfo : EIATTR_REGCOUNT
	.align		4
.L_44:
        /*00f0*/ 	.byte	0x04, 0x2f
        /*00f2*/ 	.short	(.L_46 - .L_45)
	.align		4
.L_45:
        /*00f4*/ 	.word	index@(_ZN18transformer_engine43_GLOBAL__N__603fe5ac_10_swizzle_cu_2a895db439multi_tensor_swizzle_col_scaling_kernelI4int2Li128ELi4EEEvNS0_16MultiSwizzleArgsE)
        /*00f8*/ 	.word	0x00000020


	//----- nvinfo : EIATTR_FRAME_SIZE
	.align		4
.L_46:
        /*00fc*/ 	.byte	0x04, 0x11
        /*00fe*/ 	.short	(.L_48 - .L_47)
	.align		4
.L_47:
        /*0100*/ 	.word	index@(_ZN18transformer_engine43_GLOBAL__N__603fe5ac_10_swizzle_cu_2a895db439multi_tensor_swizzle_col_scaling_kernelI4int2Li128ELi4EEEvNS0_16MultiSwizzleArgsE)
        /*0104*/ 	.word	0x00000000


	//----- nvinfo : EIATTR_REGCOUNT
	.align		4
.L_48:
        /*0108*/ 	.byte	0x04, 0x2f
        /*010a*/ 	.short	(.L_50 - .L_49)
	.align		4
.L_49:
        /*010c*/ 	.word	index@(_ZN18transformer_engine43_GLOBAL__N__603fe5ac_10_swizzle_cu_2a895db439multi_tensor_swizzle_col_scaling_kernelIiLi128ELi4EEEvNS0_16MultiSwizzleArgsE)
        /*0110*/ 	.word	0x0000001f


	//----- nvinfo : EIATTR_FRAME_SIZE
	.align		4
.L_50:
        /*0114*/ 	.byte	0x04, 0x11
        /*0116*/ 	.short	(.L_52 - .L_51)
	.align		4
.L_51:
        /*0118*/ 	.word	index@(_ZN18transformer_engine43_GLOBAL__N__603fe5ac_10_swizzle_cu_2a895db439multi_tensor_swizzle_col_scaling_kernelIiLi128ELi4EEEvNS0_16MultiSwizzleArgsE)
        /*011c*/ 	.word	0x00000000


	//----- nvinfo : EIATTR_MIN_STACK_SIZE
	.align		4
.L_52:
        /*0120*/ 	.byte	0x04, 0x12
        /*0122*/ 	.short	(.L_54 - .L_53)
	.align		4
.L_53:
        /*0124*/ 	.word	index@(_ZN18transformer_engine43_GLOBAL__N__603fe5ac_10_swizzle_cu_2a895db439multi_tensor_swizzle_col_scaling_kernelIiLi128ELi4EEEvNS0_16MultiSwizzleArgsE)
        /*0128*/ 	.word	0x00000000


	//----- nvinfo : EIATTR_MIN_STACK_SIZE
	.align		4
.L_54:
        /*012c*/ 	.byte	0x04, 0x12
        /*012e*/ 	.short	(.L_56 - .L_55)
	.align		4
.L_55:
        /*0130*/ 	.word	index@(_ZN18transformer_engine43_GLOBAL__N__603fe5ac_10_swizzle_cu_2a895db439multi_tensor_swizzle_col_scaling_kernelI4int2Li128ELi4EEEvNS0_16MultiSwizzleArgsE)
        /*0134*/ 	.word	0x00000000


	//----- nvinfo : EIATTR_MIN_STACK_SIZE
	.align		4
.L_56:
        /*0138*/ 	.byte	0x04, 0x12
        /*013a*/ 	.short	(.L_58 - .L_57)
	.align		4
.L_57:
        /*013c*/ 	.word	index@(_ZN18transformer_engine43_GLOBAL__N__603fe5ac_10_swizzle_cu_2a895db439multi_tensor_swizzle_col_scaling_kernelI4int4Li128ELi4EEEvNS0_16MultiSwizzleArgsE)
        /*0140*/ 	.word	0x00000000


	//----- nvinfo : EIATTR_MIN_STACK_SIZE
	.align		4
.L_58:
        /*0144*/ 	.byte	0x04, 0x12
        /*0146*/ 	.short	(.L_60 - .L_59)
	.align		4
.L_59:
        /*0148*/ 	.word	index@(_ZN18transformer_engine43_GLOBAL__N__603fe5ac_10_swizzle_cu_2a895db439multi_tensor_swizzle_row_scaling_kernelIiLi128ELi4EEEvNS0_16MultiSwizzleArgsE)
        /*014c*/ 	.word	0x00000000


	//----- nvinfo : EIATTR_MIN_STACK_SIZE
	.align		4
.L_60:
        /*0150*/ 	.byte	0x04, 0x12
        /*0152*/ 	.short	(.L_62 - .L_61)
	.align		4
.L_61:
        /*0154*/ 	.word	index@(_ZN18transformer_engine43_GLOBAL__N__603fe5ac_10_swizzle_cu_2a895db439multi_tensor_swizzle_row_scaling_kernelI4int2Li128ELi4EEEvNS0_16MultiSwizzleArgsE)
        /*0158*/ 	.word	0x00000000


	//----- nvinfo : EIATTR_MIN_STACK_SIZE
	.align		4
.L_62:
        /*015c*/ 	.byte	0x04, 0x12
        /*015e*/ 	.short	(.L_64 - .L_63)
	.align		4
.L_63:
        /*0160*/ 	.word	index@(_ZN18transformer_engine43_GLOBAL__N__603fe5ac_10_swizzle_cu_2a895db439multi_tensor_swizzle_row_scaling_kernelI4int4Li128ELi4EEEvNS0_16MultiSwizzleArgsE)
        /*0164*/ 	.word	0x00000000


	//----- nvinfo : EIATTR_MIN_STACK_SIZE
	.align		4
.L_64:
        /*0168*/ 	.byte	0x04, 0x12
        /*016a*/ 	.short	(.L_66 - .L_65)
	.align		4
.L_65:
        /*016c*/ 	.word	index@(_ZN18transformer_engine43_GLOBAL__N__603fe5ac_10_swizzle_cu_2a895db426swizzle_col_scaling_kernelIiLi128ELi4EEEvPKvPviiii)
        /*0170*/ 	.word	0x00000000


	//----- nvinfo : EIATTR_MIN_STACK_SIZE
	.align		4
.L_66:
        /*0174*/ 	.byte	0x04, 0x12
        /*0176*/ 	.short	(.L_68 - .L_67)
	.align		4
.L_67:
        /*0178*/ 	.word	index@(_ZN18transformer_engine43_GLOBAL__N__603fe5ac_10_swizzle_cu_2a895db426swizzle_col_scaling_kernelI4int2Li128ELi4EEEvPKvPviiii)
        /*017c*/ 	.word	0x00000000


	//----- nvinfo : EIATTR_MIN_STACK_SIZE
	.align		4
.L_68:
        /*0180*/ 	.byte	0x04, 0x12
        /*0182*/ 	.short	(.L_70 - .L_69)
	.align		4
.L_69:
        /*0184*/ 	.word	index@(_ZN18transformer_engine43_GLOBAL__N__603fe5ac_10_swizzle_cu_2a895db426swizzle_col_scaling_kernelI4int4Li128ELi4EEEvPKvPviiii)
        /*0188*/ 	.word	0x00000000


	//----- nvinfo : EIATTR_MIN_STACK_SIZE
	.align		4
.L_70:
        /*018c*/ 	.byte	0x04, 0x12
        /*018e*/ 	.short	(.L_72 - .L_71)
	.align		4
.L_71:
        /*0190*/ 	.word	index@(_ZN18transformer_engine43_GLOBAL__N__603fe5ac_10_swizzle_cu_2a895db426swizzle_row_scaling_kernelIiLi128ELi4EEEvPKvPviiii)
        /*0194*/ 	.word	0x00000000


	//----- nvinfo : EIATTR_MIN_STACK_SIZE
	.align		4
.L_72:
        /*0198*/ 	.byte	0x04, 0x12
        /*019a*/ 	.short	(.L_74 - .L_73)
	.align		4
.L_73:
        /*019c*/ 	.word	index@(_ZN18transformer_engine43_GLOBAL__N__603fe5ac_10_swizzle_cu_2a895db426swizzle_row_scaling_kernelI4int2Li128ELi4EEEvPKvPviiii)
        /*01a0*/ 	.word	0x00000000


	//----- nvinfo : EIATTR_MIN_STACK_SIZE
	.align		4
.L_74:
        /*01a4*/ 	.byte	0x04, 0x12
        /*01a6*/ 	.short	(.L_76 - .L_75)
	.align		4
.L_75:
        /*01a8*/ 	.word	index@(_ZN18transformer_engine43_GLOBAL__N__603fe5ac_10_swizzle_cu_2a895db426swizzle_row_scaling_kernelI4int4Li128ELi4EEEvPKvPviiii)
        /*01ac*/ 	.word	0x00000000
.L_76:


//--------------------- .nv.compat                --------------------------
	.section	.nv.compat,"",@"SHT_CUDA_COMPAT_INFO"
	.align	4
        /*0000*/ 	.byte	0x02, 0x09, 0x01, 0x00, 0x02, 0x02, 0x01, 0x00, 0x02, 0x05, 0x05, 0x00, 0x03, 0x07, 0x01, 0x01
        /*0010*/ 	.byte	0x02, 0x03, 0x00, 0x00, 0x02, 0x06, 0x01, 0x00, 0x04, 0x0b, 0x08, 0x00, 0x09, 0x00, 0x00, 0x00
        /*0020*/ 	.byte	0x00, 0x00, 0x00, 0x00


//--------------------- .nv.info._ZN18transformer_engine43_GLOBAL__N__603fe5ac_10_swizzle_cu_2a895db439multi_tensor_swizzle_col_scaling_kernelIiLi128ELi4EEEvNS0_16MultiSwizzleArgsE --------------------------
	.section	.nv.info._ZN18transformer_engine43_GLOBAL__N__603fe5ac_10_swizzle_cu_2a895db439multi_tensor_swizzle_col_scaling_kernelIiLi128ELi4EEEvNS0_16MultiSwizzleArgsE,"",@"SHT_CUDA_INFO"
	.sectionflags	@""
	.align	4


	//----- nvinfo : EIATTR_CUDA_API_VERSION
	.align		4
        /*0000*/ 	.byte	0x04, 0x37
        /*0002*/ 	.short	(.L_78 - .L_77)
.L_77:
        /*0004*/ 	.word	0x00000082


	//----- nvinfo : EIATTR_KPARAM_INFO
	.align		4
.L_78:
        /*0008*/ 	.byte	0x04, 0x17
        /*000a*/ 	.short	(.L_80 - .L_79)
.L_79:
        /*000c*/ 	.word	0x00000000
        /*0010*/ 	.short	0x0000
        /*0012*/ 	.short	0x0000
        /*0014*/ 	.byte	0x00, 0xf0, 0x21, 0x24


	//----- nvinfo : EIATTR_SPARSE_MMA_MASK
	.align		4
.L_80:
        /*0018*/ 	.byte	0x03, 0x50
        /*001a*/ 	.short	0x0000


	//----- nvinfo : EIATTR_MAXREG_COUNT
	.align		4
        /*001c*/ 	.byte	0x03, 0x1b
        /*001e*/ 	.short	0x00ff


	//----- nvinfo : EIATTR_NUM_BARRIERS
	.align		4
        /*0020*/ 	.byte	0x02, 0x4c
        /*0022*/ 	.byte	0x01
	.zero		1


	//----- nvinfo : EIATTR_MERCURY_ISA_VERSION
	.align		4
        /*0024*/ 	.byte	0x03, 0x5f
        /*0026*/ 	.short	0x0101


	//----- nvinfo : EIATTR_VRC_CTA_INIT_COUNT
	.align		4
        /*0028*/ 	.byte	0x02, 0x4a
	.zero		1
	.zero		1


	//----- nvinfo : EIATTR_EXIT_INSTR_OFFSETS
	.align		4
        /*002c*/ 	.byte	0x04, 0x1c
        /*002e*/ 	.short	(.L_82 - .L_81)


	//   ....[0]....
.L_81:
        /*0030*/ 	.word	0x00002850


	//   ....[1]....
        /*0034*/ 	.word	0x00002c30


	//   ....[2]....
        /*0038*/ 	.word	0x00002e40


	//----- nvinfo : EIATTR_CRS_STACK_SIZE
	.align		4
.L_82:
        /*003c*/ 	.byte	0x04, 0x1e
        /*003e*/ 	.short	(.L_84 - .L_83)
.L_83:
        /*0040*/ 	.word	0x00000000


	//----- nvinfo : EIATTR_CBANK_PARAM_SIZE
	.align		4
.L_84:
        /*0044*/ 	.byte	0x03, 0x19
        /*0046*/ 	.short	0x0908


	//----- nvinfo : EIATTR_PARAM_CBANK
	.align		4
        /*0048*/ 	.byte	0x04, 0x0a
        /*004a*/ 	.short	(.L_86 - .L_85)
	.align		4
.L_85:
        /*004c*/ 	.word	index@(.nv.constant0._ZN18transformer_engine43_GLOBAL__N__603fe5ac_10_swizzle_cu_2a895db439multi_tensor_swizzle_col_scaling_kernelIiLi128ELi4EEEvNS0_16MultiSwizzleArgsE)
        /*0050*/ 	.short	0x0380
        /*0052*/ 	.short	0x0908


	//----- nvinfo : EIATTR_SW_WAR
	.align		4
.L_86:
        /*0054*/ 	.byte	0x04, 0x36
        /*0056*/ 	.short	(.L_88 - .L_87)
.L_87:
        /*0058*/ 	.word	0x00000008
.L_88:


//--------------------- .nv.info._ZN18transformer_engine43_GLOBAL__N__603fe5ac_10_swizzle_cu_2a895db439multi_tensor_swizzle_col_scaling_kernelI4int2Li128ELi4EEEvNS0_16MultiSwizzleArgsE --------------------------
	.section	.nv.info._ZN18transformer_engine43_GLOBAL__N__603fe5ac_10_swizzle_cu_2a895db439multi_tensor_swizzle_col_scaling_kernelI4int2Li128ELi4EEEvNS0_16MultiSwizzleArgsE,"",@"SHT_CUDA_INFO"
	.sectionflags	@""
	.align	4


	//----- nvinfo : EIATTR_CUDA_API_VERSION
	.align		4
        /*0000*/ 	.byte	0x04, 0x37
        /*0002*/ 	.short	(.L_90 - .L_89)
.L_89:
        /*0004*/ 	.word	0x00000082


	//----- nvinfo : EIATTR_KPARAM_INFO
	.align		4
.L_90:
        /*0008*/ 	.byte	0x04, 0x17
        /*000a*/ 	.short	(.L_92 - .L_91)
.L_91:
        /*000c*/ 	.word	0x00000000
        /*0010*/ 	.short	0x0000
        /*0012*/ 	.short	0x0000
        /*0014*/ 	.byte	0x00, 0xf0, 0x21, 0x24


	//----- nvinfo : EIATTR_SPARSE_MMA_MASK
	.align		4
.L_92:
        /*0018*/ 	.byte	0x03, 0x50
        /*001a*/ 	.short	0x0000


	//----- nvinfo : EIATTR_MAXREG_COUNT
	.align		4
        /*001c*/ 	.byte	0x03, 0x1b
        /*001e*/ 	.short	0x00ff


	//----- nvinfo : EIATTR_NUM_BARRIERS
	.align		4
        /*0020*/ 	.byte	0x02, 0x4c
        /*0022*/ 	.byte	0x01
	.zero		1


	//----- nvinfo : EIATTR_MERCURY_ISA_VERSION
	.align		4
        /*0024*/ 	.byte	0x03, 0x5f
        /*0026*/ 	.short	0x0101


	//----- nvinfo : EIATTR_VRC_CTA_INIT_COUNT
	.align		4
        /*0028*/ 	.byte	0x02, 0x4a
	.zero		1
	.zero		1


	//----- nvinfo : EIATTR_EXIT_INSTR_OFFSETS
	.align		4
        /*002c*/ 	.byte	0x04, 0x1c
        /*002e*/ 	.short	(.L_94 - .L_93)


	//   ....[0]....
.L_93:
        /*0030*/ 	.word	0x000047c0


	//   ....[1]....
        /*0034*/ 	.word	0x00004da0


	//   ....[2]....
        /*0038*/ 	.word	0x00004dc0


	//   ....[3]....
        /*003c*/ 	.word	0x00004f90


	//   ....[4]....
        /*0040*/ 	.word	0x00005190


	//----- nvinfo : EIATTR_CRS_STACK_SIZE
	.align		4
.L_94:
        /*0044*/ 	.byte	0x04, 0x1e
        /*0046*/ 	.short	(.L_96 - .L_95)
.L_95:
        /*0048*/ 	.word	0x00000000


	//----- nvinfo : EIATTR_CBANK_PARAM_SIZE
	.align		4
.L_96:
        /*004c*/ 	.byte	0x03, 0x19
        /*004e*/ 	.short	0x0908


	//----- nvinfo : EIATTR_PARAM_CBANK
	.align		4
        /*0050*/ 	.byte	0x04, 0x0a
        /*0052*/ 	.short	(.L_98 - .L_97)
	.align		4
.L_97:
        /*0054*/ 	.word	index@(.nv.constant0._ZN18transformer_engine43_GLOBAL__N__603fe5ac_10_swizzle_cu_2a895db439multi_tensor_swizzle_col_scaling_kernelI4int2Li128ELi4EEEvNS0_16MultiSwizzleArgsE)
        /*0058*/ 	.short	0x0380
        /*005a*/ 	.short	0x0908


	//----- nvinfo : EIATTR_SW_WAR
	.align		4
.L_98:
        /*005c*/ 	.byte	0x04, 0x36
        /*005e*/ 	.short	(.L_100 - .L_99)
.L_99:
        /*0060*/ 	.word	0x00000008
.L_100:


//--------------------- .nv.info._ZN18transformer_engine43_GLOBAL__N__603fe5ac_10_swizzle_cu_2a895db439multi_tensor_swizzle_col_scaling_kernelI4int4Li128ELi4EEEvNS0_16MultiSwizzleArgsE --------------------------
	.section	.nv.info._ZN18transformer_engine43_GLOBAL__N__603fe5ac_10_swizzle_cu_2a895db439multi_tensor_swizzle_col_scaling_kernelI4int4Li128ELi4EEEvNS0_16MultiSwizzleArgsE,"",@"SHT_CUDA_INFO"
	.sectionflags	@""
	.align	4


	//----- nvinfo : EIATTR_CUDA_API_VERSION
	.align		4
        /*0000*/ 	.byte	0x04, 0x37
        /*0002*/ 	.short	(.L_102 - .L_101)
.L_101:
        /*0004*/ 	.word	0x00000082


	//----- nvinfo : EIATTR_KPARAM_INFO
	.align		4
.L_102:
        /*0008*/ 	.byte	0x04, 0x17
        /*000a*/ 	.short	(.L_104 - .L_103)
.L_103:
        /*000c*/ 	.word	0x00000000
        /*0010*/ 	.short	0x0000
        /*0012*/ 	.short	0x0000
        /*0014*/ 	.byte	0x00, 0xf0, 0x21, 0x24


	//----- nvinfo : EIATTR_SPARSE_MMA_MASK
	.align		4
.L_104:
        /*0018*/ 	.byte	0x03, 0x50
        /*001a*/ 	.short	0x0000


	//----- nvinfo : EIATTR_MAXREG_COUNT
	.align		4
        /*001c*/ 	.byte	0x03, 0x1b
        /*001e*/ 	.short	0x00ff


	//----- nvinfo : EIATTR_NUM_BARRIERS
	.align		4
        /*0020*/ 	.byte	0x02, 0x4c
        /*0022*/ 	.byte	0x01
	.zero		1


	//----- nvinfo : EIATTR_MERCURY_ISA_VERSION
	.align		4
        /*0024*/ 	.byte	0x03, 0x5f
        /*0026*/ 	.short	0x0101


	//----- nvinfo : EIATTR_VRC_CTA_INIT_COUNT
	.align		4
        /*0028*/ 	.byte	0x02, 0x4a
	.zero		1
	.zero		1


	//----- nvinfo : EIATTR_EXIT_INSTR_OFFSETS
	.align		4
        /*002c*/ 	.byte	0x04, 0x1c
        /*002e*/ 	.short	(.L_106 - .L_105)


	//   ....[0]....
.L_105:
        /*0030*/ 	.word	0x00008d70


	//   ....[1]....
        /*0034*/ 	.word	0x00009350


	//   ....[2]....
        /*0038*/ 	.word	0x00009790


	//   ....[3]....
        /*003c*/ 	.word	0x00009b80


	//   ....[4]....
        /*0040*/ 	.word	0x00009ba0


	//   ....[5]....
        /*0044*/ 	.word	0x00009d60


	//   ....[6]....
        /*0048*/ 	.word	0x00009f30


	//----- nvinfo : EIATTR_CRS_STACK_SIZE
	.align		4
.L_106:
        /*004c*/ 	.byte	0x04, 0x1e
        /*004e*/ 	.short	(.L_108 - .L_107)
.L_107:
        /*0050*/ 	.word	0x00000000


	//----- nvinfo : EIATTR_CBANK_PARAM_SIZE
	.align		4
.L_108:
        /*0054*/ 	.byte	0x03, 0x19
        /*0056*/ 	.short	0x0908


	//----- nvinfo : EIATTR_PARAM_CBANK
	.align		4
        /*0058*/ 	.byte	0x04, 0x0a
        /*005a*/ 	.short	(.L_110 - .L_109)
	.align		4
.L_109:
        /*005c*/ 	.word	index@(.nv.constant0._ZN18transformer_engine43_GLOBAL__N__603fe5ac_10_swizzle_cu_2a895db439multi_tensor_swizzle_col_scaling_kernelI4int4Li128ELi4EEEvNS0_16MultiSwizzleArgsE)
        /*0060*/ 	.short	0x0380
        /*0062*/ 	.short	0x0908


	//----- nvinfo : EIATTR_SW_WAR
	.align		4
.L_110:
        /*0064*/ 	.byte	0x04, 0x36
        /*0066*/ 	.short	(.L_112 - .L_111)
.L_111:
        /*0068*/ 	.word	0x00000008
.L_112:


//--------------------- .nv.info._ZN18transformer_engine43_GLOBAL__N__603fe5ac_10_swizzle_cu_2a895db439multi_tensor_swizzle_row_scaling_kernelIiLi128ELi4EEEvNS0_16MultiSwizzleArgsE --------------------------
	.section	.nv.info._ZN18transformer_engine43_GLOBAL__N__603fe5ac_10_swizzle_cu_2a895db439multi_tensor_swizzle_row_scaling_kernelIiLi128ELi4EEEvNS0_16MultiSwizzleArgsE,"",@"SHT_CUDA_INFO"
	.sectionflags	@""
	.align	4


	//----- nvinfo : EIATTR_CUDA_API_VERSION
	.align		4
        /*0000*/ 	.byte	0x04, 0x37
        /*0002*/ 	.short	(.L_114 - .L_113)
.L_113:
        /*0004*/ 	.word	0x00000082


	//----- nvinfo : EIATTR_KPARAM_INFO
	.align		4
.L_114:
        /*0008*/ 	.byte	0x04, 0x17
        /*000a*/ 	.short	(.L_116 - .L_115)
.L_115:
        /*000c*/ 	.word	0x00000000
        /*0010*/ 	.short	0x0000
        /*0012*/ 	.short	0x0000
        /*0014*/ 	.byte	0x00, 0xf0, 0x21, 0x24


	//----- nvinfo : EIATTR_SPARSE_MMA_MASK
	.align		4
.L_116:
        /*0018*/ 	.byte	0x03, 0x50
        /*001a*/ 	.short	0x0000


	//----- nvinfo : EIATTR_MAXREG_COUNT
	.align		4
        /*001c*/ 	.byte	0x03, 0x1b
        /*001e*/ 	.short	0x00ff


	//----- nvinfo : EIATTR_NUM_BARRIERS
	.align		4
        /*0020*/ 	.byte	0x02, 0x4c
        /*0022*/ 	.byte	0x01
	.zero		1


	//----- nvinfo : EIATTR_MERCURY_ISA_VERSION
	.align		4
        /*0024*/ 	.byte	0x03, 0x5f
        /*0026*/ 	.short	0x0101


	//----- nvinfo : EIATTR_VRC_CTA_INIT_COUNT
	.align		4
        /*0028*/ 	.byte	0x02, 0x4a
	.zero		1
	.zero		1


	//----- nvinfo : EIATTR_EXIT_INSTR_OFFSETS
	.align		4
        /*002c*/ 	.byte	0x04, 0x1c
        /*002e*/ 	.short	(.L_118 - .L_117)


	//   ....[0]....
.L_117:
        /*0030*/ 	.word	0x00002600


	//   ....[1]....
        /*0034*/ 	.word	0x000029e0


	//   ....[2]....
        /*0038*/ 	.word	0x00002bf0


	//----- nvinfo : EIATTR_CRS_STACK_SIZE
	.align		4
.L_118:
        /*003c*/ 	.byte	0x04, 0x1e
        /*003e*/ 	.short	(.L_120 - .L_119)
.L_119:
        /*0040*/ 	.word	0x00000000


	//----- nvinfo : EIATTR_CBANK_PARAM_SIZE
	.align		4
.L_120:
        /*0044*/ 	.byte	0x03, 0x19
        /*0046*/ 	.short	0x0908


	//----- nvinfo : EIATTR_PARAM_CBANK
	.align		4
        /*0048*/ 	.byte	0x04, 0x0a
        /*004a*/ 	.short	(.L_122 - .L_121)
	.align		4
.L_121:
        /*004c*/ 	.word	index@(.nv.constant0._ZN18transformer_engine43_GLOBAL__N__603fe5ac_10_swizzle_cu_2a895db439multi_tensor_swizzle_row_scaling_kernelIiLi128ELi4EEEvNS0_16MultiSwizzleArgsE)
        /*0050*/ 	.short	0x0380
        /*0052*/ 	.short	0x0908


	//----- nvinfo : EIATTR_SW_WAR
	.align		4
.L_122:
        /*0054*/ 	.byte	0x04, 0x36
        /*0056*/ 	.short	(.L_124 - .L_123)
.L_123:
        /*0058*/ 	.word	0x00000008
.L_124:


//--------------------- .nv.info._ZN18transformer_engine43_GLOBAL__N__603fe5ac_10_swizzle_cu_2a895db439multi_tensor_swizzle_row_scaling_kernelI4int2Li128ELi4EEEvNS0_16MultiSwizzleArgsE --------------------------
	.section	.nv.info._ZN18transformer_engine43_GLOBAL__N__603fe5ac_10_swizzle_cu_2a895db439multi_tensor_swizzle_row_scaling_kernelI4int2Li128ELi4EEEvNS0_16MultiSwizzleArgsE,"",@"SHT_CUDA_INFO"
	.sectionflags	@""
	.align	4


	//----- nvinfo : EIATTR_CUDA_API_VERSION
	.align		4
        /*0000*/ 	.byte	0x04, 0x37
        /*0002*/ 	.short	(.L_126 - .L_125)
.L_125:
        /*0004*/ 	.word	0x00000082


	//----- nvinfo : EIATTR_KPARAM_INFO
	.align		4
.L_126:
        /*0008*/ 	.byte	0x04, 0x17
        /*000a*/ 	.short	(.L_128 - .L_127)
.L_127:
        /*000c*/ 	.word	0x00000000
        /*0010*/ 	.short	0x0000
        /*0012*/ 	.short	0x0000
        /*0014*/ 	.byte	0x00, 0xf0, 0x21, 0x24


	//----- nvinfo : EIATTR_SPARSE_MMA_MASK
	.align		4
.L_128:
        /*0018*/ 	.byte	0x03, 0x50
        /*001a*/ 	.short	0x0000


	//----- nvinfo : EIATTR_MAXREG_COUNT
	.align		4
        /*001c*/ 	.byte	0x03, 0x1b
        /*001e*/ 	.short	0x00ff


	//----- nvinfo : EIATTR_NUM_BARRIERS
	.align		4
        /*0020*/ 	.byte	0x02, 0x4c
        /*0022*/ 	.byte	0x01
	.zero		1


	//----- nvinfo : EIATTR_MERCURY_ISA_VERSION
	.align		4
        /*0024*/ 	.byte	0x03, 0x5f
        /*0026*/ 	.short	0x0101


	//----- nvinfo : EIATTR_VRC_CTA_INIT_COUNT
	.align		4
        /*0028*/ 	.byte	0x02, 0x4a
	.zero		1
	.zero		1


	//----- nvinfo : EIATTR_EXIT_INSTR_OFFSETS
	.align		4
        /*002c*/ 	.byte	0x04, 0x1c
        /*002e*/ 	.short	(.L_130 - .L_129)


	//   ....[0]....
.L_129:
        /*0030*/ 	.word	0x00004250


	//   ....[1]....
        /*0034*/ 	.word	0x00004630


	//   ....[2]....
        /*0038*/ 	.word	0x00004860


	//----- nvinfo : EIATTR_CRS_STACK_SIZE
	.align		4
.L_130:
        /*003c*/ 	.byte	0x04, 0x1e
        /*003e*/ 	.short	(.L_132 - .L_131)
.L_131:
        /*0040*/ 	.word	0x00000000


	//----- nvinfo : EIATTR_CBANK_PARAM_SIZE
	.align		4
.L_132:
        /*0044*/ 	.byte	0x03, 0x19
        /*0046*/ 	.short	0x0908


	//----- nvinfo : EIATTR_PARAM_CBANK
	.align		4
        /*0048*/ 	.byte	0x04, 0x0a
        /*004a*/ 	.short	(.L_134 - .L_133)
	.align		4
.L_133:
        /*004c*/ 	.word	index@(.nv.constant0._ZN18transformer_engine43_GLOBAL__N__603fe5ac_10_swizzle_cu_2a895db439multi_tensor_swizzle_row_scaling_kernelI4int2Li128ELi4EEEvNS0_16MultiSwizzleArgsE)
        /*0050*/ 	.short	0x0380
        /*0052*/ 	.short	0x0908


	//----- nvinfo : EIATTR_SW_WAR
	.align		4
.L_134:
        /*0054*/ 	.byte	0x04, 0x36
        /*0056*/ 	.short	(.L_136 - .L_135)
.L_135:
        /*0058*/ 	.word	0x00000008
.L_136:


//--------------------- .nv.info._ZN18transformer_engine43_GLOBAL__N__603fe5ac_10_swizzle_cu_2a895db439multi_tensor_swizzle_row_scaling_kernelI4int4Li128ELi4EEEvNS0_16MultiSwizzleArgsE --------------------------
	.section	.nv.info._ZN18transformer_engine43_GLOBAL__N__603fe5ac_10_swizzle_cu_2a895db439multi_tensor_swizzle_row_scaling_kernelI4int4Li128ELi4EEEvNS0_16MultiSwizzleArgsE,"",@"SHT_CUDA_INFO"
	.sectionflags	@""
	.align	4


	//----- nvinfo : EIATTR_CUDA_API_VERSION
	.align		4
        /*0000*/ 	.byte	0x04, 0x37
        /*0002*/ 	.short	(.L_138 - .L_137)
.L_137:
        /*0004*/ 	.word	0x00000082


	//----- nvinfo : EIATTR_KPARAM_INFO
	.align		4
.L_138:
        /*0008*/ 	.byte	0x04, 0x17
        /*000a*/ 	.short	(.L_140 - .L_139)
.L_139:
        /*000c*/ 	.word	0x00000000
        /*0010*/ 	.short	0x0000
        /*0012*/ 	.short	0x0000
        /*0014*/ 	.byte	0x00, 0xf0, 0x21, 0x24


	//----- nvinfo : EIATTR_SPARSE_MMA_MASK
	.align		4
.L_140:
        /*0018*/ 	.byte	0x03, 0x50
        /*001a*/ 	.short	0x0000


	//----- nvinfo : EIATTR_MAXREG_COUNT
	.align		4
        /*001c*/ 	.byte	0x03, 0x1b
        /*001e*/ 	.short	0x00ff


	//----- nvinfo : EIATTR_NUM_BARRIERS
	.align		4
        /*0020*/ 	.byte	0x02, 0x4c
        /*0022*/ 	.byte	0x01
	.zero		1


	//----- nvinfo : EIATTR_MERCURY_ISA_VERSION
	.align		4
        /*0024*/ 	.byte	0x03, 0x5f
        /*0026*/ 	.short	0x0101


	//----- nvinfo : EIATTR_VRC_CTA_INIT_COUNT
	.align		4
        /*0028*/ 	.byte	0x02, 0x4a
	.zero		1
	.zero		1


	//----- nvinfo : EIATTR_EXIT_INSTR_OFFSETS
	.align		4
        /*002c*/ 	.byte	0x04, 0x1c
        /*002e*/ 	.short	(.L_142 - .L_141)


	//   ....[0]....
.L_141:
        /*0030*/ 	.word	0x00007690


	//   ....[1]....
        /*0034*/ 	.word	0x00007a70


	//   ....[2]....
        /*0038*/ 	.word	0x00007ca0


	//----- nvinfo : EIATTR_CRS_STACK_SIZE
	.align		4
.L_142:
        /*003c*/ 	.byte	0x04, 0x1e
        /*003e*/ 	.short	(.L_144 - .L_143)
.L_143:
        /*0040*/ 	.word	0x00000000


	//----- nvinfo : EIATTR_CBANK_PARAM_SIZE
	.align		4
.L_144:
        /*0044*/ 	.byte	0x03, 0x19
        /*0046*/ 	.short	0x0908


	//----- nvinfo : EIATTR_PARAM_CBANK
	.align		4
        /*0048*/ 	.byte	0x04, 0x0a
        /*004a*/ 	.short	(.L_146 - .L_145)
	.align		4
.L_145:
        /*004c*/ 	.word	index@(.nv.constant0._ZN18transformer_engine43_GLOBAL__N__603fe5ac_10_swizzle_cu_2a895db439multi_tensor_swizzle_row_scaling_kernelI4int4Li128ELi4EEEvNS0_16MultiSwizzleArgsE)
        /*0050*/ 	.short	0x0380
        /*0052*/ 	.short	0x0908


	//----- nvinfo : EIATTR_SW_WAR
	.align		4
.L_146:
        /*0054*/ 	.byte	0x04, 0x36
        /*0056*/ 	.short	(.L_148 - .L_147)
.L_147:
        /*0058*/ 	.word	0x00000008
.L_148:


//--------------------- .nv.info._ZN18transformer_engine43_GLOBAL__N__603fe5ac_10_swizzle_cu_2a895db426swizzle_col_scaling_kernelIiLi128ELi4EEEvPKvPviiii --------------------------
	.section	.nv.info._ZN18transformer_engine43_GLOBAL__N__603fe5ac_10_swizzle_cu_2a895db426swizzle_col_scaling_kernelIiLi128ELi4EEEvPKvPviiii,"",@"SHT_CUDA_INFO"
	.sectionflags	@""
	.align	4


	//----- nvinfo : EIATTR_CUDA_API_VERSION
	.align		4
        /*0000*/ 	.byte	0x04, 0x37
        /*0002*/ 	.short	(.L_150 - .L_149)
.L_149:
        /*0004*/ 	.word	0x00000082


	//----- nvinfo : EIATTR_KPARAM_INFO
	.align		4
.L_150:
        /*0008*/ 	.byte	0x04, 0x17
        /*000a*/ 	.short	(.L_152 - .L_151)
.L_151:
        /*000c*/ 	.word	0x00000000
        /*0010*/ 	.short	0x0005
        /*0012*/ 	.short	0x001c
        /*0014*/ 	.byte	0x00, 0xf0, 0x11, 0x00


	//----- nvinfo : EIATTR_KPARAM_INFO
	.align		4
.L_152:
        /*0018*/ 	.byte	0x04, 0x17
        /*001a*/ 	.short	(.L_154 - .L_153)
.L_153:
        /*001c*/ 	.word	0x00000000
        /*0020*/ 	.short	0x0004
        /*0022*/ 	.short	0x0018
        /*0024*/ 	.byte	0x00, 0xf0, 0x11, 0x00


	//----- nvinfo : EIATTR_KPARAM_INFO
	.align		4
.L_154:
        /*0028*/ 	.byte	0x04, 0x17
        /*002a*/ 	.short	(.L_156 - .L_155)
.L_155:
        /*002c*/ 	.word	0x00000000
        /*0030*/ 	.short	0x0003
        /*0032*/ 	.short	0x0014
        /*0034*/ 	.byte	0x00, 0xf0, 0x11, 0x00


	//----- nvinfo : EIATTR_KPARAM_INFO
	.align		4
.L_156:
        /*0038*/ 	.byte	0x04, 0x17
        /*003a*/ 	.short	(.L_158 - .L_157)
.L_157:
        /*003c*/ 	.word	0x00000000
        /*0040*/ 	.short	0x0002
        /*0042*/ 	.short	0x0010
        /*0044*/ 	.byte	0x00, 0xf0, 0x11, 0x00


	//----- nvinfo : EIATTR_KPARAM_INFO
	.align		4
.L_158:
        /*0048*/ 	.byte	0x04, 0x17
        /*004a*/ 	.short	(.L_160 - .L_159)
.L_159:
        /*004c*/ 	.word	0x00000000
        /*0050*/ 	.short	0x0001
        /*0052*/ 	.short	0x0008
        /*0054*/ 	.byte	0x00, 0xf5, 0x21, 0x00


	//----- nvinfo : EIATTR_KPARAM_INFO
	.align		4
.L_160:
        /*0058*/ 	.byte	0x04, 0x17
        /*005a*/ 	.short	(.L_162 - .L_161)
.L_161:
        /*005c*/ 	.word	0x00000000
        /*0060*/ 	.short	0x0000
        /*0062*/ 	.short	0x0000
        /*0064*/ 	.byte	0x00, 0xf5, 0x21, 0x00


	//----- nvinfo : EIATTR_SPARSE_MMA_MASK
	.align		4
.L_162:
        /*0068*/ 	.byte	0x03, 0x50
        /*006a*/ 	.short	0x0000


	//----- nvinfo : EIATTR_MAXREG_COUNT
	.align		4
        /*006c*/ 	.byte	0x03, 0x1b
        /*006e*/ 	.short	0x0040


	//----- nvinfo : EIATTR_NUM_BARRIERS
	.align		4
        /*0070*/ 	.byte	0x02, 0x4c
        /*0072*/ 	.byte	0x01
	.zero		1


	//----- nvinfo : EIATTR_MERCURY_ISA_VERSION
	.align		4
        /*0074*/ 	.byte	0x03, 0x5f
        /*0076*/ 	.short	0x0101


	//----- nvinfo : EIATTR_VRC_CTA_INIT_COUNT
	.align		4
        /*0078*/ 	.byte	0x02, 0x4a
	.zero		1
	.zero		1


	//----- nvinfo : EIATTR_EXIT_INSTR_OFFSETS
	.align		4
        /*007c*/ 	.byte	0x04, 0x1c
        /*007e*/ 	.short	(.L_164 - .L_163)


	//   ....[0]....
.L_163:
        /*0080*/ 	.word	0x000025c0


	//   ....[1]....
        /*0084*/ 	.word	0x000029b0


	//   ....[2]....
        /*0088*/ 	.word	0x00002bf0


	//----- nvinfo : EIATTR_MAX_THREADS
	.align		4
.L_164:
        /*008c*/ 	.byte	0x04, 0x05
        /*008e*/ 	.short	(.L_166 - .L_165)
.L_165:
        /*0090*/ 	.word	0x00000400
        /*0094*/ 	.word	0x00000001
        /*0098*/ 	.word	0x00000001


	//----- nvinfo : EIATTR_CRS_STACK_SIZE
	.align		4
.L_166:
        /*009c*/ 	.byte	0x04, 0x1e
        /*009e*/ 	.short	(.L_168 - .L_167)
.L_167:
        /*00a0*/ 	.word	0x00000000


	//----- nvinfo : EIATTR_CBANK_PARAM_SIZE
	.align		4
.L_168:
        /*00a4*/ 	.byte	0x03, 0x19
        /*00a6*/ 	.short	0x0020


	//----- nvinfo : EIATTR_PARAM_CBANK
	.align		4
        /*00a8*/ 	.byte	0x04, 0x0a
        /*00aa*/ 	.short	(.L_170 - .L_169)
	.align		4
.L_169:
        /*00ac*/ 	.word	index@(.nv.constant0._ZN18transformer_engine43_GLOBAL__N__603fe5ac_10_swizzle_cu_2a895db426swizzle_col_scaling_kernelIiLi128ELi4EEEvPKvPviiii)
        /*00b0*/ 	.short	0x0380
        /*00b2*/ 	.short	0x0020


	//----- nvinfo : EIATTR_SW_WAR
	.align		4
.L_170:
        /*00b4*/ 	.byte	0x04, 0x36
        /*00b6*/ 	.short	(.L_172 - .L_171)
.L_171:
        /*00b8*/ 	.word	0x00000008
.L_172:


//--------------------- .nv.info._ZN18transformer_engine43_GLOBAL__N__603fe5ac_10_swizzle_cu_2a895db426swizzle_col_scaling_kernelI4int2Li128ELi4EEEvPKvPviiii --------------------------
	.section	.nv.info._ZN18transformer_engine43_GLOBAL__N__603fe5ac_10_swizzle_cu_2a895db426swizzle_col_scaling_kernelI4int2Li128ELi4EEEvPKvPviiii,"",@"SHT_CUDA_INFO"
	.sectionflags	@""
	.align	4


	//----- nvinfo : EIATTR_CUDA_API_VERSION
	.align		4
        /*0000*/ 	.byte	0x04, 0x37
        /*0002*/ 	.short	(.L_174 - .L_173)
.L_173:
        /*0004*/ 	.word	0x00000082


	//----- nvinfo : EIATTR_KPARAM_INFO
	.align		4
.L_174:
        /*0008*/ 	.byte	0x04, 0x17
        /*000a*/ 	.short	(.L_176 - .L_175)
.L_175:
        /*000c*/ 	.word	0x00000000
        /*0010*/ 	.short	0x0005
        /*0012*/ 	.short	0x001c
        /*0014*/ 	.byte	0x00, 0xf0, 0x11, 0x00


	//----- nvinfo : EIATTR_KPARAM_INFO
	.align		4
.L_176:
        /*0018*/ 	.byte	0x04, 0x17
        /*001a*/ 	.short	(.L_178 - .L_177)
.L_177:
        /*001c*/ 	.word	0x00000000
        /*0020*/ 	.short	0x0004
        /*0022*/ 	.short	0x0018
        /*0024*/ 	.byte	0x00, 0xf0, 0x11, 0x00


	//----- nvinfo : EIATTR_KPARAM_INFO
	.align		4
.L_178:
        /*0028*/ 	.byte	0x04, 0x17
        /*002a*/ 	.short	(.L_180 - .L_179)
.L_179:
        /*002c*/ 	.word	0x00000000
        /*0030*/ 	.short	0x0003
        /*0032*/ 	.short	0x0014
        /*0034*/ 	.byte	0x00, 0xf0, 0x11, 0x00


	//----- nvinfo : EIATTR_KPARAM_INFO
	.align		4
.L_180:
        /*0038*/ 	.byte	0x04, 0x17
        /*003a*/ 	.short	(.L_182 - .L_181)
.L_181:
        /*003c*/ 	.word	0x00000000
        /*0040*/ 	.short	0x0002
        /*0042*/ 	.short	0x0010
        /*0044*/ 	.byte	0x00, 0xf0, 0x11, 0x00


	//----- nvinfo : EIATTR_KPARAM_INFO
	.align		4
.L_182:
        /*0048*/ 	.byte	0x04, 0x17
        /*004a*/ 	.short	(.L_184 - .L_183)
.L_183:
        /*004c*/ 	.word	0x00000000
        /*0050*/ 	.short	0x0001
        /*0052*/ 	.short	0x0008
        /*0054*/ 	.byte	0x00, 0xf5, 0x21, 0x00


	//----- nvinfo : EIATTR_KPARAM_INFO
	.align		4
.L_184:
        /*0058*/ 	.byte	0x04, 0x17
        /*005a*/ 	.short	(.L_186 - .L_185)
.L_185:
        /*005c*/ 	.word	0x00000000
        /*0060*/ 	.short	0x0000
        /*0062*/ 	.short	0x0000
        /*0064*/ 	.byte	0x00, 0xf5, 0x21, 0x00


	//----- nvinfo : EIATTR_SPARSE_MMA_MASK
	.align		4
.L_186:
        /*0068*/ 	.byte	0x03, 0x50
        /*006a*/ 	.short	0x0000


	//----- nvinfo : EIATTR_MAXREG_COUNT
	.align		4
        /*006c*/ 	.byte	0x03, 0x1b
        /*006e*/ 	.short	0x0040


	//----- nvinfo : EIATTR_NUM_BARRIERS
	.align		4
        /*0070*/ 	.byte	0x02, 0x4c
        /*0072*/ 	.byte	0x01
	.zero		1


	//----- nvinfo : EIATTR_MERCURY_ISA_VERSION
	.align		4
        /*0074*/ 	.byte	0x03, 0x5f
        /*0076*/ 	.short	0x0101


	//----- nvinfo : EIATTR_VRC_CTA_INIT_COUNT
	.align		4
        /*0078*/ 	.byte	0x02, 0x4a
	.zero		1
	.zero		1


	//----- nvinfo : EIATTR_EXIT_INSTR_OFFSETS
	.align		4
        /*007c*/ 	.byte	0x04, 0x1c
        /*007e*/ 	.short	(.L_188 - .L_187)


	//   ....[0]....
.L_187:
        /*0080*/ 	.word	0x00004560


	//   ....[1]....
        /*0084*/ 	.word	0x00004b50


	//   ....[2]....
        /*0088*/ 	.word	0x00004b70


	//   ....[3]....
        /*008c*/ 	.word	0x00004d30


	//   ....[4]....
        /*0090*/ 	.word	0x00004f30


	//----- nvinfo : EIATTR_MAX_THREADS
	.align		4
.L_188:
        /*0094*/ 	.byte	0x04, 0x05
        /*0096*/ 	.short	(.L_190 - .L_189)
.L_189:
        /*0098*/ 	.word	0x00000400
        /*009c*/ 	.word	0x00000001
        /*00a0*/ 	.word	0x00000001


	//----- nvinfo : EIATTR_CRS_STACK_SIZE
	.align		4
.L_190:
        /*00a4*/ 	.byte	0x04, 0x1e
        /*00a6*/ 	.short	(.L_192 - .L_191)
.L_191:
        /*00a8*/ 	.word	0x00000000


	//----- nvinfo : EIATTR_CBANK_PARAM_SIZE
	.align		4
.L_192:
        /*00ac*/ 	.byte	0x03, 0x19
        /*00ae*/ 	.short	0x0020


	//----- nvinfo : EIATTR_PARAM_CBANK
	.align		4
        /*00b0*/ 	.byte	0x04, 0x0a
        /*00b2*/ 	.short	(.L_194 - .L_193)
	.align		4
.L_193:
        /*00b4*/ 	.word	index@(.nv.constant0._ZN18transformer_engine43_GLOBAL__N__603fe5ac_10_swizzle_cu_2a895db426swizzle_col_scaling_kernelI4int2Li128ELi4EEEvPKvPviiii)
        /*00b8*/ 	.short	0x0380
        /*00ba*/ 	.short	0x0020


	//----- nvinfo : EIATTR_SW_WAR
	.align		4
.L_194:
        /*00bc*/ 	.byte	0x04, 0x36
        /*00be*/ 	.short	(.L_196 - .L_195)
.L_195:
        /*00c0*/ 	.word	0x00000008
.L_196:


//--------------------- .nv.info._ZN18transformer_engine43_GLOBAL__N__603fe5ac_10_swizzle_cu_2a895db426swizzle_col_scaling_kernelI4int4Li128ELi4EEEvPKvPviiii --------------------------
	.section	.nv.info._ZN18transformer_engine43_GLOBAL__N__603fe5ac_10_swizzle_cu_2a895db426swizzle_col_scaling_kernelI4int4Li128ELi4EEEvPKvPviiii,"",@"SHT_CUDA_INFO"
	.sectionflags	@""
	.align	4


	//----- nvinfo : EIATTR_CUDA_API_VERSION
	.align		4
        /*0000*/ 	.byte	0x04, 0x37
        /*0002*/ 	.short	(.L_198 - .L_197)
.L_197:
        /*0004*/ 	.word	0x00000082


	//----- nvinfo : EIATTR_KPARAM_INFO
	.align		4
.L_198:
        /*0008*/ 	.byte	0x04, 0x17
        /*000a*/ 	.short	(.L_200 - .L_199)
.L_199:
        /*000c*/ 	.word	0x00000000
        /*0010*/ 	.short	0x0005
        /*0012*/ 	.short	0x001c
        /*0014*/ 	.byte	0x00, 0xf0, 0x11, 0x00


	//----- nvinfo : EIATTR_KPARAM_INFO
	.align		4
.L_200:
        /*0018*/ 	.byte	0x04, 0x17
        /*001a*/ 	.short	(.L_202 - .L_201)
.L_201:
        /*001c*/ 	.word	0x00000000
        /*0020*/ 	.short	0x0004
        /*0022*/ 	.short	0x0018
        /*0024*/ 	.byte	0x00, 0xf0, 0x11, 0x00


	//----- nvinfo : EIATTR_KPARAM_INFO
	.align		4
.L_202:
        /*0028*/ 	.byte	0x04, 0x17
        /*002a*/ 	.short	(.L_204 - .L_203)
.L_203:
        /*002c*/ 	.word	0x00000000
        /*0030*/ 	.short	0x0003
        /*0032*/ 	.short	0x0014
        /*0034*/ 	.byte	0x00, 0xf0, 0x11, 0x00


	//----- nvinfo : EIATTR_KPARAM_INFO
	.align		4
.L_204:
        /*0038*/ 	.byte	0x04, 0x17
        /*003a*/ 	.short	(.L_206 - .L_205)
.L_205:
        /*003c*/ 	.word	0x00000000
        /*0040*/ 	.short	0x0002
        /*0042*/ 	.short	0x0010
        /*0044*/ 	.byte	0x00, 0xf0, 0x11, 0x00


	//----- nvinfo : EIATTR_KPARAM_INFO
	.align		4
.L_206:
        /*0048*/ 	.byte	0x04, 0x17
        /*004a*/ 	.short	(.L_208 - .L_207)
.L_207:
        /*004c*/ 	.word	0x00000000
        /*0050*/ 	.short	0x0001
        /*0052*/ 	.short	0x0008
        /*0054*/ 	.byte	0x00, 0xf5, 0x21, 0x00


	//----- nvinfo : EIATTR_KPARAM_INFO
	.align		4
.L_208:
        /*0058*/ 	.byte	0x04, 0x17
        /*005a*/ 	.short	(.L_210 - .L_209)
.L_209:
        /*005c*/ 	.word	0x00000000
        /*0060*/ 	.short	0x0000
        /*0062*/ 	.short	0x0000
        /*0064*/ 	.byte	0x00, 0xf5, 0x21, 0x00


	//----- nvinfo : EIATTR_SPARSE_MMA_MASK
	.align		4
.L_210:
        /*0068*/ 	.byte	0x03, 0x50
        /*006a*/ 	.short	0x0000


	//----- nvinfo : EIATTR_MAXREG_COUNT
	.align		4
        /*006c*/ 	.byte	0x03, 0x1b
        /*006e*/ 	.short	0x0040


	//----- nvinfo : EIATTR_NUM_BARRIERS
	.align		4
        /*0070*/ 	.byte	0x02, 0x4c
        /*0072*/ 	.byte	0x01
	.zero		1


	//----- nvinfo : EIATTR_MERCURY_ISA_VERSION
	.align		4
        /*0074*/ 	.byte	0x03, 0x5f
        /*0076*/ 	.short	0x0101


	//----- nvinfo : EIATTR_VRC_CTA_INIT_COUNT
	.align		4
        /*0078*/ 	.byte	0x02, 0x4a
	.zero		1
	.zero		1


	//----- nvinfo : EIATTR_EXIT_INSTR_OFFSETS
	.align		4
        /*007c*/ 	.byte	0x04, 0x1c
        /*007e*/ 	.short	(.L_212 - .L_211)


	//   ....[0]....
.L_211:
        /*0080*/ 	.word	0x00008010


	//   ....[1]....
        /*0084*/ 	.word	0x000085e0


	//   ....[2]....
        /*0088*/ 	.word	0x000089f0


	//   ....[3]....
        /*008c*/ 	.word	0x00008dc0


	//   ....[4]....
        /*0090*/ 	.word	0x00008de0


	//   ....[5]....
        /*0094*/ 	.word	0x00008f80


	//   ....[6]....
        /*0098*/ 	.word	0x00009150


	//----- nvinfo : EIATTR_MAX_THREADS
	.align		4
.L_212:
        /*009c*/ 	.byte	0x04, 0x05
        /*009e*/ 	.short	(.L_214 - .L_213)
.L_213:
        /*00a0*/ 	.word	0x00000400
        /*00a4*/ 	.word	0x00000001
        /*00a8*/ 	.word	0x00000001


	//----- nvinfo : EIATTR_CRS_STACK_SIZE
	.align		4
.L_214:
        /*00ac*/ 	.byte	0x04, 0x1e
        /*00ae*/ 	.short	(.L_216 - .L_215)
.L_215:
        /*00b0*/ 	.word	0x00000000


	//----- nvinfo : EIATTR_CBANK_PARAM_SIZE
	.align		4
.L_216:
        /*00b4*/ 	.byte	0x03, 0x19
        /*00b6*/ 	.short	0x0020


	//----- nvinfo : EIATTR_PARAM_CBANK
	.align		4
        /*00b8*/ 	.byte	0x04, 0x0a
        /*00ba*/ 	.short	(.L_218 - .L_217)
	.align		4
.L_217:
        /*00bc*/ 	.word	index@(.nv.constant0._ZN18transformer_engine43_GLOBAL__N__603fe5ac_10_swizzle_cu_2a895db426swizzle_col_scaling_kernelI4int4Li128ELi4EEEvPKvPviiii)
        /*00c0*/ 	.short	0x0380
        /*00c2*/ 	.short	0x0020


	//----- nvinfo : EIATTR_SW_WAR
	.align		4
.L_218:
        /*00c4*/ 	.byte	0x04, 0x36
        /*00c6*/ 	.short	(.L_220 - .L_219)
.L_219:
        /*00c8*/ 	.word	0x00000008
.L_220:


//--------------------- .nv.info._ZN18transformer_engine43_GLOBAL__N__603fe5ac_10_swizzle_cu_2a895db426swizzle_row_scaling_kernelIiLi128ELi4EEEvPKvPviiii --------------------------
	.section	.nv.info._ZN18transformer_engine43_GLOBAL__N__603fe5ac_10_swizzle_cu_2a895db426swizzle_row_scaling_kernelIiLi128ELi4EEEvPKvPviiii,"",@"SHT_CUDA_INFO"
	.sectionflags	@""
	.align	4


	//----- nvinfo : EIATTR_CUDA_API_VERSION
	.align		4
        /*0000*/ 	.byte	0x04, 0x37
        /*0002*/ 	.short	(.L_222 - .L_221)
.L_221:
        /*0004*/ 	.word	0x00000082


	//----- nvinfo : EIATTR_KPARAM_INFO
	.align		4
.L_222:
        /*0008*/ 	.byte	0x04, 0x17
        /*000a*/ 	.short	(.L_224 - .L_223)
.L_223:
        /*000c*/ 	.word	0x00000000
        /*0010*/ 	.short	0x0005
        /*0012*/ 	.short	0x001c
        /*0014*/ 	.byte	0x00, 0xf0, 0x11, 0x00


	//----- nvinfo : EIATTR_KPARAM_INFO
	.align		4
.L_224:
        /*0018*/ 	.byte	0x04, 0x17
        /*001a*/ 	.short	(.L_226 - .L_225)
.L_225:
        /*001c*/ 	.word	0x00000000
        /*0020*/ 	.short	0x0004
        /*0022*/ 	.short	0x0018
        /*0024*/ 	.byte	0x00, 0xf0, 0x11, 0x00


	//----- nvinfo : EIATTR_KPARAM_INFO
	.align		4
.L_226:
        /*0028*/ 	.byte	0x04, 0x17
        /*002a*/ 	.short	(.L_228 - .L_227)
.L_227:
        /*002c*/ 	.word	0x00000000
        /*0030*/ 	.short	0x0003
        /*0032*/ 	.short	0x0014
        /*0034*/ 	.byte	0x00, 0xf0, 0x11, 0x00


	//----- nvinfo : EIATTR_KPARAM_INFO
	.align		4
.L_228:
        /*0038*/ 	.byte	0x04, 0x17
        /*003a*/ 	.short	(.L_230 - .L_229)
.L_229:
        /*003c*/ 	.word	0x00000000
        /*0040*/ 	.short	0x0002
        /*0042*/ 	.short	0x0010
        /*0044*/ 	.byte	0x00, 0xf0, 0x11, 0x00


	//----- nvinfo : EIATTR_KPARAM_INFO
	.align		4
.L_230:
        /*0048*/ 	.byte	0x04, 0x17
        /*004a*/ 	.short	(.L_232 - .L_231)
.L_231:
        /*004c*/ 	.word	0x00000000
        /*0050*/ 	.short	0x0001
        /*0052*/ 	.short	0x0008
        /*0054*/ 	.byte	0x00, 0xf5, 0x21, 0x00


	//----- nvinfo : EIATTR_KPARAM_INFO
	.align		4
.L_232:
        /*0058*/ 	.byte	0x04, 0x17
        /*005a*/ 	.short	(.L_234 - .L_233)
.L_233:
        /*005c*/ 	.word	0x00000000
        /*0060*/ 	.short	0x0000
        /*0062*/ 	.short	0x0000
        /*0064*/ 	.byte	0x00, 0xf5, 0x21, 0x00


	//----- nvinfo : EIATTR_SPARSE_MMA_MASK
	.align		4
.L_234:
        /*0068*/ 	.byte	0x03, 0x50
        /*006a*/ 	.short	0x0000


	//----- nvinfo : EIATTR_MAXREG_COUNT
	.align		4
        /*006c*/ 	.byte	0x03, 0x1b
        /*006e*/ 	.short	0x0040


	//----- nvinfo : EIATTR_NUM_BARRIERS
	.align		4
        /*0070*/ 	.byte	0x02, 0x4c
        /*0072*/ 	.byte	0x01
	.zero		1


	//----- nvinfo : EIATTR_MERCURY_ISA_VERSION
	.align		4
        /*0074*/ 	.byte	0x03, 0x5f
        /*0076*/ 	.short	0x0101


	//----- nvinfo : EIATTR_VRC_CTA_INIT_COUNT
	.align		4
        /*0078*/ 	.byte	0x02, 0x4a
	.zero		1
	.zero		1


	//----- nvinfo : EIATTR_EXIT_INSTR_OFFSETS
	.align		4
        /*007c*/ 	.byte	0x04, 0x1c
        /*007e*/ 	.short	(.L_236 - .L_235)


	//   ....[0]....
.L_235:
        /*0080*/ 	.word	0x00002370


	//   ....[1]....
        /*0084*/ 	.word	0x00002760


	//   ....[2]....
        /*0088*/ 	.word	0x00002980


	//----- nvinfo : EIATTR_MAX_THREADS
	.align		4
.L_236:
        /*008c*/ 	.byte	0x04, 0x05
        /*008e*/ 	.short	(.L_238 - .L_237)
.L_237:
        /*0090*/ 	.word	0x00000400
        /*0094*/ 	.word	0x00000001
        /*0098*/ 	.word	0x00000001


	//----- nvinfo : EIATTR_CRS_STACK_SIZE
	.align		4
.L_238:
        /*009c*/ 	.byte	0x04, 0x1e
        /*009e*/ 	.short	(.L_240 - .L_239)
.L_239:
        /*00a0*/ 	.word	0x00000000


	//----- nvinfo : EIATTR_CBANK_PARAM_SIZE
	.align		4
.L_240:
        /*00a4*/ 	.byte	0x03, 0x19
        /*00a6*/ 	.short	0x0020


	//----- nvinfo : EIATTR_PARAM_CBANK
	.align		4
        /*00a8*/ 	.byte	0x04, 0x0a
        /*00aa*/ 	.short	(.L_242 - .L_241)
	.align		4
.L_241:
        /*00ac*/ 	.word	index@(.nv.constant0._ZN18transformer_engine43_GLOBAL__N__603fe5ac_10_swizzle_cu_2a895db426swizzle_row_scaling_kernelIiLi128ELi4EEEvPKvPviiii)
        /*00b0*/ 	.short	0x0380
        /*00b2*/ 	.short	0x0020


	//----- nvinfo : EIATTR_SW_WAR
	.align		4
.L_242:
        /*00b4*/ 	.byte	0x04, 0x36
        /*00b6*/ 	.short	(.L_244 - .L_243)
.L_243:
        /*00b8*/ 	.word	0x00000008
.L_244:


//--------------------- .nv.info._ZN18transformer_engine43_GLOBAL__N__603fe5ac_10_swizzle_cu_2a895db426swizzle_row_scaling_kernelI4int2Li128ELi4EEEvPKvPviiii --------------------------
	.section	.nv.info._ZN18transformer_engine43_GLOBAL__N__603fe5ac_10_swizzle_cu_2a895db426swizzle_row_scaling_kernelI4int2Li128ELi4EEEvPKvPviiii,"",@"SHT_CUDA_INFO"
	.sectionflags	@""
	.align	4


	//----- nvinfo : EIATTR_CUDA_API_VERSION
	.align		4
        /*0000*/ 	.byte	0x04, 0x37
        /*0002*/ 	.short	(.L_246 - .L_245)
.L_245:
        /*0004*/ 	.word	0x00000082


	//----- nvinfo : EIATTR_KPARAM_INFO
	.align		4
.L_246:
        /*0008*/ 	.byte	0x04, 0x17
        /*000a*/ 	.short	(.L_248 - .L_247)
.L_247:
        /*000c*/ 	.word	0x00000000
        /*0010*/ 	.short	0x0005
        /*0012*/ 	.short	0x001c
        /*0014*/ 	.byte	0x00, 0xf0, 0x11, 0x00


	//----- nvinfo : EIATTR_KPARAM_INFO
	.align		4
.L_248:
        /*0018*/ 	.byte	0x04, 0x17
        /*001a*/ 	.short	(.L_250 - .L_249)
.L_249:
        /*001c*/ 	.word	0x00000000
        /*0020*/ 	.short	0x0004
        /*0022*/ 	.short	0x0018
        /*0024*/ 	.byte	0x00, 0xf0, 0x11, 0x00


	//----- nvinfo : EIATTR_KPARAM_INFO
	.align		4
.L_250:
        /*0028*/ 	.byte	0x04, 0x17
        /*002a*/ 	.short	(.L_252 - .L_251)
.L_251:
        /*002c*/ 	.word	0x00000000
        /*0030*/ 	.short	0x0003
        /*0032*/ 	.short	0x0014
        /*0034*/ 	.byte	0x00, 0xf0, 0x11, 0x00


	//----- nvinfo : EIATTR_KPARAM_INFO
	.align		4
.L_252:
        /*0038*/ 	.byte	0x04, 0x17
        /*003a*/ 	.short	(.L_254 - .L_253)
.L_253:
        /*003c*/ 	.word	0x00000000
        /*0040*/ 	.short	0x0002
        /*0042*/ 	.short	0x0010
        /*0044*/ 	.byte	0x00, 0xf0, 0x11, 0x00


	//----- nvinfo : EIATTR_KPARAM_INFO
	.align		4
.L_254:
        /*0048*/ 	.byte	0x04, 0x17
        /*004a*/ 	.short	(.L_256 - .L_255)
.L_255:
        /*004c*/ 	.word	0x00000000
        /*0050*/ 	.short	0x0001
        /*0052*/ 	.short	0x0008
        /*0054*/ 	.byte	0x00, 0xf5, 0x21, 0x00


	//----- nvinfo : EIATTR_KPARAM_INFO
	.align		4
.L_256:
        /*0058*/ 	.byte	0x04, 0x17
        /*005a*/ 	.short	(.L_258 - .L_257)
.L_257:
        /*005c*/ 	.word	0x00000000
        /*0060*/ 	.short	0x0000
        /*0062*/ 	.short	0x0000
        /*0064*/ 	.byte	0x00, 0xf5, 0x21, 0x00


	//----- nvinfo : EIATTR_SPARSE_MMA_MASK
	.align		4
.L_258:
        /*0068*/ 	.byte	0x03, 0x50
        /*006a*/ 	.short	0x0000


	//----- nvinfo : EIATTR_MAXREG_COUNT
	.align		4
        /*006c*/ 	.byte	0x03, 0x1b
        /*006e*/ 	.short	0x0040


	//----- nvinfo : EIATTR_NUM_BARRIERS
	.align		4
        /*0070*/ 	.byte	0x02, 0x4c
        /*0072*/ 	.byte	0x01
	.zero		1


	//----- nvinfo : EIATTR_MERCURY_ISA_VERSION
	.align		4
        /*0074*/ 	.byte	0x03, 0x5f
        /*0076*/ 	.short	0x0101


	//----- nvinfo : EIATTR_VRC_CTA_INIT_COUNT
	.align		4
        /*0078*/ 	.byte	0x02, 0x4a
	.zero		1
	.zero		1


	//----- nvinfo : EIATTR_EXIT_INSTR_OFFSETS
	.align		4
        /*007c*/ 	.byte	0x04, 0x1c
        /*007e*/ 	.short	(.L_260 - .L_259)


	//   ....[0]....
.L_259:
        /*0080*/ 	.word	0x00003f40


	//   ....[1]....
        /*0084*/ 	.word	0x00004330


	//   ....[2]....
        /*0088*/ 	.word	0x00004550


	//----- nvinfo : EIATTR_MAX_THREADS
	.align		4
.L_260:
        /*008c*/ 	.byte	0x04, 0x05
        /*008e*/ 	.short	(.L_262 - .L_261)
.L_261:
        /*0090*/ 	.word	0x00000400
        /*0094*/ 	.word	0x00000001
        /*0098*/ 	.word	0x00000001


	//----- nvinfo : EIATTR_CRS_STACK_SIZE
	.align		4
.L_262:
        /*009c*/ 	.byte	0x04, 0x1e
        /*009e*/ 	.short	(.L_264 - .L_263)
.L_263:
        /*00a0*/ 	.word	0x00000000


	//----- nvinfo : EIATTR_CBANK_PARAM_SIZE
	.align		4
.L_264:
        /*00a4*/ 	.byte	0x03, 0x19
        /*00a6*/ 	.short	0x0020


	//----- nvinfo : EIATTR_PARAM_CBANK
	.align		4
        /*00a8*/ 	.byte	0x04, 0x0a
        /*00aa*/ 	.short	(.L_266 - .L_265)
	.align		4
.L_265:
        /*00ac*/ 	.word	index@(.nv.constant0._ZN18transformer_engine43_GLOBAL__N__603fe5ac_10_swizzle_cu_2a895db426swizzle_row_scaling_kernelI4int2Li128ELi4EEEvPKvPviiii)
        /*00b0*/ 	.short	0x0380
        /*00b2*/ 	.short	0x0020


	//----- nvinfo : EIATTR_SW_WAR
	.align		4
.L_266:
        /*00b4*/ 	.byte	0x04, 0x36
        /*00b6*/ 	.short	(.L_268 - .L_267)
.L_267:
        /*00b8*/ 	.word	0x00000008
.L_268:


//--------------------- .nv.info._ZN18transformer_engine43_GLOBAL__N__603fe5ac_10_swizzle_cu_2a895db426swizzle_row_scaling_kernelI4int4Li128ELi4EEEvPKvPviiii --------------------------
	.section	.nv.info._ZN18transformer_engine43_GLOBAL__N__603fe5ac_10_swizzle_cu_2a895db426swizzle_row_scaling_kernelI4int4Li128ELi4EEEvPKvPviiii,"",@"SHT_CUDA_INFO"
	.sectionflags	@""
	.align	4


	//----- nvinfo : EIATTR_CUDA_API_VERSION
	.align		4
        /*0000*/ 	.byte	0x04, 0x37
        /*0002*/ 	.short	(.L_270 - .L_269)
.L_269:
        /*0004*/ 	.word	0x00000082


	//----- nvinfo : EIATTR_KPARAM_INFO
	.align		4
.L_270:
        /*0008*/ 	.byte	0x04, 0x17
        /*000a*/ 	.short	(.L_272 - .L_271)
.L_271:
        /*000c*/ 	.word	0x00000000
        /*0010*/ 	.short	0x0005
        /*0012*/ 	.short	0x001c
        /*0014*/ 	.byte	0x00, 0xf0, 0x11, 0x00


	//----- nvinfo : EIATTR_KPARAM_INFO
	.align		4
.L_272:
        /*0018*/ 	.byte	0x04, 0x17
        /*001a*/ 	.short	(.L_274 - .L_273)
.L_273:
        /*001c*/ 	.word	0x00000000
        /*0020*/ 	.short	0x0004
        /*0022*/ 	.short	0x0018
        /*0024*/ 	.byte	0x00, 0xf0, 0x11, 0x00


	//----- nvinfo : EIATTR_KPARAM_INFO
	.align		4
.L_274:
        /*0028*/ 	.byte	0x04, 0x17
        /*002a*/ 	.short	(.L_276 - .L_275)
.L_275:
        /*002c*/ 	.word	0x00000000
        /*0030*/ 	.short	0x0003
        /*0032*/ 	.short	0x0014
        /*0034*/ 	.byte	0x00, 0xf0, 0x11, 0x00


	//----- nvinfo : EIATTR_KPARAM_INFO
	.align		4
.L_276:
        /*0038*/ 	.byte	0x04, 0x17
        /*003a*/ 	.short	(.L_278 - .L_277)
.L_277:
        /*003c*/ 	.word	0x00000000
        /*0040*/ 	.short	0x0002
        /*0042*/ 	.short	0x0010
        /*0044*/ 	.byte	0x00, 0xf0, 0x11, 0x00


	//----- nvinfo : EIATTR_KPARAM_INFO
	.align		4
.L_278:
        /*0048*/ 	.byte	0x04, 0x17
        /*004a*/ 	.short	(.L_280 - .L_279)
.L_279:
        /*004c*/ 	.word	0x00000000
        /*0050*/ 	.short	0x0001
        /*0052*/ 	.short	0x0008
        /*0054*/ 	.byte	0x00, 0xf5, 0x21, 0x00


	//----- nvinfo : EIATTR_KPARAM_INFO
	.align		4
.L_280:
        /*0058*/ 	.byte	0x04, 0x17
        /*005a*/ 	.short	(.L_282 - .L_281)
.L_281:
        /*005c*/ 	.word	0x00000000
        /*0060*/ 	.short	0x0000
        /*0062*/ 	.short	0x0000
        /*0064*/ 	.byte	0x00, 0xf5, 0x21, 0x00


	//----- nvinfo : EIATTR_SPARSE_MMA_MASK
	.align		4
.L_282:
        /*0068*/ 	.byte	0x03, 0x50
        /*006a*/ 	.short	0x0000


	//----- nvinfo : EIATTR_MAXREG_COUNT
	.align		4
        /*006c*/ 	.byte	0x03, 0x1b
        /*006e*/ 	.short	0x0040


	//----- nvinfo : EIATTR_NUM_BARRIERS
	.align		4
        /*0070*/ 	.byte	0x02, 0x4c
        /*0072*/ 	.byte	0x01
	.zero		1


	//----- nvinfo : EIATTR_MERCURY_ISA_VERSION
	.align		4
        /*0074*/ 	.byte	0x03, 0x5f
        /*0076*/ 	.short	0x0101


	//----- nvinfo : EIATTR_VRC_CTA_INIT_COUNT
	.align		4
        /*0078*/ 	.byte	0x02, 0x4a
	.zero		1
	.zero		1


	//----- nvinfo : EIATTR_EXIT_INSTR_OFFSETS
	.align		4
        /*007c*/ 	.byte	0x04, 0x1c
        /*007e*/ 	.short	(.L_284 - .L_283)


	//   ....[0]....
.L_283:
        /*0080*/ 	.word	0x00007640


	//   ....[1]....
        /*0084*/ 	.word	0x00007a30


	//   ....[2]....
        /*0088*/ 	.word	0x00007c70


	//----- nvinfo : EIATTR_MAX_THREADS
	.align		4
.L_284:
        /*008c*/ 	.byte	0x04, 0x05
        /*008e*/ 	.short	(.L_286 - .L_285)
.L_285:
        /*0090*/ 	.word	0x00000400
        /*0094*/ 	.word	0x00000001
        /*0098*/ 	.word	0x00000001


	//----- nvinfo : EIATTR_CRS_STACK_SIZE
	.align		4
.L_286:
        /*009c*/ 	.byte	0x04, 0x1e
        /*009e*/ 	.short	(.L_288 - .L_287)
.L_287:
        /*00a0*/ 	.word	0x00000000


	//----- nvinfo : EIATTR_CBANK_PARAM_SIZE
	.align		4
.L_288:
        /*00a4*/ 	.byte	0x03, 0x19
        /*00a6*/ 	.short	0x0020


	//----- nvinfo : EIATTR_PARAM_CBANK
	.align		4
        /*00a8*/ 	.byte	0x04, 0x0a
        /*00aa*/ 	.short	(.L_290 - .L_289)
	.align		4
.L_289:
        /*00ac*/ 	.word	index@(.nv.constant0._ZN18transformer_engine43_GLOBAL__N__603fe5ac_10_swizzle_cu_2a895db426swizzle_row_scaling_kernelI4int4Li128ELi4EEEvPKvPviiii)
        /*00b0*/ 	.short	0x0380
        /*00b2*/ 	.short	0x0020


	//----- nvinfo : EIATTR_SW_WAR
	.align		4
.L_290:
        /*00b4*/ 	.byte	0x04, 0x36
        /*00b6*/ 	.short	(.L_292 - .L_291)
.L_291:
        /*00b8*/ 	.word	0x00000008
.L_292:


//--------------------- .nv.callgraph             --------------------------
	.section	.nv.callgraph,"",@"SHT_CUDA_CALLGRAPH"
	.align	4
	.sectionentsize	8
	.align		4
        /*0000*/ 	.word	0x00000000
	.align		4
        /*0004*/ 	.word	0xffffffff
	.align		4
        /*0008*/ 	.word	0x00000000
	.align		4
        /*000c*/ 	.word	0xfffffffe
	.align		4
        /*0010*/ 	.word	0x00000000
	.align		4
        /*0014*/ 	.word	0xfffffffd
	.align		4
        /*0018*/ 	.word	0x00000000
	.align		4
        /*001c*/ 	.word	0xfffffffc


//--------------------- .nv.constant4             --------------------------
	.section	.nv.constant4,"a",@progbits
	.align	8
	.align		8
.nv.constant4:
        /*0000*/ 	.dword	_ZN41_INTERNAL_603fe5ac_10_swizzle_cu_2a895db418transformer_engine43_GLOBAL__N__603fe5ac_10_swizzle_cu_2a895db46TB_DIME
	.align		8
        /*0008*/ 	.dword	_ZN41_INTERNAL_603fe5ac_10_swizzle_cu_2a895db418transformer_engine43_GLOBAL__N__603fe5ac_10_swizzle_cu_2a895db417NEW_SF_TILE_DIM_KE
	.align		8
        /*0010*/ 	.dword	_ZN41_INTERNAL_603fe5ac_10_swizzle_cu_2a895db418transformer_engine43_GLOBAL__N__603fe5ac_10_swizzle_cu_2a895db420N_SF_PER_TD_PER_TILEE
	.align		8
        /*0018*/ 	.dword	_ZN41_INTERNAL_603fe5ac_10_swizzle_cu_2a895db418transformer_engine43_GLOBAL__N__603fe5ac_10_swizzle_cu_2a895db421NEW_SF_TILE_DIM_K_I32E
	.align		8
        /*0020*/ 	.dword	_ZN41_INTERNAL_603fe5ac_10_swizzle_cu_2a895db418transformer_engine43_GLOBAL__N__603fe5ac_10_swizzle_cu_2a895db421NEW_SF_TILE_DIM_M_I32E


//--------------------- .text._ZN18transformer_engine43_GLOBAL__N__603fe5ac_10_swizzle_cu_2a895db439multi_tensor_swizzle_col_scaling_kernelIiLi128ELi4EEEvNS0_16MultiSwizzleArgsE --------------------------
	.section	.text._ZN18transformer_engine43_GLOBAL__N__603fe5ac_10_swizzle_cu_2a895db439multi_tensor_swizzle_col_scaling_kernelIiLi128ELi4EEEvNS0_16MultiSwizzleArgsE,"ax",@progbits
	.align	128
.text._ZN18transformer_engine43_GLOBAL__N__603fe5ac_10_swizzle_cu_2a895db439multi_tensor_swizzle_col_scaling_kernelIiLi128ELi4EEEvNS0_16MultiSwizzleArgsE:
        .type           _ZN18transformer_engine43_GLOBAL__N__603fe5ac_10_swizzle_cu_2a895db439multi_tensor_swizzle_col_scaling_kernelIiLi128ELi4EEEvNS0_16MultiSwizzleArgsE,@function
        .size           _ZN18transformer_engine43_GLOBAL__N__603fe5ac_10_swizzle_cu_2a895db439multi_tensor_swizzle_col_scaling_kernelIiLi128ELi4EEEvNS0_16MultiSwizzleArgsE,(.L_x_1477 - _ZN18transformer_engine43_GLOBAL__N__603fe5ac_10_swizzle_cu_2a895db439multi_tensor_swizzle_col_scaling_kernelIiLi128ELi4EEEvNS0_16MultiSwizzleArgsE)
        .other          _ZN18transformer_engine43_GLOBAL__N__603fe5ac_10_swizzle_cu_2a895db439multi_tensor_swizzle_col_scaling_kernelIiLi128ELi4EEEvNS0_16MultiSwizzleArgsE,@"STO_CUDA_ENTRY STV_DEFAULT"
_ZN18transformer_engine43_GLOBAL__N__603fe5ac_10_swizzle_cu_2a895db439multi_tensor_swizzle_col_scaling_kernelIiLi128ELi4EEEvNS0_16MultiSwizzleArgsE:
[----:B------:R-:W-:Y:S08]  /*0000*/  LDC R1, c[0x0][0x37c] ;  /* 0x0000df00ff017b82 */ /* 0x000ff00000000800 */
[----:B------:R-:W0:Y:S01]  /*0010*/  S2UR UR7, SR_CTAID.X ;  /* 0x00000000000779c3 */ /* 0x000e220000002500 */
[----:B------:R-:W-:Y:S01]  /*0020*/  UMOV UR4, URZ ;  /* 0x000000ff00047c82 */ /* 0x000fe20008000000 */
[----:B------:R-:W-:-:S05]  /*0030*/  UMOV UR8, 0x800 ;  /* 0x0000080000087882 */ /* 0x000fca0000000000 */
.L_x_0:
[----:B------:R-:W-:Y:S02]  /*0040*/  ULEA UR5, UR4, UR8, 0x2 ;  /* 0x0000000804057291 */ /* 0x000fe4000f8e10ff */
[----:B------:R-:W-:-:S10]  /*0050*/  IMAD.U32 R3, RZ, RZ, UR4 ;  /* 0x00000004ff037e24 */ /* 0x000fd4000f8e00ff */
[----:B------:R-:W0:Y:S01]  /*0060*/  LDCU UR6, c[0x0][UR5+0x384] ;  /* 0x00007080050677ac */ /* 0x000e220008000800 */
[----:B------:R-:W-:-:S07]  /*0070*/  UIADD3 UR5, UPT, UPT, UR4, 0x1, URZ ;  /* 0x0000000104057890 */ /* 0x000fce000fffe0ff */
[----:B------:R-:W-:Y:S01]  /*0080*/  UMOV UR4, UR5 ;  /* 0x0000000500047c82 */ /* 0x000fe20008000000 */
[----:B0-----:R-:W-:-:S09]  /*0090*/  UISETP.GT.AND UP0, UPT, UR6, UR7, UPT ;  /* 0x000000070600728c */ /* 0x001fd2000bf04270 */
[----:B------:R-:W-:Y:S05]  /*00a0*/  BRA.U !UP0, `(.L_x_0) ;  /* 0xfffffffd08e47547 */ /* 0x000fea000b83ffff */
[C---:B------:R-:W-:Y:S01]  /*00b0*/  IMAD.SHL.U32 R6, R3.reuse, 0x8, RZ ;  /* 0x0000000803067824 */ /* 0x040fe200078e00ff */
[----:B------:R-:W0:Y:S01]  /*00c0*/  LDCU.64 UR8, c[0x0][0x358] ;  /* 0x00006b00ff0877ac */ /* 0x000e220008000a00 */
[----:B------:R-:W-:Y:S02]  /*00d0*/  BSSY.RECONVERGENT B0, `(.L_x_1) ;  /* 0x0000272000007945 */ /* 0x000fe40003800200 */
[----:B------:R-:W-:-:S04]  /*00e0*/  IMAD R2, R3, -0x4, R6 ;  /* 0xfffffffc03027824 */ /* 0x000fc800078e0206 */
[----:B------:R-:W1:Y:S08]  /*00f0*/  LDC R5, c[0x0][R2+0x780] ;  /* 0x0001e00002057b82 */ /* 0x000e700000000800 */
[----:B------:R-:W2:Y:S01]  /*0100*/  LDC R10, c[0x0][R2+0xb80] ;  /* 0x0002e000020a7b82 */ /* 0x000ea20000000800 */
[----:B-1----:R-:W-:-:S04]  /*0110*/  SHF.R.S32.HI R0, RZ, 0x1f, R5 ;  /* 0x0000001fff007819 */ /* 0x002fc80000011405 */
[----:B------:R-:W-:-:S04]  /*0120*/  LEA.HI R3, R0, R5, RZ, 0x7 ;  /* 0x0000000500037211 */ /* 0x000fc800078f38ff */
[----:B------:R-:W-:Y:S02]  /*0130*/  SHF.R.S32.HI R3, RZ, 0x7, R3 ;  /* 0x00000007ff037819 */ /* 0x000fe40000011403 */
[----:B--2---:R-:W-:Y:S02]  /*0140*/  IADD3 R10, PT, PT, -R10, UR7, RZ ;  /* 0x000000070a0a7c10 */ /* 0x004fe4000fffe1ff */
[-C--:B------:R-:W-:Y:S02]  /*0150*/  IABS R4, R3.reuse ;  /* 0x0000000300047213 */ /* 0x080fe40000000000 */
[----:B------:R-:W-:Y:S02]  /*0160*/  IABS R12, R10 ;  /* 0x0000000a000c7213 */ /* 0x000fe40000000000 */
[----:B------:R-:W1:Y:S01]  /*0170*/  I2F.RP R7, R4 ;  /* 0x0000000400077306 */ /* 0x000e620000209400 */
[-C--:B------:R-:W-:Y:S02]  /*0180*/  IABS R13, R3.reuse ;  /* 0x00000003000d7213 */ /* 0x080fe40000000000 */
[----:B------:R-:W-:-:S02]  /*0190*/  LOP3.LUT R14, RZ, R3, RZ, 0x33, !PT ;  /* 0x00000003ff0e7212 */ /* 0x000fc400078e33ff */
[----:B------:R-:W-:Y:S01]  /*01a0*/  ISETP.GE.AND P3, PT, R10, RZ, PT ;  /* 0x000000ff0a00720c */ /* 0x000fe20003f66270 */
[----:B------:R-:W-:Y:S02]  /*01b0*/  IMAD.MOV R13, RZ, RZ, -R13 ;  /* 0x000000ffff0d7224 */ /* 0x000fe400078e0a0d */
[----:B-1----:R-:W1:Y:S02]  /*01c0*/  MUFU.RCP R7, R7 ;  /* 0x0000000700077308 */ /* 0x002e640000001000 */
[----:B-1----:R-:W-:Y:S02]  /*01d0*/  VIADD R8, R7, 0xffffffe ;  /* 0x0ffffffe07087836 */ /* 0x002fe40000000000 */
[----:B------:R-:W1:Y:S04]  /*01e0*/  LDC R7, c[0x0][R2+0x880] ;  /* 0x0002200002077b82 */ /* 0x000e680000000800 */
[----:B------:R2:W3:Y:S02]  /*01f0*/  F2I.FTZ.U32.TRUNC.NTZ R9, R8 ;  /* 0x0000000800097305 */ /* 0x0004e4000021f000 */
[----:B--2---:R-:W-:-:S02]  /*0200*/  IMAD.MOV.U32 R8, RZ, RZ, RZ ;  /* 0x000000ffff087224 */ /* 0x004fc400078e00ff */
[----:B---3--:R-:W-:-:S04]  /*0210*/  IMAD.MOV R11, RZ, RZ, -R9 ;  /* 0x000000ffff0b7224 */ /* 0x008fc800078e0a09 */
[----:B------:R-:W-:-:S04]  /*0220*/  IMAD R11, R11, R4, RZ ;  /* 0x000000040b0b7224 */ /* 0x000fc800078e02ff */
[----:B------:R-:W-:Y:S01]  /*0230*/  IMAD.HI.U32 R9, R9, R11, R8 ;  /* 0x0000000b09097227 */ /* 0x000fe200078e0008 */
[----:B-1----:R-:W-:-:S04]  /*0240*/  SHF.R.S32.HI R8, RZ, 0x1f, R7 ;  /* 0x0000001fff087819 */ /* 0x002fc80000011407 */
[----:B------:R-:W-:Y:S01]  /*0250*/  LEA.HI R17, R8, R7, RZ, 0x2 ;  /* 0x0000000708117211 */ /* 0x000fe200078f10ff */
[----:B------:R-:W-:Y:S01]  /*0260*/  IMAD.HI.U32 R11, R9, R12, RZ ;  /* 0x0000000c090b7227 */ /* 0x000fe200078e00ff */
[----:B------:R-:W-:Y:S02]  /*0270*/  LOP3.LUT R9, R10, R3, RZ, 0x3c, !PT ;  /* 0x000000030a097212 */ /* 0x000fe400078e3cff */
[----:B------:R-:W-:Y:S01]  /*0280*/  LEA.HI.SX32 R8, R17, 0x1f, 0x1e ;  /* 0x0000001f11087811 */ /* 0x000fe200078ff2ff */
[----:B------:R-:W-:Y:S01]  /*0290*/  IMAD R13, R11, R13, R12 ;  /* 0x0000000d0b0d7224 */ /* 0x000fe200078e020c */
[----:B------:R-:W-:Y:S01]  /*02a0*/  ISETP.GE.AND P2, PT, R9, RZ, PT ;  /* 0x000000ff0900720c */ /* 0x000fe20003f46270 */
[----:B------:R1:W2:Y:S01]  /*02b0*/  LDC R10, c[0x0][R2+0xa80] ;  /* 0x0002a000020a7b82 */ /* 0x0002a20000000800 */
[----:B------:R-:W-:Y:S02]  /*02c0*/  SHF.R.S32.HI R9, RZ, 0x1f, R8 ;  /* 0x0000001fff097819 */ /* 0x000fe40000011408 */
[----:B------:R-:W-:-:S02]  /*02d0*/  ISETP.GT.U32.AND P1, PT, R4, R13, PT ;  /* 0x0000000d0400720c */ /* 0x000fc40003f24070 */
[----:B------:R-:W-:-:S03]  /*02e0*/  LEA.HI R9, R9, R8, RZ, 0x5 ;  /* 0x0000000809097211 */ /* 0x000fc600078f28ff */
[----:B------:R1:W3:Y:S01]  /*02f0*/  LDC R8, c[0x0][R2+0x980] ;  /* 0x0002600002087b82 */ /* 0x0002e20000000800 */
[----:B------:R-:W-:-:S07]  /*0300*/  LEA.HI.SX32 R9, R9, 0xffffffff, 0x1b ;  /* 0xffffffff09097811 */ /* 0x000fce00078fdaff */
[--C-:B------:R-:W-:Y:S02]  /*0310*/  @!P1 IMAD.IADD R13, R13, 0x1, -R4.reuse ;  /* 0x000000010d0d9824 */ /* 0x100fe400078e0a04 */
[----:B------:R-:W-:Y:S02]  /*0320*/  @!P1 VIADD R11, R11, 0x1 ;  /* 0x000000010b0b9836 */ /* 0x000fe40000000000 */
[C---:B------:R-:W-:Y:S01]  /*0330*/  IMAD.IADD R16, R13.reuse, 0x1, -R4 ;  /* 0x000000010d107824 */ /* 0x040fe200078e0a04 */
[----:B------:R-:W-:-:S13]  /*0340*/  ISETP.GE.U32.AND P0, PT, R13, R4, PT ;  /* 0x000000040d00720c */ /* 0x000fda0003f06070 */
[----:B------:R-:W-:Y:S01]  /*0350*/  @P0 VIADD R11, R11, 0x1 ;  /* 0x000000010b0b0836 */ /* 0x000fe20000000000 */
[----:B------:R-:W-:-:S03]  /*0360*/  ISETP.NE.AND P0, PT, R3, RZ, PT ;  /* 0x000000ff0300720c */ /* 0x000fc60003f05270 */
[----:B------:R-:W-:Y:S01]  /*0370*/  @!P2 IMAD.MOV R11, RZ, RZ, -R11 ;  /* 0x000000ffff0ba224 */ /* 0x000fe200078e0a0b */
[----:B------:R-:W-:Y:S02]  /*0380*/  ISETP.GT.U32.AND P2, PT, R4, R13, PT ;  /* 0x0000000d0400720c */ /* 0x000fe40003f44070 */
[----:B------:R-:W4:Y:S02]  /*0390*/  S2R R4, SR_TID.X ;  /* 0x0000000000047919 */ /* 0x000f240000002100 */
[----:B------:R-:W-:Y:S02]  /*03a0*/  SEL R12, R14, R11, !P0 ;  /* 0x0000000b0e0c7207 */ /* 0x000fe40004000000 */
[----:B------:R-:W5:Y:S01]  /*03b0*/  S2R R11, SR_TID.Y ;  /* 0x00000000000b7919 */ /* 0x000f620000002200 */
[----:B------:R-:W-:Y:S01]  /*03c0*/  SEL R15, R16, R13, !P2 ;  /* 0x0000000d100f7207 */ /* 0x000fe20005000000 */
[----:B------:R-:W-:Y:S01]  /*03d0*/  VIADD R16, R3, 0xffffffff ;  /* 0xffffffff03107836 */ /* 0x000fe20000000000 */
[----:B------:R-:W-:Y:S01]  /*03e0*/  ISETP.NE.AND P1, PT, R12, R9, PT ;  /* 0x000000090c00720c */ /* 0x000fe20003f25270 */
[----:B-1----:R1:W0:Y:S02]  /*03f0*/  LDC.64 R2, c[0x0][R6+0x580] ;  /* 0x0001600006027b82 */ /* 0x0022240000000a00 */
[----:B------:R-:W-:-:S05]  /*0400*/  @!P3 IMAD.MOV R15, RZ, RZ, -R15 ;  /* 0x000000ffff0fb224 */ /* 0x000fca00078e0a0f */
[----:B------:R-:W-:Y:S02]  /*0410*/  SEL R15, R14, R15, !P0 ;  /* 0x0000000f0e0f7207 */ /* 0x000fe40004000000 */
[----:B---3--:R-:W-:-:S03]  /*0420*/  ISETP.GE.AND P0, PT, R8, R5, PT ;  /* 0x000000050800720c */ /* 0x008fc60003f06270 */
[----:B------:R-:W-:Y:S02]  /*0430*/  @!P1 LEA.HI.SX32 R13, R17, 0xffffffff, 0x1e ;  /* 0xffffffff110d9811 */ /* 0x000fe400078ff2ff */
[----:B------:R-:W-:Y:S01]  /*0440*/  ISETP.EQ.AND P0, PT, R15, R16, !P0 ;  /* 0x000000100f00720c */ /* 0x000fe20004702270 */
[----:B------:R-:W-:Y:S01]  /*0450*/  IMAD.MOV.U32 R16, RZ, RZ, 0x20 ;  /* 0x00000020ff107424 */ /* 0x000fe200078e00ff */
[----:B------:R-:W-:-:S04]  /*0460*/  @!P1 SHF.R.S32.HI R14, RZ, 0x1f, R13 ;  /* 0x0000001fff0e9819 */ /* 0x000fc8000001140d */
[----:B------:R-:W-:-:S04]  /*0470*/  @!P1 LEA.HI R14, R14, R13, RZ, 0x5 ;  /* 0x0000000d0e0e9211 */ /* 0x000fc800078f28ff */
[----:B------:R-:W-:Y:S02]  /*0480*/  @!P1 LOP3.LUT R18, R14, 0xffffffe0, RZ, 0xc0, !PT ;  /* 0xffffffe00e129812 */ /* 0x000fe400078ec0ff */
[----:B------:R-:W-:Y:S01]  /*0490*/  LEA.HI R14, R0, R5, RZ, 0x2 ;  /* 0x00000005000e7211 */ /* 0x000fe200078f10ff */
[----:B------:R-:W-:Y:S01]  /*04a0*/  IMAD.SHL.U32 R0, R15, 0x20, RZ ;  /* 0x000000200f007824 */ /* 0x000fe200078e00ff */
[----:B------:R-:W-:Y:S02]  /*04b0*/  @!P1 IADD3 R16, PT, PT, R13, 0x1, -R18 ;  /* 0x000000010d109810 */ /* 0x000fe40007ffe812 */
[----:B--2---:R-:W-:Y:S01]  /*04c0*/  ISETP.GE.AND P1, PT, R10, R7, PT ;  /* 0x000000070a00720c */ /* 0x004fe20003f26270 */
[----:B------:R-:W-:Y:S01]  /*04d0*/  IMAD R18, R7, R0, RZ ;  /* 0x0000000007127224 */ /* 0x000fe200078e02ff */
[----:B-----5:R-:W-:Y:S01]  /*04e0*/  ISETP.GE.U32.AND P2, PT, R11, R16, PT ;  /* 0x000000100b00720c */ /* 0x020fe20003f46070 */
[----:B------:R-:W-:Y:S01]  /*04f0*/  IMAD.SHL.U32 R7, R12, 0x1000, RZ ;  /* 0x000010000c077824 */ /* 0x000fe200078e00ff */
[----:B------:R-:W-:-:S02]  /*0500*/  SHF.R.S32.HI R14, RZ, 0x2, R14 ;  /* 0x00000002ff0e7819 */ /* 0x000fc4000001140e */
[----:B----4-:R-:W-:Y:S02]  /*0510*/  ISETP.GT.U32.OR P2, PT, R4, 0x1f, P2 ;  /* 0x0000001f0400780c */ /* 0x010fe40001744470 */
[C---:B------:R-:W-:Y:S01]  /*0520*/  ISETP.EQ.AND P1, PT, R12.reuse, R9, !P1 ;  /* 0x000000090c00720c */ /* 0x040fe20004f22270 */
[----:B------:R-:W-:Y:S01]  /*0530*/  IMAD R15, R12, R14, RZ ;  /* 0x0000000e0c0f7224 */ /* 0x000fe200078e02ff */
[----:B------:R-:W-:Y:S02]  /*0540*/  IADD3 R9, P3, PT, R7, R18, RZ ;  /* 0x0000001207097210 */ /* 0x000fe40007f7e0ff */
[----:B------:R-:W-:Y:S01]  /*0550*/  SHF.R.S32.HI R18, RZ, 0x1f, R18 ;  /* 0x0000001fff127819 */ /* 0x000fe20000011412 */
[----:B------:R-:W-:-:S03]  /*0560*/  IMAD R15, R15, 0x80, R0 ;  /* 0x000000800f0f7824 */ /* 0x000fc600078e0200 */
[----:B------:R-:W-:-:S03]  /*0570*/  LEA.HI.X.SX32 R0, R7, R18, 0x1, P3 ;  /* 0x0000001207007211 */ /* 0x000fc600018f0eff */
[----:B01----:R-:W-:Y:S05]  /*0580*/  @P2 BRA `(.L_x_2) ;  /* 0x0000002000982947 */ /* 0x003fea0003800000 */
[----:B------:R-:W0:Y:S01]  /*0590*/  LDC.64 R6, c[0x0][R6+0x380] ;  /* 0x0000e00006067b82 */ /* 0x000e220000000a00 */
[----:B------:R-:W-:Y:S01]  /*05a0*/  IMAD R13, R14, R11, RZ ;  /* 0x0000000b0e0d7224 */ /* 0x000fe200078e02ff */
[----:B------:R-:W-:-:S03]  /*05b0*/  SHF.R.S32.HI R17, RZ, 0x1f, R15 ;  /* 0x0000001fff117819 */ /* 0x000fc6000001140f */
[----:B------:R-:W-:-:S05]  /*05c0*/  IMAD R20, R13, 0x4, R4 ;  /* 0x000000040d147824 */ /* 0x000fca00078e0204 */
[----:B------:R-:W-:-:S04]  /*05d0*/  IADD3 R13, P2, PT, R15, R20, RZ ;  /* 0x000000140f0d7210 */ /* 0x000fc80007f5e0ff */
[----:B------:R-:W-:Y:S02]  /*05e0*/  LEA.HI.X.SX32 R12, R20, R17, 0x1, P2 ;  /* 0x00000011140c7211 */ /* 0x000fe400010f0eff */
[----:B0-----:R-:W-:-:S04]  /*05f0*/  LEA R18, P2, R13, R6, 0x2 ;  /* 0x000000060d127211 */ /* 0x001fc800078410ff */
[----:B------:R-:W-:-:S05]  /*0600*/  LEA.HI.X R19, R13, R7, R12, 0x2, P2 ;  /* 0x000000070d137211 */ /* 0x000fca00010f140c */
[----:B------:R0:W5:Y:S01]  /*0610*/  LDG.E.CONSTANT R18, desc[UR8][R18.64] ;  /* 0x0000000812127981 */ /* 0x000162000c1e9900 */
[----:B------:R-:W-:-:S13]  /*0620*/  PLOP3.LUT P0, PT, P0, P1, PT, 0xf8, 0x8f ;  /* 0x00000000008f781c */ /* 0x000fda0000703f70 */
[----:B0-----:R-:W-:Y:S05]  /*0630*/  @!P0 BRA `(.L_x_3) ;  /* 0x0000000400dc8947 */ /* 0x001fea0003800000 */
[-C--:B------:R-:W-:Y:S01]  /*0640*/  IABS R19, R5.reuse ;  /* 0x0000000500137213 */ /* 0x080fe20000000000 */
[----:B------:R-:W-:Y:S01]  /*0650*/  IMAD.IADD R22, R15, 0x1, R20 ;  /* 0x000000010f167824 */ /* 0x000fe200078e0214 */
[----:B------:R-:W-:Y:S01]  /*0660*/  IABS R25, R5 ;  /* 0x0000000500197213 */ /* 0x000fe20000000000 */
[----:B------:R-:W-:Y:S01]  /*0670*/  BSSY.RECONVERGENT B1, `(.L_x_4) ;  /* 0x0000025000017945 */ /* 0x000fe20003800200 */
[----:B------:R-:W0:Y:S01]  /*0680*/  I2F.RP R21, R19 ;  /* 0x0000001300157306 */ /* 0x000e220000209400 */
[----:B------:R-:W-:-:S07]  /*0690*/  IMAD.SHL.U32 R22, R22, 0x4, RZ ;  /* 0x0000000416167824 */ /* 0x000fce00078e00ff */
[----:B0-----:R-:W0:Y:S02]  /*06a0*/  MUFU.RCP R21, R21 ;  /* 0x0000001500157308 */ /* 0x001e240000001000 */
[----:B0-----:R-:W-:-:S06]  /*06b0*/  VIADD R12, R21, 0xffffffe ;  /* 0x0ffffffe150c7836 */ /* 0x001fcc0000000000 */
[----:B------:R0:W1:Y:S02]  /*06c0*/  F2I.FTZ.U32.TRUNC.NTZ R13, R12 ;  /* 0x0000000c000d7305 */ /* 0x000064000021f000 */
[----:B0-----:R-:W-:Y:S02]  /*06d0*/  IMAD.MOV.U32 R12, RZ, RZ, RZ ;  /* 0x000000ffff0c7224 */ /* 0x001fe400078e00ff */
[----:B-1----:R-:W-:-:S04]  /*06e0*/  IMAD.MOV R24, RZ, RZ, -R13 ;  /* 0x000000ffff187224 */ /* 0x002fc800078e0a0d */
[----:B------:R-:W-:Y:S01]  /*06f0*/  IMAD R23, R24, R19, RZ ;  /* 0x0000001318177224 */ /* 0x000fe200078e02ff */
[----:B------:R-:W-:-:S03]  /*0700*/  IABS R24, R22 ;  /* 0x0000001600187213 */ /* 0x000fc60000000000 */
[----:B------:R-:W-:Y:S01]  /*0710*/  IMAD.HI.U32 R13, R13, R23, R12 ;  /* 0x000000170d0d7227 */ /* 0x000fe200078e000c */
[----:B------:R-:W-:-:S03]  /*0720*/  LOP3.LUT R23, R22, R5, RZ, 0x3c, !PT ;  /* 0x0000000516177212 */ /* 0x000fc600078e3cff */
[----:B------:R-:W-:Y:S01]  /*0730*/  IMAD.MOV R12, RZ, RZ, -R25 ;  /* 0x000000ffff0c7224 */ /* 0x000fe200078e0a19 */
[----:B------:R-:W-:Y:S01]  /*0740*/  ISETP.GE.AND P3, PT, R23, RZ, PT ;  /* 0x000000ff1700720c */ /* 0x000fe20003f66270 */
[----:B------:R-:W-:-:S04]  /*0750*/  IMAD.HI.U32 R21, R13, R24, RZ ;  /* 0x000000180d157227 */ /* 0x000fc800078e00ff */
[----:B------:R-:W-:-:S05]  /*0760*/  IMAD R24, R21, R12, R24 ;  /* 0x0000000c15187224 */ /* 0x000fca00078e0218 */
[----:B------:R-:W-:-:S13]  /*0770*/  ISETP.GT.U32.AND P2, PT, R19, R24, PT ;  /* 0x000000181300720c */ /* 0x000fda0003f44070 */
[----:B------:R-:W-:Y:S02]  /*0780*/  @!P2 IMAD.IADD R24, R24, 0x1, -R19 ;  /* 0x000000011818a824 */ /* 0x000fe400078e0a13 */
[----:B------:R-:W-:-:S03]  /*0790*/  @!P2 VIADD R21, R21, 0x1 ;  /* 0x000000011515a836 */ /* 0x000fc60000000000 */
[----:B------:R-:W-:-:S13]  /*07a0*/  ISETP.GE.U32.AND P1, PT, R24, R19, PT ;  /* 0x000000131800720c */ /* 0x000fda0003f26070 */
[----:B------:R-:W-:Y:S01]  /*07b0*/  @P1 VIADD R21, R21, 0x1 ;  /* 0x0000000115151836 */ /* 0x000fe20000000000 */
[----:B------:R-:W-:-:S03]  /*07c0*/  ISETP.NE.AND P1, PT, R5, RZ, PT ;  /* 0x000000ff0500720c */ /* 0x000fc60003f25270 */
[----:B------:R-:W-:Y:S01]  /*07d0*/  IMAD.MOV.U32 R26, RZ, RZ, R21 ;  /* 0x000000ffff1a7224 */ /* 0x000fe200078e0015 */
[----:B------:R-:W-:-:S03]  /*07e0*/  LOP3.LUT R21, RZ, R5, RZ, 0x33, !PT ;  /* 0x00000005ff157212 */ /* 0x000fc600078e33ff */
[----:B------:R-:W-:-:S05]  /*07f0*/  @!P3 IMAD.MOV R26, RZ, RZ, -R26 ;  /* 0x000000ffff1ab224 */ /* 0x000fca00078e0a1a */
[----:B------:R-:W-:-:S04]  /*0800*/  SEL R23, R21, R26, !P1 ;  /* 0x0000001a15177207 */ /* 0x000fc80004800000 */
[----:B------:R-:W-:-:S13]  /*0810*/  ISETP.GE.AND P2, PT, R23, R10, PT ;  /* 0x0000000a1700720c */ /* 0x000fda0003f46270 */
[----:B------:R-:W-:Y:S05]  /*0820*/  @P2 BRA `(.L_x_5) ;  /* 0x0000000000202947 */ /* 0x000fea0003800000 */
[----:B------:R-:W-:Y:S01]  /*0830*/  ISETP.GE.AND P3, PT, R22, RZ, PT ;  /* 0x000000ff1600720c */ /* 0x000fe20003f66270 */
[----:B------:R-:W-:Y:S01]  /*0840*/  IMAD.IADD R23, R24, 0x1, -R19 ;  /* 0x0000000118177824 */ /* 0x000fe200078e0a13 */
[----:B------:R-:W-:-:S04]  /*0850*/  ISETP.GT.U32.AND P2, PT, R19, R24, PT ;  /* 0x000000181300720c */ /* 0x000fc80003f44070 */
[----:B------:R-:W-:-:S07]  /*0860*/  SEL R24, R23, R24, !P2 ;  /* 0x0000001817187207 */ /* 0x000fce0005000000 */
[----:B------:R-:W-:-:S05]  /*0870*/  @!P3 IMAD.MOV R24, RZ, RZ, -R24 ;  /* 0x000000ffff18b224 */ /* 0x000fca00078e0a18 */
[----:B------:R-:W-:-:S04]  /*0880*/  SEL R23, R21, R24, !P1 ;  /* 0x0000001815177207 */ /* 0x000fc80004800000 */
[----:B------:R-:W-:-:S13]  /*0890*/  ISETP.GE.AND P2, PT, R23, R8, PT ;  /* 0x000000081700720c */ /* 0x000fda0003f46270 */
[----:B------:R-:W-:Y:S05]  /*08a0*/  @!P2 BRA `(.L_x_6) ;  /* 0x000000000004a947 */ /* 0x000fea0003800000 */
.L_x_5:
[----:B-----5:R-:W-:-:S07]  /*08b0*/  LOP3.LUT R18, R18, 0xffffff00, RZ, 0xc0, !PT ;  /* 0xffffff0012127812 */ /* 0x020fce00078ec0ff */
.L_x_6:
[----:B------:R-:W-:Y:S05]  /*08c0*/  BSYNC.RECONVERGENT B1 ;  /* 0x0000000000017941 */ /* 0x000fea0003800200 */
.L_x_4:
[----:B------:R-:W-:Y:S01]  /*08d0*/  VIADD R24, R22, 0x1 ;  /* 0x0000000116187836 */ /* 0x000fe20000000000 */
[----:B------:R-:W-:Y:S04]  /*08e0*/  BSSY.RECONVERGENT B1, `(.L_x_7) ;  /* 0x0000018000017945 */ /* 0x000fe80003800200 */
[----:B------:R-:W-:Y:S02]  /*08f0*/  IABS R26, R24 ;  /* 0x00000018001a7213 */ /* 0x000fe40000000000 */
[----:B------:R-:W-:-:S03]  /*0900*/  LOP3.LUT R25, R24, R5, RZ, 0x3c, !PT ;  /* 0x0000000518197212 */ /* 0x000fc600078e3cff */
[----:B------:R-:W-:Y:S01]  /*0910*/  IMAD.HI.U32 R23, R13, R26, RZ ;  /* 0x0000001a0d177227 */ /* 0x000fe200078e00ff */
[----:B------:R-:W-:-:S03]  /*0920*/  ISETP.GE.AND P4, PT, R25, RZ, PT ;  /* 0x000000ff1900720c */ /* 0x000fc60003f86270 */
[----:B------:R-:W-:-:S05]  /*0930*/  IMAD R26, R23, R12, R26 ;  /* 0x0000000c171a7224 */ /* 0x000fca00078e021a */
[----:B------:R-:W-:-:S13]  /*0940*/  ISETP.GT.U32.AND P3, PT, R19, R26, PT ;  /* 0x0000001a1300720c */ /* 0x000fda0003f64070 */
[----:B------:R-:W-:Y:S02]  /*0950*/  @!P3 IMAD.IADD R26, R26, 0x1, -R19 ;  /* 0x000000011a1ab824 */ /* 0x000fe400078e0a13 */
[----:B------:R-:W-:-:S03]  /*0960*/  @!P3 VIADD R23, R23, 0x1 ;  /* 0x000000011717b836 */ /* 0x000fc60000000000 */
[----:B------:R-:W-:-:S13]  /*0970*/  ISETP.GE.U32.AND P2, PT, R26, R19, PT ;  /* 0x000000131a00720c */ /* 0x000fda0003f46070 */
[----:B------:R-:W-:-:S04]  /*0980*/  @P2 VIADD R23, R23, 0x1 ;  /* 0x0000000117172836 */ /* 0x000fc80000000000 */
        /* <DEDUP_REMOVED lines=12> */
.L_x_8:
[----:B-----5:R-:W-:-:S07]  /*0a50*/  LOP3.LUT R18, R18, 0xffff00ff, RZ, 0xc0, !PT ;  /* 0xffff00ff12127812 */ /* 0x020fce00078ec0ff */
.L_x_9:
[----:B------:R-:W-:Y:S05]  /*0a60*/  BSYNC.RECONVERGENT B1 ;  /* 0x0000000000017941 */ /* 0x000fea0003800200 */
.L_x_7:
        /* <DEDUP_REMOVED lines=24> */
.L_x_11:
[----:B-----5:R-:W-:-:S07]  /*0bf0*/  LOP3.LUT R18, R18, 0xff00ffff, RZ, 0xc0, !PT ;  /* 0xff00ffff12127812 */ /* 0x020fce00078ec0ff */
.L_x_12:
[----:B------:R-:W-:Y:S05]  /*0c00*/  BSYNC.RECONVERGENT B1 ;  /* 0x0000000000017941 */ /* 0x000fea0003800200 */
.L_x_10:
        /* <DEDUP_REMOVED lines=16> */
[----:B------:R-:W-:Y:S02]  /*0d10*/  ISETP.GE.AND P3, PT, R22, RZ, PT ;  /* 0x000000ff1600720c */ /* 0x000fe40003f66270 */
[----:B------:R-:W-:Y:S01]  /*0d20*/  ISETP.GT.U32.AND P2, PT, R19, R12, PT ;  /* 0x0000000c1300720c */ /* 0x000fe20003f44070 */
[----:B------:R-:W-:-:S05]  /*0d30*/  IMAD.IADD R19, R12, 0x1, -R19 ;  /* 0x000000010c137824 */ /* 0x000fca00078e0a13 */
[----:B------:R-:W-:-:S05]  /*0d40*/  SEL R12, R19, R12, !P2 ;  /* 0x0000000c130c7207 */ /* 0x000fca0005000000 */
[----:B------:R-:W-:-:S05]  /*0d50*/  @!P3 IMAD.MOV R12, RZ, RZ, -R12 ;  /* 0x000000ffff0cb224 */ /* 0x000fca00078e0a0c */
[----:B------:R-:W-:-:S04]  /*0d60*/  SEL R21, R21, R12, !P1 ;  /* 0x0000000c15157207 */ /* 0x000fc80004800000 */
[----:B------:R-:W-:-:S13]  /*0d70*/  ISETP.GE.AND P1, PT, R21, R8, PT ;  /* 0x000000081500720c */ /* 0x000fda0003f26270 */
[----:B------:R-:W-:Y:S05]  /*0d80*/  @!P1 BRA `(.L_x_14) ;  /* 0x0000000000049947 */ /* 0x000fea0003800000 */
.L_x_13:
[----:B-----5:R-:W-:-:S07]  /*0d90*/  LOP3.LUT R18, R18, 0xffffff, RZ, 0xc0, !PT ;  /* 0x00ffffff12127812 */ /* 0x020fce00078ec0ff */
.L_x_14:
[----:B------:R-:W-:Y:S05]  /*0da0*/  BSYNC.RECONVERGENT B1 ;  /* 0x0000000000017941 */ /* 0x000fea0003800200 */
.L_x_3:
[----:B------:R-:W-:-:S05]  /*0db0*/  IMAD.IADD R20, R14, 0x1, R20 ;  /* 0x000000010e147824 */ /* 0x000fca00078e0214 */
[----:B------:R-:W-:-:S04]  /*0dc0*/  IADD3 R13, P1, PT, R15, R20, RZ ;  /* 0x000000140f0d7210 */ /* 0x000fc80007f3e0ff */
[----:B------:R-:W-:Y:S02]  /*0dd0*/  LEA.HI.X.SX32 R19, R20, R17, 0x1, P1 ;  /* 0x0000001114137211 */ /* 0x000fe400008f0eff */
[----:B------:R-:W-:-:S04]  /*0de0*/  LEA R12, P1, R13, R6, 0x2 ;  /* 0x000000060d0c7211 */ /* 0x000fc800078210ff */
[----:B------:R-:W-:-:S05]  /*0df0*/  LEA.HI.X R13, R13, R7, R19, 0x2, P1 ;  /* 0x000000070d0d7211 */ /* 0x000fca00008f1413 */
[----:B------:R0:W5:Y:S01]  /*0e00*/  LDG.E.CONSTANT R19, desc[UR8][R12.64] ;  /* 0x000000080c137981 */ /* 0x000162000c1e9900 */
[----:B------:R-:W-:Y:S05]  /*0e10*/  @!P0 BRA `(.L_x_15) ;  /* 0x0000000400dc8947 */ /* 0x000fea0003800000 */
[----:B------:R-:W-:Y:S01]  /*0e20*/  IABS R21, R5 ;  /* 0x0000000500157213 */ /* 0x000fe20000000000 */
[----:B------:R-:W-:Y:S01]  /*0e30*/  IMAD.IADD R22, R15, 0x1, R20 ;  /* 0x000000010f167824 */ /* 0x000fe200078e0214 */
[----:B------:R-:W-:Y:S02]  /*0e40*/  BSSY.RECONVERGENT B1, `(.L_x_16) ;  /* 0x0000026000017945 */ /* 0x000fe40003800200 */
[----:B------:R-:W1:Y:S01]  /*0e50*/  I2F.RP R23, R21 ;  /* 0x0000001500177306 */ /* 0x000e620000209400 */
[----:B------:R-:W-:-:S07]  /*0e60*/  IMAD.SHL.U32 R22, R22, 0x4, RZ ;  /* 0x0000000416167824 */ /* 0x000fce00078e00ff */
[----:B-1----:R-:W0:Y:S02]  /*0e70*/  MUFU.RCP R23, R23 ;  /* 0x0000001700177308 */ /* 0x002e240000001000 */
[----:B0-----:R-:W-:-:S06]  /*0e80*/  VIADD R12, R23, 0xffffffe ;  /* 0x0ffffffe170c7836 */ /* 0x001fcc0000000000 */
[----:B------:R0:W1:Y:S02]  /*0e90*/  F2I.FTZ.U32.TRUNC.NTZ R13, R12 ;  /* 0x0000000c000d7305 */ /* 0x000064000021f000 */
[----:B0-----:R-:W-:Y:S02]  /*0ea0*/  IMAD.MOV.U32 R12, RZ, RZ, RZ ;  /* 0x000000ffff0c7224 */ /* 0x001fe400078e00ff */
[----:B-1----:R-:W-:-:S04]  /*0eb0*/  IMAD.MOV R24, RZ, RZ, -R13 ;  /* 0x000000ffff187224 */ /* 0x002fc800078e0a0d */
[----:B------:R-:W-:Y:S01]  /*0ec0*/  IMAD R25, R24, R21, RZ ;  /* 0x0000001518197224 */ /* 0x000fe200078e02ff */
[----:B------:R-:W-:-:S03]  /*0ed0*/  IABS R24, R22 ;  /* 0x0000001600187213 */ /* 0x000fc60000000000 */
[----:B------:R-:W-:Y:S01]  /*0ee0*/  IMAD.HI.U32 R13, R13, R25, R12 ;  /* 0x000000190d0d7227 */ /* 0x000fe200078e000c */
[----:B------:R-:W-:-:S05]  /*0ef0*/  IABS R25, R5 ;  /* 0x0000000500197213 */ /* 0x000fca0000000000 */
[----:B------:R-:W-:Y:S01]  /*0f00*/  IMAD.MOV R12, RZ, RZ, -R25 ;  /* 0x000000ffff0c7224 */ /* 0x000fe200078e0a19 */
[----:B------:R-:W-:Y:S01]  /*0f10*/  LOP3.LUT R25, R22, R5, RZ, 0x3c, !PT ;  /* 0x0000000516197212 */ /* 0x000fe200078e3cff */
[----:B------:R-:W-:-:S03]  /*0f20*/  IMAD.HI.U32 R23, R13, R24, RZ ;  /* 0x000000180d177227 */ /* 0x000fc600078e00ff */
[----:B------:R-:W-:Y:S01]  /*0f30*/  ISETP.GE.AND P3, PT, R25, RZ, PT ;  /* 0x000000ff1900720c */ /* 0x000fe20003f66270 */
        /* <DEDUP_REMOVED lines=21> */
.L_x_17:
[----:B-----5:R-:W-:-:S07]  /*1090*/  LOP3.LUT R19, R19, 0xffffff00, RZ, 0xc0, !PT ;  /* 0xffffff0013137812 */ /* 0x020fce00078ec0ff */
.L_x_18:
[----:B------:R-:W-:Y:S05]  /*10a0*/  BSYNC.RECONVERGENT B1 ;  /* 0x0000000000017941 */ /* 0x000fea0003800200 */
.L_x_16:
[----:B------:R-:W-:Y:S01]  /*10b0*/  VIADD R26, R22, 0x1 ;  /* 0x00000001161a7836 */ /* 0x000fe20000000000 */
[----:B------:R-:W-:Y:S04]  /*10c0*/  BSSY.RECONVERGENT B1, `(.L_x_19) ;  /* 0x0000018000017945 */ /* 0x000fe80003800200 */
[----:B------:R-:W-:Y:S02]  /*10d0*/  IABS R24, R26 ;  /* 0x0000001a00187213 */ /* 0x000fe40000000000 */
[----:B------:R-:W-:-:S04]  /*10e0*/  LOP3.LUT R25, R26, R5, RZ, 0x3c, !PT ;  /* 0x000000051a197212 */ /* 0x000fc800078e3cff */
[----:B------:R-:W-:Y:S01]  /*10f0*/  ISETP.GE.AND P4, PT, R25, RZ, PT ;  /* 0x000000ff1900720c */ /* 0x000fe20003f86270 */
[----:B------:R-:W-:-:S04]  /*1100*/  IMAD.HI.U32 R25, R13, R24, RZ ;  /* 0x000000180d197227 */ /* 0x000fc800078e00ff */
        /* <DEDUP_REMOVED lines=18> */
.L_x_20:
[----:B-----5:R-:W-:-:S07]  /*1230*/  LOP3.LUT R19, R19, 0xffff00ff, RZ, 0xc0, !PT ;  /* 0xffff00ff13137812 */ /* 0x020fce00078ec0ff */
.L_x_21:
[----:B------:R-:W-:Y:S05]  /*1240*/  BSYNC.RECONVERGENT B1 ;  /* 0x0000000000017941 */ /* 0x000fea0003800200 */
.L_x_19:
        /* <DEDUP_REMOVED lines=24> */
.L_x_23:
[----:B-----5:R-:W-:-:S07]  /*13d0*/  LOP3.LUT R19, R19, 0xff00ffff, RZ, 0xc0, !PT ;  /* 0xff00ffff13137812 */ /* 0x020fce00078ec0ff */
.L_x_24:
[----:B------:R-:W-:Y:S05]  /*13e0*/  BSYNC.RECONVERGENT B1 ;  /* 0x0000000000017941 */ /* 0x000fea0003800200 */
.L_x_22:
[----:B------:R-:W-:Y:S01]  /*13f0*/  VIADD R22, R22, 0x3 ;  /* 0x0000000316167836 */ /* 0x000fe20000000000 */
[----:B------:R-:W-:Y:S04]  /*1400*/  BSSY.RECONVERGENT B1, `(.L_x_15) ;  /* 0x0000018000017945 */ /* 0x000fe80003800200 */
[----:B------:R-:W-:-:S05]  /*1410*/  IABS R24, R22 ;  /* 0x0000001600187213 */ /* 0x000fca0000000000 */
[----:B------:R-:W-:-:S04]  /*1420*/  IMAD.HI.U32 R13, R13, R24, RZ ;  /* 0x000000180d0d7227 */ /* 0x000fc800078e00ff */
[----:B------:R-:W-:Y:S01]  /*1430*/  IMAD R12, R13, R12, R24 ;  /* 0x0000000c0d0c7224 */ /* 0x000fe200078e0218 */
[----:B------:R-:W-:-:S04]  /*1440*/  LOP3.LUT R24, R22, R5, RZ, 0x3c, !PT ;  /* 0x0000000516187212 */ /* 0x000fc800078e3cff */
[----:B------:R-:W-:Y:S02]  /*1450*/  ISETP.GT.U32.AND P3, PT, R21, R12, PT ;  /* 0x0000000c1500720c */ /* 0x000fe40003f64070 */
[----:B------:R-:W-:-:S11]  /*1460*/  ISETP.GE.AND P4, PT, R24, RZ, PT ;  /* 0x000000ff1800720c */ /* 0x000fd60003f86270 */
        /* <DEDUP_REMOVED lines=16> */
.L_x_25:
[----:B-----5:R-:W-:-:S07]  /*1570*/  LOP3.LUT R19, R19, 0xffffff, RZ, 0xc0, !PT ;  /* 0x00ffffff13137812 */ /* 0x020fce00078ec0ff */
.L_x_26:
[----:B------:R-:W-:Y:S05]  /*1580*/  BSYNC.RECONVERGENT B1 ;  /* 0x0000000000017941 */ /* 0x000fea0003800200 */
.L_x_15:
[----:B------:R-:W-:-:S05]  /*1590*/  IMAD.IADD R22, R14, 0x1, R20 ;  /* 0x000000010e167824 */ /* 0x000fca00078e0214 */
[----:B0-----:R-:W-:-:S04]  /*15a0*/  IADD3 R13, P1, PT, R15, R22, RZ ;  /* 0x000000160f0d7210 */ /* 0x001fc80007f3e0ff */
        /* <DEDUP_REMOVED lines=11> */
[----:B0-----:R-:W-:Y:S01]  /*1660*/  VIADD R12, R25, 0xffffffe ;  /* 0x0ffffffe190c7836 */ /* 0x001fe20000000000 */
[----:B------:R-:W-:-:S05]  /*1670*/  LOP3.LUT R25, R24, R5, RZ, 0x3c, !PT ;  /* 0x0000000518197212 */ /* 0x000fca00078e3cff */
[----:B------:R0:W1:Y:S01]  /*1680*/  F2I.FTZ.U32.TRUNC.NTZ R13, R12 ;  /* 0x0000000c000d7305 */ /* 0x000062000021f000 */
[----:B------:R-:W-:Y:S01]  /*1690*/  ISETP.GE.AND P3, PT, R25, RZ, PT ;  /* 0x000000ff1900720c */ /* 0x000fe20003f66270 */
[----:B0-----:R-:W-:Y:S02]  /*16a0*/  IMAD.MOV.U32 R12, RZ, RZ, RZ ;  /* 0x000000ffff0c7224 */ /* 0x001fe400078e00ff */
[----:B-1----:R-:W-:-:S04]  /*16b0*/  IMAD.MOV R26, RZ, RZ, -R13 ;  /* 0x000000ffff1a7224 */ /* 0x002fc800078e0a0d */
[----:B------:R-:W-:Y:S01]  /*16c0*/  IMAD R23, R26, R21, RZ ;  /* 0x000000151a177224 */ /* 0x000fe200078e02ff */
[----:B------:R-:W-:-:S03]  /*16d0*/  IABS R26, R24 ;  /* 0x00000018001a7213 */ /* 0x000fc60000000000 */
[----:B------:R-:W-:Y:S01]  /*16e0*/  IMAD.HI.U32 R23, R13, R23, R12 ;  /* 0x000000170d177227 */ /* 0x000fe200078e000c */
[----:B------:R-:W-:-:S05]  /*16f0*/  IABS R13, R5 ;  /* 0x00000005000d7213 */ /* 0x000fca0000000000 */
[----:B------:R-:W-:Y:S02]  /*1700*/  IMAD.MOV R13, RZ, RZ, -R13 ;  /* 0x000000ffff0d7224 */ /* 0x000fe400078e0a0d */
        /* <DEDUP_REMOVED lines=22> */
.L_x_29:
[----:B-----5:R-:W-:-:S07]  /*1870*/  LOP3.LUT R20, R20, 0xffffff00, RZ, 0xc0, !PT ;  /* 0xffffff0014147812 */ /* 0x020fce00078ec0ff */
.L_x_30:
[----:B------:R-:W-:Y:S05]  /*1880*/  BSYNC.RECONVERGENT B1 ;  /* 0x0000000000017941 */ /* 0x000fea0003800200 */
.L_x_28:
[----:B------:R-:W-:Y:S01]  /*1890*/  VIADD R26, R24, 0x1 ;  /* 0x00000001181a7836 */ /* 0x000fe20000000000 */
[----:B------:R-:W-:Y:S04]  /*18a0*/  BSSY.RECONVERGENT B1, `(.L_x_31) ;  /* 0x0000018000017945 */ /* 0x000fe80003800200 */
[----:B------:R-:W-:Y:S02]  /*18b0*/  LOP3.LUT R25, R26, R5, RZ, 0x3c, !PT ;  /* 0x000000051a197212 */ /* 0x000fe400078e3cff */
[----:B------:R-:W-:Y:S02]  /*18c0*/  IABS R28, R26 ;  /* 0x0000001a001c7213 */ /* 0x000fe40000000000 */
[----:B------:R-:W-:-:S03]  /*18d0*/  ISETP.GE.AND P4, PT, R25, RZ, PT ;  /* 0x000000ff1900720c */ /* 0x000fc60003f86270 */
        /* <DEDUP_REMOVED lines=19> */
.L_x_32:
[----:B-----5:R-:W-:-:S07]  /*1a10*/  LOP3.LUT R20, R20, 0xffff00ff, RZ, 0xc0, !PT ;  /* 0xffff00ff14147812 */ /* 0x020fce00078ec0ff */
.L_x_33:
[----:B------:R-:W-:Y:S05]  /*1a20*/  BSYNC.RECONVERGENT B1 ;  /* 0x0000000000017941 */ /* 0x000fea0003800200 */
.L_x_31:
        /* <DEDUP_REMOVED lines=24> */
.L_x_35:
[----:B-----5:R-:W-:-:S07]  /*1bb0*/  LOP3.LUT R20, R20, 0xff00ffff, RZ, 0xc0, !PT ;  /* 0xff00ffff14147812 */ /* 0x020fce00078ec0ff */
.L_x_36:
[----:B------:R-:W-:Y:S05]  /*1bc0*/  BSYNC.RECONVERGENT B1 ;  /* 0x0000000000017941 */ /* 0x000fea0003800200 */
.L_x_34:
        /* <DEDUP_REMOVED lines=24> */
.L_x_37:
[----:B-----5:R-:W-:-:S07]  /*1d50*/  LOP3.LUT R20, R20, 0xffffff, RZ, 0xc0, !PT ;  /* 0x00ffffff14147812 */ /* 0x020fce00078ec0ff */
.L_x_38:
[----:B------:R-:W-:Y:S05]  /*1d60*/  BSYNC.RECONVERGENT B1 ;  /* 0x0000000000017941 */ /* 0x000fea0003800200 */
.L_x_27:
[----:B------:R-:W-:-:S05]  /*1d70*/  IMAD.IADD R14, R14, 0x1, R22 ;  /* 0x000000010e0e7824 */ /* 0x000fca00078e0216 */
[----:B0-----:R-:W-:-:S04]  /*1d80*/  IADD3 R13, P1, PT, R15, R14, RZ ;  /* 0x0000000e0f0d7210 */ /* 0x001fc80007f3e0ff */
[----:B------:R-:W-:Y:S02]  /*1d90*/  LEA.HI.X.SX32 R17, R14, R17, 0x1, P1 ;  /* 0x000000110e117211 */ /* 0x000fe400008f0eff */
[----:B------:R-:W-:-:S04]  /*1da0*/  LEA R6, P1, R13, R6, 0x2 ;  /* 0x000000060d067211 */ /* 0x000fc800078210ff */
[----:B------:R-:W-:-:S05]  /*1db0*/  LEA.HI.X R7, R13, R7, R17, 0x2, P1 ;  /* 0x000000070d077211 */ /* 0x000fca00008f1411 */
[----:B------:R0:W5:Y:S01]  /*1dc0*/  LDG.E.CONSTANT R12, desc[UR8][R6.64] ;  /* 0x00000008060c7981 */ /* 0x000162000c1e9900 */
[----:B------:R-:W-:Y:S05]  /*1dd0*/  @!P0 BRA `(.L_x_39) ;  /* 0x0000000400e08947 */ /* 0x000fea0003800000 */
[-C--:B------:R-:W-:Y:S01]  /*1de0*/  IABS R13, R5.reuse ;  /* 0x00000005000d7213 */ /* 0x080fe20000000000 */
[----:B------:R-:W-:Y:S01]  /*1df0*/  IMAD.IADD R14, R15, 0x1, R14 ;  /* 0x000000010f0e7824 */ /* 0x000fe200078e020e */
[----:B------:R-:W-:Y:S01]  /*1e00*/  IABS R22, R5 ;  /* 0x0000000500167213 */ /* 0x000fe20000000000 */
[----:B------:R-:W-:Y:S01]  /*1e10*/  BSSY.RECONVERGENT B1, `(.L_x_40) ;  /* 0x0000026000017945 */ /* 0x000fe20003800200 */
[----:B------:R-:W1:Y:S01]  /*1e20*/  I2F.RP R17, R13 ;  /* 0x0000000d00117306 */ /* 0x000e620000209400 */
[----:B------:R-:W-:Y:S02]  /*1e30*/  IMAD.SHL.U32 R14, R14, 0x4, RZ ;  /* 0x000000040e0e7824 */ /* 0x000fe400078e00ff */
[----:B------:R-:W-:-:S03]  /*1e40*/  IMAD.MOV R22, RZ, RZ, -R22 ;  /* 0x000000ffff167224 */ /* 0x000fc600078e0a16 */
[----:B------:R-:W-:Y:S02]  /*1e50*/  IABS R21, R14 ;  /* 0x0000000e00157213 */ /* 0x000fe40000000000 */
[----:B-1----:R-:W0:Y:S02]  /*1e60*/  MUFU.RCP R17, R17 ;  /* 0x0000001100117308 */ /* 0x002e240000001000 */
[----:B0-----:R-:W-:-:S06]  /*1e70*/  VIADD R7, R17, 0xffffffe ;  /* 0x0ffffffe11077836 */ /* 0x001fcc0000000000 */
[----:B------:R-:W0:Y:S02]  /*1e80*/  F2I.FTZ.U32.TRUNC.NTZ R7, R7 ;  /* 0x0000000700077305 */ /* 0x000e24000021f000 */
[----:B0-----:R-:W-:-:S04]  /*1e90*/  IMAD.MOV R6, RZ, RZ, -R7 ;  /* 0x000000ffff067224 */ /* 0x001fc800078e0a07 */
[----:B------:R-:W-:Y:S02]  /*1ea0*/  IMAD R15, R6, R13, RZ ;  /* 0x0000000d060f7224 */ /* 0x000fe400078e02ff */
[----:B------:R-:W-:-:S04]  /*1eb0*/  IMAD.MOV.U32 R6, RZ, RZ, RZ ;  /* 0x000000ffff067224 */ /* 0x000fc800078e00ff */
[----:B------:R-:W-:-:S04]  /*1ec0*/  IMAD.HI.U32 R6, R7, R15, R6 ;  /* 0x0000000f07067227 */ /* 0x000fc800078e0006 */
[----:B------:R-:W-:Y:S02]  /*1ed0*/  IMAD.MOV.U32 R15, RZ, RZ, R21 ;  /* 0x000000ffff0f7224 */ /* 0x000fe400078e0015 */
[----:B------:R-:W-:Y:S02]  /*1ee0*/  IMAD.MOV.U32 R7, RZ, RZ, R22 ;  /* 0x000000ffff077224 */ /* 0x000fe400078e0016 */
[----:B------:R-:W-:-:S04]  /*1ef0*/  IMAD.HI.U32 R22, R6, R15, RZ ;  /* 0x0000000f06167227 */ /* 0x000fc800078e00ff */
[----:B------:R-:W-:Y:S01]  /*1f00*/  IMAD R24, R22, R7, R15 ;  /* 0x0000000716187224 */ /* 0x000fe200078e020f */
[----:B------:R-:W-:-:S04]  /*1f10*/  LOP3.LUT R15, R14, R5, RZ, 0x3c, !PT ;  /* 0x000000050e0f7212 */ /* 0x000fc800078e3cff */
[----:B------:R-:W-:Y:S02]  /*1f20*/  ISETP.GT.U32.AND P1, PT, R13, R24, PT ;  /* 0x000000180d00720c */ /* 0x000fe40003f24070 */
[----:B------:R-:W-:Y:S02]  /*1f30*/  ISETP.GE.AND P2, PT, R15, RZ, PT ;  /* 0x000000ff0f00720c */ /* 0x000fe40003f46270 */
[----:B------:R-:W-:-:S09]  /*1f40*/  LOP3.LUT R15, RZ, R5, RZ, 0x33, !PT ;  /* 0x00000005ff0f7212 */ /* 0x000fd200078e33ff */
[----:B------:R-:W-:Y:S02]  /*1f50*/  @!P1 IMAD.IADD R24, R24, 0x1, -R13 ;  /* 0x0000000118189824 */ /* 0x000fe400078e0a0d */
[----:B------:R-:W-:-:S03]  /*1f60*/  @!P1 VIADD R22, R22, 0x1 ;  /* 0x0000000116169836 */ /* 0x000fc60000000000 */
[----:B------:R-:W-:-:S13]  /*1f70*/  ISETP.GE.U32.AND P0, PT, R24, R13, PT ;  /* 0x0000000d1800720c */ /* 0x000fda0003f06070 */
[----:B------:R-:W-:Y:S01]  /*1f80*/  @P0 VIADD R22, R22, 0x1 ;  /* 0x0000000116160836 */ /* 0x000fe20000000000 */
[----:B------:R-:W-:-:S03]  /*1f90*/  ISETP.NE.AND P0, PT, R5, RZ, PT ;  /* 0x000000ff0500720c */ /* 0x000fc60003f05270 */
        /* <DEDUP_REMOVED lines=12> */
.L_x_41:
[----:B-----5:R-:W-:-:S07]  /*2060*/  LOP3.LUT R12, R12, 0xffffff00, RZ, 0xc0, !PT ;  /* 0xffffff000c0c7812 */ /* 0x020fce00078ec0ff */
.L_x_42:
[----:B------:R-:W-:Y:S05]  /*2070*/  BSYNC.RECONVERGENT B1 ;  /* 0x0000000000017941 */ /* 0x000fea0003800200 */
.L_x_40:
        /* <DEDUP_REMOVED lines=24> */
.L_x_44:
[----:B-----5:R-:W-:-:S07]  /*2200*/  LOP3.LUT R12, R12, 0xffff00ff, RZ, 0xc0, !PT ;  /* 0xffff00ff0c0c7812 */ /* 0x020fce00078ec0ff */
.L_x_45:
[----:B------:R-:W-:Y:S05]  /*2210*/  BSYNC.RECONVERGENT B1 ;  /* 0x0000000000017941 */ /* 0x000fea0003800200 */
.L_x_43:
        /* <DEDUP_REMOVED lines=24> */
.L_x_47:
[----:B-----5:R-:W-:-:S07]  /*23a0*/  LOP3.LUT R12, R12, 0xff00ffff, RZ, 0xc0, !PT ;  /* 0xff00ffff0c0c7812 */ /* 0x020fce00078ec0ff */
.L_x_48:
[----:B------:R-:W-:Y:S05]  /*23b0*/  BSYNC.RECONVERGENT B1 ;  /* 0x0000000000017941 */ /* 0x000fea0003800200 */
.L_x_46:
        /* <DEDUP_REMOVED lines=24> */
.L_x_49:
[----:B-----5:R-:W-:-:S07]  /*2540*/  LOP3.LUT R12, R12, 0xffffff, RZ, 0xc0, !PT ;  /* 0x00ffffff0c0c7812 */ /* 0x020fce00078ec0ff */
.L_x_50:
[----:B------:R-:W-:Y:S05]  /*2550*/  BSYNC.RECONVERGENT B1 ;  /* 0x0000000000017941 */ /* 0x000fea0003800200 */
.L_x_39:
[----:B0----5:R-:W-:Y:S01]  /*2560*/  SHF.R.U32.HI R6, RZ, 0x8, R18 ;  /* 0x00000008ff067819 */ /* 0x021fe20000011612 */
[----:B------:R-:W0:Y:S01]  /*2570*/  S2UR UR5, SR_CgaCtaId ;  /* 0x00000000000579c3 */ /* 0x000e220000008800 */
[----:B------:R-:W-:Y:S01]  /*2580*/  LOP3.LUT R7, R19, 0xff00, RZ, 0xc0, !PT ;  /* 0x0000ff0013077812 */ /* 0x000fe200078ec0ff */
[----:B------:R-:W-:Y:S01]  /*2590*/  IMAD.SHL.U32 R8, R11, 0x80, RZ ;  /* 0x000000800b087824 */ /* 0x000fe200078e00ff */
[----:B------:R-:W-:Y:S01]  /*25a0*/  SHF.R.U32.HI R13, RZ, 0x3, R4 ;  /* 0x00000003ff0d7819 */ /* 0x000fe20000011604 */
[----:B------:R-:W-:Y:S01]  /*25b0*/  IMAD.SHL.U32 R15, R4, 0x10, RZ ;  /* 0x00000010040f7824 */ /* 0x000fe200078e00ff */
[----:B------:R-:W-:Y:S01]  /*25c0*/  LOP3.LUT R6, R7, 0xff, R6, 0xf8, !PT ;  /* 0x000000ff07067812 */ /* 0x000fe200078ef806 */
[C---:B------:R-:W-:Y:S01]  /*25d0*/  IMAD.SHL.U32 R7, R20.reuse, 0x100, RZ ;  /* 0x0000010014077824 */ /* 0x040fe200078e00ff */
[----:B------:R-:W-:Y:S01]  /*25e0*/  LOP3.LUT R14, R13, R8, RZ, 0xfc, !PT ;  /* 0x000000080d0e7212 */ /* 0x000fe200078efcff */
[----:B------:R-:W-:Y:S01]  /*25f0*/  IMAD.U32 R8, R20, 0x10000, RZ ;  /* 0x0001000014087824 */ /* 0x000fe200078e00ff */
[----:B------:R-:W-:Y:S01]  /*2600*/  SHF.R.U32.HI R13, RZ, 0x8, R19 ;  /* 0x00000008ff0d7819 */ /* 0x000fe20000011613 */
[----:B------:R-:W-:Y:S01]  /*2610*/  UMOV UR4, 0x400 ;  /* 0x0000040000047882 */ /* 0x000fe20000000000 */
[----:B------:R-:W-:Y:S01]  /*2620*/  LOP3.LUT R6, R6, 0xff0000, R7, 0xf8, !PT ;  /* 0x00ff000006067812 */ /* 0x000fe200078ef807 */
[----:B------:R-:W-:Y:S01]  /*2630*/  IMAD.SHL.U32 R7, R19, 0x100, RZ ;  /* 0x0000010013077824 */ /* 0x000fe200078e00ff */
[----:B------:R-:W-:-:S02]  /*2640*/  SHF.R.U32.HI R10, RZ, 0x10, R18 ;  /* 0x00000010ff0a7819 */ /* 0x000fc40000011612 */
[----:B------:R-:W-:Y:S02]  /*2650*/  LOP3.LUT R13, R13, 0xff00, RZ, 0xc0, !PT ;  /* 0x0000ff000d0d7812 */ /* 0x000fe400078ec0ff */
[----:B------:R-:W-:Y:S02]  /*2660*/  LOP3.LUT R7, R7, 0xff00, RZ, 0xc0, !PT ;  /* 0x0000ff0007077812 */ /* 0x000fe400078ec0ff */
[----:B------:R-:W-:Y:S02]  /*2670*/  SHF.R.U32.HI R19, RZ, 0x10, R19 ;  /* 0x00000010ff137819 */ /* 0x000fe40000011613 */
[----:B------:R-:W-:Y:S02]  /*2680*/  LOP3.LUT R7, R7, 0xff, R18, 0xf8, !PT ;  /* 0x000000ff07077812 */ /* 0x000fe400078ef812 */
[----:B------:R-:W-:Y:S01]  /*2690*/  LOP3.LUT R17, R15, 0x70, RZ, 0xc0, !PT ;  /* 0x000000700f117812 */ /* 0x000fe200078ec0ff */
[----:B0-----:R-:W-:Y:S01]  /*26a0*/  ULEA UR4, UR5, UR4, 0x18 ;  /* 0x0000000405047291 */ /* 0x001fe2000f8ec0ff */
[----:B------:R-:W-:Y:S01]  /*26b0*/  LOP3.LUT R15, R13, 0xff, R10, 0xf8, !PT ;  /* 0x000000ff0d0f7812 */ /* 0x000fe200078ef80a */
[----:B------:R-:W-:Y:S01]  /*26c0*/  IMAD.U32 R13, R12, 0x10000, RZ ;  /* 0x000100000c0d7824 */ /* 0x000fe200078e00ff */
[----:B------:R-:W-:Y:S01]  /*26d0*/  LOP3.LUT R7, R7, 0xff0000, R8, 0xf8, !PT ;  /* 0x00ff000007077812 */ /* 0x000fe200078ef808 */
[----:B------:R-:W-:Y:S01]  /*26e0*/  IMAD.IADD R14, R14, 0x1, R17 ;  /* 0x000000010e0e7824 */ /* 0x000fe200078e0211 */
[----:B------:R-:W-:-:S02]  /*26f0*/  SHF.R.U32.HI R8, RZ, 0x8, R20 ;  /* 0x00000008ff087819 */ /* 0x000fc40000011614 */
[----:B------:R-:W-:Y:S01]  /*2700*/  LOP3.LUT R19, R19, 0xff00, RZ, 0xc0, !PT ;  /* 0x0000ff0013137812 */ /* 0x000fe200078ec0ff */
[----:B------:R-:W-:Y:S01]  /*2710*/  IMAD R7, R12, 0x1000000, R7 ;  /* 0x010000000c077824 */ /* 0x000fe200078e0207 */
[----:B------:R-:W-:Y:S01]  /*2720*/  LOP3.LUT R10, R8, 0xff0000, RZ, 0xc0, !PT ;  /* 0x00ff0000080a7812 */ /* 0x000fe200078ec0ff */
[----:B------:R-:W-:Y:S01]  /*2730*/  IMAD.SHL.U32 R8, R12, 0x100, RZ ;  /* 0x000001000c087824 */ /* 0x000fe200078e00ff */
[----:B------:R-:W-:Y:S02]  /*2740*/  LOP3.LUT R6, R6, 0xff000000, R13, 0xf8, !PT ;  /* 0xff00000006067812 */ /* 0x000fe400078ef80d */
[----:B------:R-:W-:Y:S02]  /*2750*/  LEA.HI R19, R18, R19, RZ, 0x8 ;  /* 0x0000001312137211 */ /* 0x000fe400078f40ff */
[----:B------:R-:W-:Y:S02]  /*2760*/  LOP3.LUT R13, R12, 0xff000000, RZ, 0xc0, !PT ;  /* 0xff0000000c0d7812 */ /* 0x000fe400078ec0ff */
[----:B------:R-:W-:-:S02]  /*2770*/  LOP3.LUT R15, R15, 0xff0000, R20, 0xf8, !PT ;  /* 0x00ff00000f0f7812 */ /* 0x000fc400078ef814 */
[----:B------:R-:W-:Y:S02]  /*2780*/  LEA R17, R14, UR4, 0x2 ;  /* 0x000000040e117c11 */ /* 0x000fe4000f8e10ff */
[----:B------:R-:W-:Y:S02]  /*2790*/  IADD3 R10, PT, PT, R13, R19, R10 ;  /* 0x000000130d0a7210 */ /* 0x000fe40007ffe00a */
[----:B------:R-:W-:Y:S01]  /*27a0*/  LOP3.LUT R8, R15, 0xff000000, R8, 0xf8, !PT ;  /* 0xff0000000f087812 */ /* 0x000fe200078ef808 */
[----:B------:R0:W-:Y:S04]  /*27b0*/  STS [R17+0x10], R6 ;  /* 0x0000100611007388 */ /* 0x0001e80000000800 */
[----:B------:R0:W-:Y:S04]  /*27c0*/  STS [R17+0x30], R10 ;  /* 0x0000300a11007388 */ /* 0x0001e80000000800 */
[----:B------:R0:W-:Y:S04]  /*27d0*/  STS [R17], R7 ;  /* 0x0000000711007388 */ /* 0x0001e80000000800 */
[----:B------:R0:W-:Y:S02]  /*27e0*/  STS [R17+0x20], R8 ;  /* 0x0000200811007388 */ /* 0x0001e40000000800 */
.L_x_2:
[----:B------:R-:W-:Y:S05]  /*27f0*/  BSYNC.RECONVERGENT B0 ;  /* 0x0000000000007941 */ /* 0x000fea0003800200 */
.L_x_1:
[----:B------:R-:W1:Y:S01]  /*2800*/  LDCU UR6, c[0x0][0x360] ;  /* 0x00006c00ff0677ac */ /* 0x000e620008000800 */
[----:B------:R-:W-:Y:S01]  /*2810*/  BAR.SYNC.DEFER_BLOCKING 0x0 ;  /* 0x0000000000007b1d */ /* 0x000fe20000010000 */
[----:B------:R-:W-:Y:S02]  /*2820*/  IMAD.SHL.U32 R16, R16, 0x20, RZ ;  /* 0x0000002010107824 */ /* 0x000fe400078e00ff */
[----:B-1----:R-:W-:-:S05]  /*2830*/  IMAD R18, R11, UR6, R4 ;  /* 0x000000060b127c24 */ /* 0x002fca000f8e0204 */
[----:B------:R-:W-:-:S13]  /*2840*/  ISETP.GE.AND P0, PT, R18, R16, PT ;  /* 0x000000101200720c */ /* 0x000fda0003f06270 */
[----:B------:R-:W-:Y:S05]  /*2850*/  @P0 EXIT ;  /* 0x000000000000094d */ /* 0x000fea0003800000 */
[----:B0-----:R-:W0:Y:S01]  /*2860*/  LDC R10, c[0x0][0x364] ;  /* 0x0000d900ff0a7b82 */ /* 0x001e220000000800 */
[----:B------:R-:W-:Y:S01]  /*2870*/  BSSY.RECONVERGENT B0, `(.L_x_51) ;  /* 0x000003b000007945 */ /* 0x000fe20003800200 */
[----:B0-----:R-:W-:-:S04]  /*2880*/  IMAD R17, R10, UR6, RZ ;  /* 0x000000060a117c24 */ /* 0x001fc8000f8e02ff */
[----:B------:R-:W0:Y:S01]  /*2890*/  I2F.U32.RP R14, R17 ;  /* 0x00000011000e7306 */ /* 0x000e220000209000 */
[--C-:B------:R-:W-:Y:S01]  /*28a0*/  IMAD.IADD R13, R18, 0x1, R17.reuse ;  /* 0x00000001120d7824 */ /* 0x100fe200078e0211 */
[----:B------:R-:W-:Y:S01]  /*28b0*/  ISETP.NE.U32.AND P2, PT, R17, RZ, PT ;  /* 0x000000ff1100720c */ /* 0x000fe20003f45070 */
[----:B------:R-:W-:-:S03]  /*28c0*/  IMAD.MOV R15, RZ, RZ, -R17 ;  /* 0x000000ffff0f7224 */ /* 0x000fc600078e0a11 */
[----:B------:R-:W-:Y:S02]  /*28d0*/  ISETP.GE.U32.AND P0, PT, R13, R16, PT ;  /* 0x000000100d00720c */ /* 0x000fe40003f06070 */
[----:B------:R-:W-:Y:S02]  /*28e0*/  VIMNMX.U32 R8, PT, PT, R16, R13, !PT ;  /* 0x0000000d10087248 */ /* 0x000fe40007fe0000 */
[----:B------:R-:W-:-:S04]  /*28f0*/  SEL R12, RZ, 0x1, P0 ;  /* 0x00000001ff0c7807 */ /* 0x000fc80000000000 */
[----:B------:R-:W-:Y:S01]  /*2900*/  IADD3 R8, PT, PT, R8, -R13, -R12 ;  /* 0x8000000d08087210 */ /* 0x000fe20007ffe80c */
[----:B0-----:R-:W0:Y:S02]  /*2910*/  MUFU.RCP R14, R14 ;  /* 0x0000000e000e7308 */ /* 0x001e240000001000 */
[----:B0-----:R-:W-:-:S06]  /*2920*/  VIADD R6, R14, 0xffffffe ;  /* 0x0ffffffe0e067836 */ /* 0x001fcc0000000000 */
[----:B------:R0:W1:Y:S02]  /*2930*/  F2I.FTZ.U32.TRUNC.NTZ R7, R6 ;  /* 0x0000000600077305 */ /* 0x000064000021f000 */
[----:B0-----:R-:W-:Y:S02]  /*2940*/  IMAD.MOV.U32 R6, RZ, RZ, RZ ;  /* 0x000000ffff067224 */ /* 0x001fe400078e00ff */
[----:B-1----:R-:W-:-:S04]  /*2950*/  IMAD R15, R15, R7, RZ ;  /* 0x000000070f0f7224 */ /* 0x002fc800078e02ff */
[----:B------:R-:W-:-:S06]  /*2960*/  IMAD.HI.U32 R7, R7, R15, R6 ;  /* 0x0000000f07077227 */ /* 0x000fcc00078e0006 */
[----:B------:R-:W-:-:S04]  /*2970*/  IMAD.HI.U32 R7, R7, R8, RZ ;  /* 0x0000000807077227 */ /* 0x000fc800078e00ff */
[----:B------:R-:W-:-:S04]  /*2980*/  IMAD.MOV R6, RZ, RZ, -R7 ;  /* 0x000000ffff067224 */ /* 0x000fc800078e0a07 */
[----:B------:R-:W-:-:S05]  /*2990*/  IMAD R8, R17, R6, R8 ;  /* 0x0000000611087224 */ /* 0x000fca00078e0208 */
[----:B------:R-:W-:-:S13]  /*29a0*/  ISETP.GE.U32.AND P0, PT, R8, R17, PT ;  /* 0x000000110800720c */ /* 0x000fda0003f06070 */
[----:B------:R-:W-:Y:S02]  /*29b0*/  @P0 IMAD.IADD R8, R8, 0x1, -R17 ;  /* 0x0000000108080824 */ /* 0x000fe400078e0a11 */
[----:B------:R-:W-:-:S03]  /*29c0*/  @P0 VIADD R7, R7, 0x1 ;  /* 0x0000000107070836 */ /* 0x000fc60000000000 */
[----:B------:R-:W-:-:S13]  /*29d0*/  ISETP.GE.U32.AND P1, PT, R8, R17, PT ;  /* 0x000000110800720c */ /* 0x000fda0003f26070 */
[----:B------:R-:W-:Y:S01]  /*29e0*/  @P1 VIADD R7, R7, 0x1 ;  /* 0x0000000107071836 */ /* 0x000fe20000000000 */
[----:B------:R-:W-:-:S05]  /*29f0*/  @!P2 LOP3.LUT R7, RZ, R17, RZ, 0x33, !PT ;  /* 0x00000011ff07a212 */ /* 0x000fca00078e33ff */
[----:B------:R-:W-:-:S05]  /*2a00*/  IMAD.IADD R7, R12, 0x1, R7 ;  /* 0x000000010c077824 */ /* 0x000fca00078e0207 */
[C---:B------:R-:W-:Y:S02]  /*2a10*/  LOP3.LUT R6, R7.reuse, 0x3, RZ, 0xc0, !PT ;  /* 0x0000000307067812 */ /* 0x040fe400078ec0ff */
[----:B------:R-:W-:Y:S02]  /*2a20*/  ISETP.GE.U32.AND P0, PT, R7, 0x3, PT ;  /* 0x000000030700780c */ /* 0x000fe40003f06070 */
[----:B------:R-:W-:-:S13]  /*2a30*/  ISETP.NE.AND P1, PT, R6, 0x3, PT ;  /* 0x000000030600780c */ /* 0x000fda0003f25270 */
[----:B------:R-:W-:Y:S05]  /*2a40*/  @!P1 BRA `(.L_x_52) ;  /* 0x0000000000749947 */ /* 0x000fea0003800000 */
[----:B------:R-:W0:Y:S01]  /*2a50*/  S2UR UR5, SR_CgaCtaId ;  /* 0x00000000000579c3 */ /* 0x000e220000008800 */
[----:B------:R-:W-:Y:S01]  /*2a60*/  IMAD.MOV.U32 R5, RZ, RZ, RZ ;  /* 0x000000ffff057224 */ /* 0x000fe200078e00ff */
[----:B------:R-:W-:Y:S01]  /*2a70*/  UMOV UR4, 0x400 ;  /* 0x0000040000047882 */ /* 0x000fe20000000000 */
[----:B------:R-:W-:Y:S01]  /*2a80*/  VIADD R8, R7, 0x1 ;  /* 0x0000000107087836 */ /* 0x000fe20000000000 */
[----:B------:R-:W-:Y:S01]  /*2a90*/  SHF.L.U64.HI R13, R9, 0x2, R0 ;  /* 0x00000002090d7819 */ /* 0x000fe20000010200 */
[----:B------:R-:W-:-:S03]  /*2aa0*/  IMAD.WIDE.U32 R6, R11, UR6, R4 ;  /* 0x000000060b067c25 */ /* 0x000fc6000f8e0004 */
[----:B------:R-:W-:Y:S01]  /*2ab0*/  LOP3.LUT R8, R8, 0x3, RZ, 0xc0, !PT ;  /* 0x0000000308087812 */ /* 0x000fe200078ec0ff */
[----:B------:R-:W-:-:S04]  /*2ac0*/  IMAD.SHL.U32 R15, R9, 0x4, RZ ;  /* 0x00000004090f7824 */ /* 0x000fc800078e00ff */
[----:B------:R-:W-:Y:S01]  /*2ad0*/  IMAD R5, R8, R10, R11 ;  /* 0x0000000a08057224 */ /* 0x000fe200078e020b */
[----:B------:R-:W-:Y:S01]  /*2ae0*/  LEA R15, P1, R6, R15, 0x4 ;  /* 0x0000000f060f7211 */ /* 0x000fe200078220ff */
[----:B------:R-:W-:-:S03]  /*2af0*/  IMAD.WIDE.U32 R10, R10, UR6, RZ ;  /* 0x000000060a0a7c25 */ /* 0x000fc6000f8e00ff */
[----:B------:R-:W-:Y:S01]  /*2b00*/  IADD3 R15, P2, PT, R2, R15, RZ ;  /* 0x0000000f020f7210 */ /* 0x000fe20007f5e0ff */
[----:B------:R-:W-:Y:S01]  /*2b10*/  IMAD.MOV R8, RZ, RZ, -R8 ;  /* 0x000000ffff087224 */ /* 0x000fe200078e0a08 */
[----:B------:R-:W-:Y:S02]  /*2b20*/  LEA.HI.X R7, R6, R13, R7, 0x4, P1 ;  /* 0x0000000d06077211 */ /* 0x000fe400008f2407 */
[----:B------:R-:W-:Y:S01]  /*2b30*/  SHF.L.U64.HI R19, R10, 0x4, R11 ;  /* 0x000000040a137819 */ /* 0x000fe2000001020b */
[----:B0-----:R-:W-:Y:S02]  /*2b40*/  ULEA UR4, UR5, UR4, 0x18 ;  /* 0x0000000405047291 */ /* 0x001fe4000f8ec0ff */
[----:B------:R-:W-:-:S04]  /*2b50*/  IMAD.X R20, R3, 0x1, R7, P2 ;  /* 0x0000000103147824 */ /* 0x000fc800010e0607 */
[----:B------:R-:W-:Y:S01]  /*2b60*/  LEA R14, R18, UR4, 0x4 ;  /* 0x00000004120e7c11 */ /* 0x000fe2000f8e20ff */
[----:B------:R-:W-:-:S07]  /*2b70*/  IMAD R18, R5, UR6, R4 ;  /* 0x0000000605127c24 */ /* 0x000fce000f8e0204 */
.L_x_53:
[----:B0-----:R0:W1:Y:S01]  /*2b80*/  LDS.128 R4, [R14] ;  /* 0x000000000e047984 */ /* 0x0010620000000c00 */
[----:B------:R-:W-:Y:S01]  /*2b90*/  IMAD.MOV.U32 R12, RZ, RZ, R15 ;  /* 0x000000ffff0c7224 */ /* 0x000fe200078e000f */
[----:B------:R-:W-:Y:S01]  /*2ba0*/  LEA R15, P2, R10, R15, 0x4 ;  /* 0x0000000f0a0f7211 */ /* 0x000fe200078420ff */
[----:B------:R-:W-:Y:S02]  /*2bb0*/  IMAD.MOV.U32 R13, RZ, RZ, R20 ;  /* 0x000000ffff0d7224 */ /* 0x000fe400078e0014 */
[----:B------:R-:W-:Y:S02]  /*2bc0*/  VIADD R8, R8, 0x1 ;  /* 0x0000000108087836 */ /* 0x000fe40000000000 */
[----:B------:R-:W-:Y:S02]  /*2bd0*/  IMAD.X R20, R20, 0x1, R19, P2 ;  /* 0x0000000114147824 */ /* 0x000fe400010e0613 */
[----:B0-----:R-:W-:Y:S01]  /*2be0*/  IMAD R14, R17, 0x10, R14 ;  /* 0x00000010110e7824 */ /* 0x001fe200078e020e */
[----:B------:R-:W-:Y:S01]  /*2bf0*/  ISETP.NE.AND P1, PT, R8, RZ, PT ;  /* 0x000000ff0800720c */ /* 0x000fe20003f25270 */
[----:B-1----:R0:W-:-:S12]  /*2c00*/  STG.E.128 desc[UR8][R12.64], R4 ;  /* 0x000000040c007986 */ /* 0x0021d8000c101d08 */
[----:B------:R-:W-:Y:S05]  /*2c10*/  @P1 BRA `(.L_x_53) ;  /* 0xfffffffc00d81947 */ /* 0x000fea000383ffff */
.L_x_52:
[----:B------:R-:W-:Y:S05]  /*2c20*/  BSYNC.RECONVERGENT B0 ;  /* 0x0000000000007941 */ /* 0x000fea0003800200 */
.L_x_51:
[----:B------:R-:W-:Y:S05]  /*2c30*/  @!P0 EXIT ;  /* 0x000000000000894d */ /* 0x000fea0003800000 */
[----:B------:R-:W1:Y:S01]  /*2c40*/  S2UR UR5, SR_CgaCtaId ;  /* 0x00000000000579c3 */ /* 0x000e620000008800 */
[----:B------:R-:W-:Y:S01]  /*2c50*/  UMOV UR4, 0x400 ;  /* 0x0000040000047882 */ /* 0x000fe20000000000 */
[----:B------:R-:W-:Y:S01]  /*2c60*/  LEA R2, P0, R9, R2, 0x2 ;  /* 0x0000000209027211 */ /* 0x000fe200078010ff */
[----:B------:R-:W-:Y:S02]  /*2c70*/  IMAD R19, R17, 0x2, R18 ;  /* 0x0000000211137824 */ /* 0x000fe400078e0212 */
[----:B------:R-:W-:Y:S01]  /*2c80*/  IMAD.IADD R26, R18, 0x1, R17 ;  /* 0x00000001121a7824 */ /* 0x000fe200078e0211 */
[----:B------:R-:W-:Y:S01]  /*2c90*/  LEA.HI.X R3, R9, R3, R0, 0x2, P0 ;  /* 0x0000000309037211 */ /* 0x000fe200000f1400 */
[----:B------:R-:W-:Y:S01]  /*2ca0*/  IMAD R0, R17, 0x3, R18 ;  /* 0x0000000311007824 */ /* 0x000fe200078e0212 */
[----:B-1----:R-:W-:-:S06]  /*2cb0*/  ULEA UR4, UR5, UR4, 0x18 ;  /* 0x0000000405047291 */ /* 0x002fcc000f8ec0ff */
[----:B------:R-:W-:-:S07]  /*2cc0*/  LEA R28, R18, UR4, 0x4 ;  /* 0x00000004121c7c11 */ /* 0x000fce000f8e20ff */
.L_x_54:
[----:B--2---:R1:W2:Y:S01]  /*2cd0*/  LDS.128 R20, [R28] ;  /* 0x000000001c147984 */ /* 0x0042a20000000c00 */
[C-C-:B------:R-:W-:Y:S02]  /*2ce0*/  IMAD R27, R17.reuse, 0x10, R28.reuse ;  /* 0x00000010111b7824 */ /* 0x140fe400078e021c */
[C-C-:B------:R-:W-:Y:S02]  /*2cf0*/  IMAD R8, R17.reuse, 0x20, R28.reuse ;  /* 0x0000002011087824 */ /* 0x140fe400078e021c */
[C---:B0-----:R-:W-:Y:S01]  /*2d00*/  IMAD R12, R17.reuse, 0x30, R28 ;  /* 0x00000030110c7824 */ /* 0x041fe200078e021c */
[----:B------:R-:W0:Y:S01]  /*2d10*/  LDS.128 R4, [R27] ;  /* 0x000000001b047984 */ /* 0x000e220000000c00 */
[----:B------:R-:W-:Y:S01]  /*2d20*/  IMAD.WIDE.U32 R24, R18, 0x10, R2 ;  /* 0x0000001012187825 */ /* 0x000fe200078e0002 */
[C-C-:B------:R-:W-:Y:S02]  /*2d30*/  IADD3 R18, PT, PT, R17.reuse, R18, R17.reuse ;  /* 0x0000001211127210 */ /* 0x140fe40007ffe011 */
[----:B------:R-:W3:Y:S01]  /*2d40*/  LDS.128 R8, [R8] ;  /* 0x0000000008087984 */ /* 0x000ee20000000c00 */
[C---:B-1----:R-:W-:Y:S01]  /*2d50*/  IMAD R28, R17.reuse, 0x40, R28 ;  /* 0x00000040111c7824 */ /* 0x042fe200078e021c */
[----:B------:R-:W-:-:S02]  /*2d60*/  IADD3 R18, PT, PT, R17, R18, R17 ;  /* 0x0000001211127210 */ /* 0x000fc40007ffe011 */
[----:B------:R-:W1:Y:S02]  /*2d70*/  LDS.128 R12, [R12] ;  /* 0x000000000c0c7984 */ /* 0x000e640000000c00 */
[----:B------:R-:W-:Y:S02]  /*2d80*/  ISETP.GE.AND P0, PT, R18, R16, PT ;  /* 0x000000101200720c */ /* 0x000fe40003f06270 */
[----:B--2---:R2:W-:Y:S02]  /*2d90*/  STG.E.128 desc[UR8][R24.64], R20 ;  /* 0x0000001418007986 */ /* 0x0045e4000c101d08 */
[----:B--2---:R-:W-:-:S04]  /*2da0*/  IMAD.WIDE.U32 R24, R26, 0x10, R2 ;  /* 0x000000101a187825 */ /* 0x004fc800078e0002 */
[----:B------:R-:W-:Y:S01]  /*2db0*/  IMAD R26, R17, 0x4, R26 ;  /* 0x00000004111a7824 */ /* 0x000fe200078e021a */
[----:B0-----:R0:W-:Y:S02]  /*2dc0*/  STG.E.128 desc[UR8][R24.64], R4 ;  /* 0x0000000418007986 */ /* 0x0011e4000c101d08 */
[----:B0-----:R-:W-:-:S04]  /*2dd0*/  IMAD.WIDE.U32 R4, R19, 0x10, R2 ;  /* 0x0000001013047825 */ /* 0x001fc800078e0002 */
[----:B------:R-:W-:Y:S01]  /*2de0*/  IMAD.WIDE.U32 R6, R0, 0x10, R2 ;  /* 0x0000001000067825 */ /* 0x000fe200078e0002 */
[----:B---3--:R2:W-:Y:S03]  /*2df0*/  STG.E.128 desc[UR8][R4.64], R8 ;  /* 0x0000000804007986 */ /* 0x0085e6000c101d08 */
[C---:B------:R-:W-:Y:S01]  /*2e00*/  IMAD R19, R17.reuse, 0x4, R19 ;  /* 0x0000000411137824 */ /* 0x040fe200078e0213 */
[----:B-1----:R2:W-:Y:S01]  /*2e10*/  STG.E.128 desc[UR8][R6.64], R12 ;  /* 0x0000000c06007986 */ /* 0x0025e2000c101d08 */
[----:B------:R-:W-:Y:S01]  /*2e20*/  IMAD R0, R17, 0x4, R0 ;  /* 0x0000000411007824 */ /* 0x000fe200078e0200 */
[----:B------:R-:W-:Y:S06]  /*2e30*/  @!P0 BRA `(.L_x_54) ;  /* 0xfffffffc00a48947 */ /* 0x000fec000383ffff */
[----:B------:R-:W-:Y:S05]  /*2e40*/  EXIT ;  /* 0x000000000000794d */ /* 0x000fea0003800000 */
.L_x_55:
[----:B------:R-:W-:-:S00]  /*2e50*/  BRA `(.L_x_55) ;  /* 0xfffffffc00fc7947 */ /* 0x000fc0000383ffff */
[----:B------:R-:W-:-:S00]  /*2e60*/  NOP ;  /* 0x0000000000007918 */ /* 0x000fc00000000000 */
        /* <DEDUP_REMOVED lines=9> */
.L_x_1477:


//--------------------- .text._ZN18transformer_engine43_GLOBAL__N__603fe5ac_10_swizzle_cu_2a895db439multi_tensor_swizzle_col_scaling_kernelI4int2Li128ELi4EEEvNS0_16MultiSwizzleArgsE --------------------------
	.section	.text._ZN18transformer_engine43_GLOBAL__N__603fe5ac_10_swizzle_cu_2a895db439multi_tensor_swizzle_col_scaling_kernelI4int2Li128ELi4EEEvNS0_16MultiSwizzleArgsE,"ax",@progbits
	.align	128
.text._ZN18transformer_engine43_GLOBAL__N__603fe5ac_10_swizzle_cu_2a895db439multi_tensor_swizzle_col_scaling_kernelI4int2Li128ELi4EEEvNS0_16MultiSwizzleArgsE:
        .type           _ZN18transformer_engine43_GLOBAL__N__603fe5ac_10_swizzle_cu_2a895db439multi_tensor_swizzle_col_scaling_kernelI4int2Li128ELi4EEEvNS0_16MultiSwizzleArgsE,@function
        .size           _ZN18transformer_engine43_GLOBAL__N__603fe5ac_10_swizzle_cu_2a895db439multi_tensor_swizzle_col_scaling_kernelI4int2Li128ELi4EEEvNS0_16MultiSwizzleArgsE,(.L_x_1478 - _ZN18transformer_engine43_GLOBAL__N__603fe5ac_10_swizzle_cu_2a895db439multi_tensor_swizzle_col_scaling_kernelI4int2Li128ELi4EEEvNS0_16MultiSwizzleArgsE)
        .other          _ZN18transformer_engine43_GLOBAL__N__603fe5ac_10_swizzle_cu_2a895db439multi_tensor_swizzle_col_scaling_kernelI4int2Li128ELi4EEEvNS0_16MultiSwizzleArgsE,@"STO_CUDA_ENTRY STV_DEFAULT"
_ZN18transformer_engine43_GLOBAL__N__603fe5ac_10_swizzle_cu_2a895db439multi_tensor_swizzle_col_scaling_kernelI4int2Li128ELi4EEEvNS0_16MultiSwizzleArgsE:
[----:B------:R-:W-:Y:S08]  /*0000*/  LDC R1, c[0x0][0x37c] ;  /* 0x0000df00ff017b82 */ /* 0x000ff00000000800 */
[----:B------:R-:W0:Y:S01]  /*0010*/  S2UR UR7, SR_CTAID.X ;  /* 0x00000000000779c3 */ /* 0x000e220000002500 */
[----:B------:R-:W-:Y:S01]  /*0020*/  UMOV UR4, URZ ;  /* 0x000000ff00047c82 */ /* 0x000fe20008000000 */
[----:B------:R-:W-:-:S05]  /*0030*/  UMOV UR8, 0x800 ;  /* 0x0000080000087882 */ /* 0x000fca0000000000 */
.L_x_56:
[----:B------:R-:W-:Y:S02]  /*0040*/  ULEA UR5, UR4, UR8, 0x2 ;  /* 0x0000000804057291 */ /* 0x000fe4000f8e10ff */
[----:B------:R-:W-:-:S10]  /*0050*/  IMAD.U32 R13, RZ, RZ, UR4 ;  /* 0x00000004ff0d7e24 */ /* 0x000fd4000f8e00ff */
[----:B------:R-:W0:Y:S01]  /*0060*/  LDCU UR6, c[0x0][UR5+0x384] ;  /* 0x00007080050677ac */ /* 0x000e220008000800 */
[----:B------:R-:W-:-:S07]  /*0070*/  UIADD3 UR5, UPT, UPT, UR4, 0x1, URZ ;  /* 0x0000000104057890 */ /* 0x000fce000fffe0ff */
[----:B------:R-:W-:Y:S01]  /*0080*/  UMOV UR4, UR5 ;  /* 0x0000000500047c82 */ /* 0x000fe20008000000 */
[----:B0-----:R-:W-:-:S09]  /*0090*/  UISETP.GT.AND UP0, UPT, UR6, UR7, UPT ;  /* 0x000000070600728c */ /* 0x001fd2000bf04270 */
[----:B------:R-:W-:Y:S05]  /*00a0*/  BRA.U !UP0, `(.L_x_56) ;  /* 0xfffffffd08e47547 */ /* 0x000fea000b83ffff */
[----:B------:R-:W-:Y:S01]  /*00b0*/  IMAD.SHL.U32 R4, R13, 0x8, RZ ;  /* 0x000000080d047824 */ /* 0x000fe200078e00ff */
[----:B------:R-:W-:-:S03]  /*00c0*/  UMOV UR6, 0x20 ;  /* 0x0000002000067882 */ /* 0x000fc60000000000 */
[----:B------:R-:W-:-:S04]  /*00d0*/  IMAD R13, R13, -0x4, R4 ;  /* 0xfffffffc0d0d7824 */ /* 0x000fc800078e0204 */
[----:B------:R-:W0:Y:S08]  /*00e0*/  LDC R14, c[0x0][R13+0x780] ;  /* 0x0001e0000d0e7b82 */ /* 0x000e300000000800 */
[----:B------:R-:W1:Y:S08]  /*00f0*/  LDC R9, c[0x0][R13+0xb80] ;  /* 0x0002e0000d097b82 */ /* 0x000e700000000800 */
[----:B------:R-:W2:Y:S01]  /*0100*/  LDC R19, c[0x0][R13+0x880] ;  /* 0x000220000d137b82 */ /* 0x000ea20000000800 */
[----:B0-----:R-:W-:-:S04]  /*0110*/  SHF.R.S32.HI R5, RZ, 0x1f, R14 ;  /* 0x0000001fff057819 */ /* 0x001fc8000001140e */
[----:B------:R-:W-:-:S04]  /*0120*/  LEA.HI R0, R5, R14, RZ, 0x7 ;  /* 0x0000000e05007211 */ /* 0x000fc800078f38ff */
[----:B------:R-:W-:Y:S02]  /*0130*/  LEA.HI.SX32 R2, R0, 0x1, 0x19 ;  /* 0x0000000100027811 */ /* 0x000fe400078fcaff */
[----:B-1----:R-:W-:Y:S02]  /*0140*/  IADD3 R9, PT, PT, -R9, UR7, RZ ;  /* 0x0000000709097c10 */ /* 0x002fe4000fffe1ff */
[----:B------:R-:W-:Y:S02]  /*0150*/  LEA.HI R8, R2, R2, RZ, 0x1 ;  /* 0x0000000202087211 */ /* 0x000fe400078f08ff */
[----:B------:R-:W-:Y:S02]  /*0160*/  IABS R12, R9 ;  /* 0x00000009000c7213 */ /* 0x000fe40000000000 */
[----:B------:R-:W-:-:S04]  /*0170*/  SHF.R.S32.HI R8, RZ, 0x1, R8 ;  /* 0x00000001ff087819 */ /* 0x000fc80000011408 */
[-C--:B------:R-:W-:Y:S02]  /*0180*/  IABS R7, R8.reuse ;  /* 0x0000000800077213 */ /* 0x080fe40000000000 */
[----:B------:R-:W-:Y:S02]  /*0190*/  IABS R15, R8 ;  /* 0x00000008000f7213 */ /* 0x000fe40000000000 */
[----:B------:R-:W0:Y:S08]  /*01a0*/  I2F.RP R6, R7 ;  /* 0x0000000700067306 */ /* 0x000e300000209400 */
[----:B0-----:R-:W0:Y:S02]  /*01b0*/  MUFU.RCP R6, R6 ;  /* 0x0000000600067308 */ /* 0x001e240000001000 */
[----:B0-----:R-:W-:-:S06]  /*01c0*/  VIADD R2, R6, 0xffffffe ;  /* 0x0ffffffe06027836 */ /* 0x001fcc0000000000 */
[----:B------:R0:W1:Y:S02]  /*01d0*/  F2I.FTZ.U32.TRUNC.NTZ R3, R2 ;  /* 0x0000000200037305 */ /* 0x000064000021f000 */
[----:B0-----:R-:W-:Y:S02]  /*01e0*/  IMAD.MOV.U32 R2, RZ, RZ, RZ ;  /* 0x000000ffff027224 */ /* 0x001fe400078e00ff */
[----:B-1----:R-:W-:-:S04]  /*01f0*/  IMAD.MOV R10, RZ, RZ, -R3 ;  /* 0x000000ffff0a7224 */ /* 0x002fc800078e0a03 */
[----:B------:R-:W-:Y:S02]  /*0200*/  IMAD R11, R10, R7, RZ ;  /* 0x000000070a0b7224 */ /* 0x000fe400078e02ff */
[----:B------:R-:W-:Y:S02]  /*0210*/  IMAD.MOV.U32 R10, RZ, RZ, R12 ;  /* 0x000000ffff0a7224 */ /* 0x000fe400078e000c */
[----:B------:R-:W-:-:S04]  /*0220*/  IMAD.HI.U32 R3, R3, R11, R2 ;  /* 0x0000000b03037227 */ /* 0x000fc800078e0002 */
[----:B------:R-:W-:Y:S02]  /*0230*/  IMAD.MOV R11, RZ, RZ, -R15 ;  /* 0x000000ffff0b7224 */ /* 0x000fe400078e0a0f */
[----:B------:R-:W-:Y:S01]  /*0240*/  IMAD.HI.U32 R12, R3, R10, RZ ;  /* 0x0000000a030c7227 */ /* 0x000fe200078e00ff */
[----:B------:R-:W-:-:S03]  /*0250*/  LOP3.LUT R3, R9, R8, RZ, 0x3c, !PT ;  /* 0x0000000809037212 */ /* 0x000fc600078e3cff */
[----:B------:R-:W-:Y:S01]  /*0260*/  IMAD R2, R12, R11, R10 ;  /* 0x0000000b0c027224 */ /* 0x000fe200078e020a */
[----:B------:R-:W-:Y:S01]  /*0270*/  ISETP.GE.AND P2, PT, R3, RZ, PT ;  /* 0x000000ff0300720c */ /* 0x000fe20003f46270 */
[----:B------:R-:W0:Y:S01]  /*0280*/  S2R R10, SR_TID.Y ;  /* 0x00000000000a7919 */ /* 0x000e220000002200 */
[----:B------:R1:W3:Y:S02]  /*0290*/  LDC R11, c[0x0][R13+0x980] ;  /* 0x000260000d0b7b82 */ /* 0x0002e40000000800 */
[----:B------:R-:W-:-:S13]  /*02a0*/  ISETP.GT.U32.AND P1, PT, R7, R2, PT ;  /* 0x000000020700720c */ /* 0x000fda0003f24070 */
[----:B------:R-:W-:Y:S02]  /*02b0*/  @!P1 IMAD.IADD R2, R2, 0x1, -R7 ;  /* 0x0000000102029824 */ /* 0x000fe400078e0a07 */
[----:B------:R-:W-:Y:S01]  /*02c0*/  @!P1 VIADD R12, R12, 0x1 ;  /* 0x000000010c0c9836 */ /* 0x000fe20000000000 */
[----:B------:R-:W-:Y:S02]  /*02d0*/  ISETP.NE.AND P1, PT, R8, RZ, PT ;  /* 0x000000ff0800720c */ /* 0x000fe40003f25270 */
[----:B------:R-:W-:Y:S02]  /*02e0*/  ISETP.GE.U32.AND P0, PT, R2, R7, PT ;  /* 0x000000070200720c */ /* 0x000fe40003f06070 */
[----:B--2---:R-:W-:Y:S01]  /*02f0*/  SHF.R.S32.HI R2, RZ, 0x1f, R19 ;  /* 0x0000001fff027819 */ /* 0x004fe20000011413 */
[----:B------:R-:W2:Y:S03]  /*0300*/  S2R R7, SR_TID.X ;  /* 0x0000000000077919 */ /* 0x000ea60000002100 */
[----:B------:R-:W-:-:S04]  /*0310*/  LEA.HI R6, R2, R19, RZ, 0x2 ;  /* 0x0000001302067211 */ /* 0x000fc800078f10ff */
[----:B------:R-:W-:-:S03]  /*0320*/  LEA.HI.SX32 R2, R6, 0x1f, 0x1e ;  /* 0x0000001f06027811 */ /* 0x000fc600078ff2ff */
[----:B------:R-:W-:Y:S01]  /*0330*/  @P0 VIADD R12, R12, 0x1 ;  /* 0x000000010c0c0836 */ /* 0x000fe20000000000 */
[----:B------:R-:W-:-:S03]  /*0340*/  SHF.R.S32.HI R3, RZ, 0x1f, R2 ;  /* 0x0000001fff037819 */ /* 0x000fc60000011402 */
[----:B------:R-:W-:Y:S01]  /*0350*/  @!P2 IMAD.MOV R12, RZ, RZ, -R12 ;  /* 0x000000ffff0ca224 */ /* 0x000fe200078e0a0c */
[----:B------:R-:W-:Y:S02]  /*0360*/  LEA.HI R3, R3, R2, RZ, 0x5 ;  /* 0x0000000203037211 */ /* 0x000fe400078f28ff */
[----:B------:R-:W-:Y:S02]  /*0370*/  @!P1 LOP3.LUT R12, RZ, R8, RZ, 0x33, !PT ;  /* 0x00000008ff0c9212 */ /* 0x000fe400078e33ff */
[----:B------:R-:W-:-:S03]  /*0380*/  LEA.HI.SX32 R17, R3, 0xffffffff, 0x1b ;  /* 0xffffffff03117811 */ /* 0x000fc600078fdaff */
[----:B------:R-:W-:Y:S01]  /*0390*/  IMAD.MOV R2, RZ, RZ, -R12 ;  /* 0x000000ffff027224 */ /* 0x000fe200078e0a0c */
[----:B------:R-:W-:-:S03]  /*03a0*/  ISETP.NE.AND P0, PT, R12, R17, PT ;  /* 0x000000110c00720c */ /* 0x000fc60003f05270 */
[C---:B------:R-:W-:Y:S02]  /*03b0*/  IMAD R9, R8.reuse, R2, R9 ;  /* 0x0000000208097224 */ /* 0x040fe400078e0209 */
[----:B------:R-:W-:-:S08]  /*03c0*/  VIADD R8, R8, 0xffffffff ;  /* 0xffffffff08087836 */ /* 0x000fd00000000000 */
[----:B------:R-:W-:Y:S01]  /*03d0*/  VOTEU.ANY UP0, P0 ;  /* 0x0000000000ff7886 */ /* 0x000fe20000000100 */
[----:B------:R-:W-:Y:S02]  /*03e0*/  PLOP3.LUT P1, PT, PT, PT, UP0, 0x80, 0x8 ;  /* 0x000000000008781c */ /* 0x000fe40003f2f008 */
[----:B------:R-:W-:-:S11]  /*03f0*/  ISETP.NE.AND P0, PT, R9, R8, PT ;  /* 0x000000080900720c */ /* 0x000fd60003f05270 */
[----:B------:R-:W-:Y:S02]  /*0400*/  @!P1 LEA.HI.SX32 R6, R6, 0xffffffff, 0x1e ;  /* 0xffffffff06069811 */ /* 0x000fe400078ff2ff */
[----:B------:R-:W-:Y:S02]  /*0410*/  @!P0 LEA.HI.SX32 R15, R0, 0xffffffff, 0x19 ;  /* 0xffffffff000f8811 */ /* 0x000fe400078fcaff */
[----:B------:R-:W-:Y:S01]  /*0420*/  @!P1 R2UR UR4, R6 ;  /* 0x00000000060492ca */ /* 0x000fe200000e0000 */
[----:B------:R1:W4:Y:S01]  /*0430*/  LDC R0, c[0x0][R13+0xa80] ;  /* 0x0002a0000d007b82 */ /* 0x0003220000000800 */
[----:B------:R-:W-:Y:S01]  /*0440*/  @!P0 LEA.HI R16, R15, R15, RZ, 0x1 ;  /* 0x0000000f0f108211 */ /* 0x000fe200078f08ff */
[----:B------:R-:W-:-:S03]  /*0450*/  IMAD.MOV.U32 R6, RZ, RZ, 0x2 ;  /* 0x00000002ff067424 */ /* 0x000fc600078e00ff */
[----:B------:R-:W-:-:S04]  /*0460*/  @!P0 LOP3.LUT R16, R16, 0xfffffffe, RZ, 0xc0, !PT ;  /* 0xfffffffe10108812 */ /* 0x000fc800078ec0ff */
[----:B------:R-:W-:Y:S01]  /*0470*/  @!P0 IADD3 R6, PT, PT, R15, 0x1, -R16 ;  /* 0x000000010f068810 */ /* 0x000fe20007ffe810 */
[----:B------:R-:W-:Y:S01]  /*0480*/  IMAD.SHL.U32 R16, R9, 0x40, RZ ;  /* 0x0000004009107824 */ /* 0x000fe200078e00ff */
[----:B------:R-:W-:Y:S01]  /*0490*/  LEA.HI R15, R5, R14, RZ, 0x2 ;  /* 0x0000000e050f7211 */ /* 0x000fe200078f10ff */
[----:B------:R-:W-:Y:S01]  /*04a0*/  IMAD.U32 R2, RZ, RZ, UR4 ;  /* 0x00000004ff027e24 */ /* 0x000fe2000f8e00ff */
[----:B------:R-:W-:-:S04]  /*04b0*/  ISETP.NE.AND P2, PT, R6, RZ, PT ;  /* 0x000000ff0600720c */ /* 0x000fc80003f45270 */
[----:B------:R-:W-:-:S04]  /*04c0*/  @!P1 SHF.R.S32.HI R2, RZ, 0x1f, R2 ;  /* 0x0000001fff029819 */ /* 0x000fc80000011402 */
[----:B------:R-:W-:-:S04]  /*04d0*/  @!P1 LEA.HI R2, R2, UR4, RZ, 0x5 ;  /* 0x0000000402029c11 */ /* 0x000fc8000f8f28ff */
[----:B------:R-:W-:-:S04]  /*04e0*/  @!P1 LOP3.LUT R2, R2, 0xffffffe0, RZ, 0xc0, !PT ;  /* 0xffffffe002029812 */ /* 0x000fc800078ec0ff */
[----:B------:R-:W-:Y:S02]  /*04f0*/  @!P1 R2UR UR5, R2 ;  /* 0x00000000020592ca */ /* 0x000fe400000e0000 */
[----:B------:R1:W0:Y:S11]  /*0500*/  LDC.64 R2, c[0x0][R4+0x380] ;  /* 0x0000e00004027b82 */ /* 0x0002360000000a00 */
[----:B------:R-:W-:Y:S01]  /*0510*/  @!UP0 UIADD3 UR6, UPT, UPT, UR4, 0x1, -UR5 ;  /* 0x0000000104068890 */ /* 0x000fe2000fffe805 */
[----:B-123--:R-:W-:Y:S11]  /*0520*/  @!P2 BRA `(.L_x_57) ;  /* 0x000000000038a947 */ /* 0x00eff60003800000 */
[----:B------:R-:W1:Y:S01]  /*0530*/  LDC.64 R4, c[0x0][R4+0x580] ;  /* 0x0001600004047b82 */ /* 0x000e620000000a00 */
[----:B------:R-:W-:Y:S01]  /*0540*/  ISETP.NE.AND P0, PT, R6, 0x1, PT ;  /* 0x000000010600780c */ /* 0x000fe20003f05270 */
[----:B------:R-:W-:Y:S02]  /*0550*/  IMAD R25, R19, R16, RZ ;  /* 0x0000001013197224 */ /* 0x000fe400078e02ff */
[----:B------:R-:W-:-:S05]  /*0560*/  IMAD.SHL.U32 R18, R12, 0x1000, RZ ;  /* 0x000010000c127824 */ /* 0x000fca00078e00ff */
[----:B------:R-:W-:Y:S02]  /*0570*/  SHF.R.S32.HI R20, RZ, 0x1f, R18 ;  /* 0x0000001fff147819 */ /* 0x000fe40000011412 */
[----:B------:R-:W-:-:S03]  /*0580*/  IADD3 R23, P1, PT, R18, R25, RZ ;  /* 0x0000001912177210 */ /* 0x000fc60007f3e0ff */
[----:B------:R-:W-:-:S05]  /*0590*/  @P0 IMAD R13, R19, 0x20, R25 ;  /* 0x00000020130d0824 */ /* 0x000fca00078e0219 */
[----:B------:R-:W-:Y:S02]  /*05a0*/  @P0 IADD3 R21, P3, PT, R18, R13, RZ ;  /* 0x0000000d12150210 */ /* 0x000fe40007f7e0ff */
[-C--:B------:R-:W-:Y:S02]  /*05b0*/  LEA.HI.X.SX32 R18, R25, R20.reuse, 0x1, P1 ;  /* 0x0000001419127211 */ /* 0x080fe400008f0eff */
[----:B------:R-:W-:Y:S02]  /*05c0*/  @P0 LEA.HI.X.SX32 R13, R13, R20, 0x1, P3 ;  /* 0x000000140d0d0211 */ /* 0x000fe400018f0eff */
[-C--:B-1----:R-:W-:Y:S02]  /*05d0*/  LEA R28, P1, R23, R4.reuse, 0x2 ;  /* 0x00000004171c7211 */ /* 0x082fe400078210ff */
[----:B------:R-:W-:Y:S02]  /*05e0*/  @P0 LEA R26, P3, R21, R4, 0x2 ;  /* 0x00000004151a0211 */ /* 0x000fe400078610ff */
[----:B------:R-:W-:-:S02]  /*05f0*/  LEA.HI.X R29, R23, R5, R18, 0x2, P1 ;  /* 0x00000005171d7211 */ /* 0x000fc400008f1412 */
[----:B------:R-:W-:-:S09]  /*0600*/  @P0 LEA.HI.X R27, R21, R5, R13, 0x2, P3 ;  /* 0x00000005151b0211 */ /* 0x000fd200018f140d */
.L_x_57:
[----:B------:R-:W-:Y:S01]  /*0610*/  IMAD.SHL.U32 R4, R7, 0x2, RZ ;  /* 0x0000000207047824 */ /* 0x000fe200078e00ff */
[----:B0-----:R-:W-:Y:S01]  /*0620*/  ISETP.GE.U32.AND P0, PT, R10, UR6, PT ;  /* 0x000000060a007c0c */ /* 0x001fe2000bf06070 */
[----:B------:R-:W-:Y:S01]  /*0630*/  IMAD.SHL.U32 R5, R6, 0x20, RZ ;  /* 0x0000002006057824 */ /* 0x000fe200078e00ff */
[----:B------:R-:W-:Y:S01]  /*0640*/  SHF.R.S32.HI R13, RZ, 0x2, R15 ;  /* 0x00000002ff0d7819 */ /* 0x000fe2000001140f */
[----:B------:R-:W0:Y:S01]  /*0650*/  LDCU.64 UR8, c[0x0][0x358] ;  /* 0x00006b00ff0877ac */ /* 0x000e220008000a00 */
[----:B------:R-:W-:Y:S02]  /*0660*/  BSSY.RECONVERGENT B0, `(.L_x_58) ;  /* 0x0000413000007945 */ /* 0x000fe40003800200 */
[----:B------:R-:W-:Y:S01]  /*0670*/  ISETP.GE.U32.OR P0, PT, R4, R5, P0 ;  /* 0x000000050400720c */ /* 0x000fe20000706470 */
[----:B------:R-:W-:-:S04]  /*0680*/  IMAD R15, R12, R13, RZ ;  /* 0x0000000d0c0f7224 */ /* 0x000fc800078e02ff */
[----:B------:R-:W-:-:S05]  /*0690*/  IMAD R15, R15, 0x80, R16 ;  /* 0x000000800f0f7824 */ /* 0x000fca00078e0210 */
[----:B------:R-:W-:-:S03]  /*06a0*/  SHF.R.S32.HI R21, RZ, 0x1f, R15 ;  /* 0x0000001fff157819 */ /* 0x000fc6000001140f */
[----:B------:R-:W-:Y:S05]  /*06b0*/  @P0 BRA `(.L_x_59) ;  /* 0x0000004000340947 */ /* 0x000fea0003800000 */
[----:B------:R-:W-:-:S04]  /*06c0*/  IMAD R5, R13, R10, RZ ;  /* 0x0000000a0d057224 */ /* 0x000fc800078e02ff */
[----:B------:R-:W-:-:S05]  /*06d0*/  IMAD R16, R5, 0x4, R4 ;  /* 0x0000000405107824 */ /* 0x000fca00078e0204 */
[----:B------:R-:W-:-:S04]  /*06e0*/  IADD3 R5, P0, PT, R15, R16, RZ ;  /* 0x000000100f057210 */ /* 0x000fc80007f1e0ff */
[----:B------:R-:W-:Y:S02]  /*06f0*/  LEA.HI.X.SX32 R18, R16, R21, 0x1, P0 ;  /* 0x0000001510127211 */ /* 0x000fe400000f0eff */
[----:B------:R-:W-:-:S04]  /*0700*/  LEA R4, P0, R5, R2, 0x2 ;  /* 0x0000000205047211 */ /* 0x000fc800078010ff */
[----:B------:R-:W-:-:S06]  /*0710*/  LEA.HI.X R5, R5, R3, R18, 0x2, P0 ;  /* 0x0000000305057211 */ /* 0x000fcc00000f1412 */
[----:B0-----:R-:W5:Y:S01]  /*0720*/  LDG.E.64.CONSTANT R4, desc[UR8][R4.64] ;  /* 0x0000000804047981 */ /* 0x001f62000c1e9b00 */
[----:B----4-:R-:W-:Y:S02]  /*0730*/  ISETP.GE.AND P0, PT, R0, R19, PT ;  /* 0x000000130000720c */ /* 0x010fe40003f06270 */
[----:B------:R-:W-:Y:S02]  /*0740*/  ISETP.GE.AND P1, PT, R11, R14, PT ;  /* 0x0000000e0b00720c */ /* 0x000fe40003f26270 */
[----:B------:R-:W-:Y:S02]  /*0750*/  ISETP.EQ.AND P0, PT, R12, R17, !P0 ;  /* 0x000000110c00720c */ /* 0x000fe40004702270 */
[----:B------:R-:W-:-:S04]  /*0760*/  ISETP.EQ.AND P1, PT, R9, R8, !P1 ;  /* 0x000000080900720c */ /* 0x000fc80004f22270 */
[----:B------:R-:W-:-:S13]  /*0770*/  PLOP3.LUT P0, PT, P1, P0, PT, 0xf8, 0x8f ;  /* 0x00000000008f781c */ /* 0x000fda0000f01f70 */
[----:B------:R-:W-:Y:S05]  /*0780*/  @!P0 BRA `(.L_x_60) ;  /* 0x0000000c00788947 */ /* 0x000fea0003800000 */
[-C--:B------:R-:W-:Y:S01]  /*0790*/  IABS R12, R14.reuse ;  /* 0x0000000e000c7213 */ /* 0x080fe20000000000 */
[----:B------:R-:W-:Y:S01]  /*07a0*/  IMAD.IADD R17, R15, 0x1, R16 ;  /* 0x000000010f117824 */ /* 0x000fe200078e0210 */
[----:B------:R-:W-:Y:S01]  /*07b0*/  IABS R20, R14 ;  /* 0x0000000e00147213 */ /* 0x000fe20000000000 */
[----:B------:R-:W-:Y:S01]  /*07c0*/  BSSY.RECONVERGENT B1, `(.L_x_61) ;  /* 0x0000024000017945 */ /* 0x000fe20003800200 */
[----:B------:R-:W0:Y:S01]  /*07d0*/  I2F.RP R18, R12 ;  /* 0x0000000c00127306 */ /* 0x000e220000209400 */
[----:B------:R-:W-:-:S07]  /*07e0*/  IMAD.SHL.U32 R17, R17, 0x4, RZ ;  /* 0x0000000411117824 */ /* 0x000fce00078e00ff */
[----:B0-----:R-:W0:Y:S02]  /*07f0*/  MUFU.RCP R18, R18 ;  /* 0x0000001200127308 */ /* 0x001e240000001000 */
[----:B0-----:R-:W-:Y:S01]  /*0800*/  VIADD R8, R18, 0xffffffe ;  /* 0x0ffffffe12087836 */ /* 0x001fe20000000000 */
[----:B------:R-:W-:-:S05]  /*0810*/  IABS R18, R17 ;  /* 0x0000001100127213 */ /* 0x000fca0000000000 */
[----:B------:R0:W1:Y:S02]  /*0820*/  F2I.FTZ.U32.TRUNC.NTZ R9, R8 ;  /* 0x0000000800097305 */ /* 0x000064000021f000 */
[----:B0-----:R-:W-:Y:S02]  /*0830*/  IMAD.MOV.U32 R8, RZ, RZ, RZ ;  /* 0x000000ffff087224 */ /* 0x001fe400078e00ff */
[----:B-1----:R-:W-:-:S04]  /*0840*/  IMAD.MOV R19, RZ, RZ, -R9 ;  /* 0x000000ffff137224 */ /* 0x002fc800078e0a09 */
[----:B------:R-:W-:-:S04]  /*0850*/  IMAD R19, R19, R12, RZ ;  /* 0x0000000c13137224 */ /* 0x000fc800078e02ff */
[----:B------:R-:W-:-:S04]  /*0860*/  IMAD.HI.U32 R9, R9, R19, R8 ;  /* 0x0000001309097227 */ /* 0x000fc800078e0008 */
[----:B------:R-:W-:Y:S02]  /*0870*/  IMAD.MOV R8, RZ, RZ, -R20 ;  /* 0x000000ffff087224 */ /* 0x000fe400078e0a14 */
        /* <DEDUP_REMOVED lines=23> */
.L_x_62:
[----:B-----5:R-:W-:-:S07]  /*09f0*/  LOP3.LUT R4, R4, 0xffffff00, RZ, 0xc0, !PT ;  /* 0xffffff0004047812 */ /* 0x020fce00078ec0ff */
.L_x_63:
[----:B------:R-:W-:Y:S05]  /*0a00*/  BSYNC.RECONVERGENT B1 ;  /* 0x0000000000017941 */ /* 0x000fea0003800200 */
.L_x_61:
        /* <DEDUP_REMOVED lines=24> */
.L_x_65:
[----:B-----5:R-:W-:-:S07]  /*0b90*/  LOP3.LUT R4, R4, 0xffff00ff, RZ, 0xc0, !PT ;  /* 0xffff00ff04047812 */ /* 0x020fce00078ec0ff */
.L_x_66:
[----:B------:R-:W-:Y:S05]  /*0ba0*/  BSYNC.RECONVERGENT B1 ;  /* 0x0000000000017941 */ /* 0x000fea0003800200 */
.L_x_64:
        /* <DEDUP_REMOVED lines=24> */
.L_x_68:
[----:B-----5:R-:W-:-:S07]  /*0d30*/  LOP3.LUT R4, R4, 0xff00ffff, RZ, 0xc0, !PT ;  /* 0xff00ffff04047812 */ /* 0x020fce00078ec0ff */
.L_x_69:
[----:B------:R-:W-:Y:S05]  /*0d40*/  BSYNC.RECONVERGENT B1 ;  /* 0x0000000000017941 */ /* 0x000fea0003800200 */
.L_x_67:
        /* <DEDUP_REMOVED lines=24> */
.L_x_71:
[----:B-----5:R-:W-:-:S07]  /*0ed0*/  LOP3.LUT R4, R4, 0xffffff, RZ, 0xc0, !PT ;  /* 0x00ffffff04047812 */ /* 0x020fce00078ec0ff */
.L_x_72:
[----:B------:R-:W-:Y:S05]  /*0ee0*/  BSYNC.RECONVERGENT B1 ;  /* 0x0000000000017941 */ /* 0x000fea0003800200 */
.L_x_70:
        /* <DEDUP_REMOVED lines=24> */
.L_x_74:
[----:B-----5:R-:W-:-:S07]  /*1070*/  LOP3.LUT R5, R5, 0xffffff00, RZ, 0xc0, !PT ;  /* 0xffffff0005057812 */ /* 0x020fce00078ec0ff */
.L_x_75:
[----:B------:R-:W-:Y:S05]  /*1080*/  BSYNC.RECONVERGENT B1 ;  /* 0x0000000000017941 */ /* 0x000fea0003800200 */
.L_x_73:
        /* <DEDUP_REMOVED lines=24> */
.L_x_77:
[----:B-----5:R-:W-:-:S07]  /*1210*/  LOP3.LUT R5, R5, 0xffff00ff, RZ, 0xc0, !PT ;  /* 0xffff00ff05057812 */ /* 0x020fce00078ec0ff */
.L_x_78:
[----:B------:R-:W-:Y:S05]  /*1220*/  BSYNC.RECONVERGENT B1 ;  /* 0x0000000000017941 */ /* 0x000fea0003800200 */
.L_x_76:
        /* <DEDUP_REMOVED lines=24> */
.L_x_80:
[----:B-----5:R-:W-:-:S07]  /*13b0*/  LOP3.LUT R5, R5, 0xff00ffff, RZ, 0xc0, !PT ;  /* 0xff00ffff05057812 */ /* 0x020fce00078ec0ff */
.L_x_81:
[----:B------:R-:W-:Y:S05]  /*13c0*/  BSYNC.RECONVERGENT B1 ;  /* 0x0000000000017941 */ /* 0x000fea0003800200 */
.L_x_79:
        /* <DEDUP_REMOVED lines=24> */
.L_x_82:
[----:B-----5:R-:W-:-:S07]  /*1550*/  LOP3.LUT R5, R5, 0xffffff, RZ, 0xc0, !PT ;  /* 0x00ffffff05057812 */ /* 0x020fce00078ec0ff */
.L_x_83:
[----:B------:R-:W-:Y:S05]  /*1560*/  BSYNC.RECONVERGENT B1 ;  /* 0x0000000000017941 */ /* 0x000fea0003800200 */
.L_x_60:
[----:B------:R-:W-:Y:S01]  /*1570*/  IMAD.IADD R16, R13, 0x1, R16 ;  /* 0x000000010d107824 */ /* 0x000fe200078e0210 */
[----:B------:R-:W-:-:S04]  /*1580*/  SHF.R.S32.HI R17, RZ, 0x1f, R15 ;  /* 0x0000001fff117819 */ /* 0x000fc8000001140f */
[----:B------:R-:W-:-:S04]  /*1590*/  IADD3 R9, P1, PT, R15, R16, RZ ;  /* 0x000000100f097210 */ /* 0x000fc80007f3e0ff */
[----:B------:R-:W-:Y:S02]  /*15a0*/  LEA.HI.X.SX32 R12, R16, R17, 0x1, P1 ;  /* 0x00000011100c7211 */ /* 0x000fe400008f0eff */
[----:B------:R-:W-:-:S04]  /*15b0*/  LEA R8, P1, R9, R2, 0x2 ;  /* 0x0000000209087211 */ /* 0x000fc800078210ff */
[----:B------:R-:W-:-:S06]  /*15c0*/  LEA.HI.X R9, R9, R3, R12, 0x2, P1 ;  /* 0x0000000309097211 */ /* 0x000fcc00008f140c */
[----:B------:R-:W5:Y:S01]  /*15d0*/  LDG.E.64.CONSTANT R8, desc[UR8][R8.64] ;  /* 0x0000000808087981 */ /* 0x000f62000c1e9b00 */
[----:B------:R-:W-:Y:S05]  /*15e0*/  @!P0 BRA `(.L_x_84) ;  /* 0x0000000c00b48947 */ /* 0x000fea0003800000 */
[-C--:B------:R-:W-:Y:S01]  /*15f0*/  IABS R12, R14.reuse ;  /* 0x0000000e000c7213 */ /* 0x080fe20000000000 */
[----:B------:R-:W-:Y:S01]  /*1600*/  IMAD.IADD R19, R15, 0x1, R16 ;  /* 0x000000010f137824 */ /* 0x000fe200078e0210 */
[----:B------:R-:W-:Y:S01]  /*1610*/  IABS R20, R14 ;  /* 0x0000000e00147213 */ /* 0x000fe20000000000 */
[----:B------:R-:W-:Y:S01]  /*1620*/  IMAD.MOV.U32 R16, RZ, RZ, RZ ;  /* 0x000000ffff107224 */ /* 0x000fe200078e00ff */
[----:B------:R-:W0:Y:S01]  /*1630*/  I2F.RP R18, R12 ;  /* 0x0000000c00127306 */ /* 0x000e220000209400 */
[----:B------:R-:W-:Y:S01]  /*1640*/  IMAD.SHL.U32 R19, R19, 0x4, RZ ;  /* 0x0000000413137824 */ /* 0x000fe200078e00ff */
[----:B------:R-:W-:Y:S06]  /*1650*/  BSSY.RECONVERGENT B1, `(.L_x_85) ;  /* 0x0000022000017945 */ /* 0x000fec0003800200 */
[----:B0-----:R-:W0:Y:S02]  /*1660*/  MUFU.RCP R18, R18 ;  /* 0x0000001200127308 */ /* 0x001e240000001000 */
[----:B0-----:R-:W-:-:S02]  /*1670*/  VIADD R17, R18, 0xffffffe ;  /* 0x0ffffffe12117836 */ /* 0x001fc40000000000 */
[----:B------:R-:W-:-:S04]  /*1680*/  IMAD.MOV R18, RZ, RZ, -R20 ;  /* 0x000000ffff127224 */ /* 0x000fc800078e0a14 */
[----:B------:R-:W0:Y:S02]  /*1690*/  F2I.FTZ.U32.TRUNC.NTZ R17, R17 ;  /* 0x0000001100117305 */ /* 0x000e24000021f000 */
[----:B0-----:R-:W-:-:S04]  /*16a0*/  IMAD.MOV R21, RZ, RZ, -R17 ;  /* 0x000000ffff157224 */ /* 0x001fc800078e0a11 */
[----:B------:R-:W-:-:S04]  /*16b0*/  IMAD R21, R21, R12, RZ ;  /* 0x0000000c15157224 */ /* 0x000fc800078e02ff */
[----:B------:R-:W-:Y:S01]  /*16c0*/  IMAD.HI.U32 R16, R17, R21, R16 ;  /* 0x0000001511107227 */ /* 0x000fe200078e0010 */
        /* <DEDUP_REMOVED lines=25> */
.L_x_86:
[----:B-----5:R-:W-:-:S07]  /*1860*/  LOP3.LUT R8, R8, 0xffffff00, RZ, 0xc0, !PT ;  /* 0xffffff0008087812 */ /* 0x020fce00078ec0ff */
.L_x_87:
[----:B------:R-:W-:Y:S05]  /*1870*/  BSYNC.RECONVERGENT B1 ;  /* 0x0000000000017941 */ /* 0x000fea0003800200 */
.L_x_85:
[-C--:B------:R-:W-:Y:S01]  /*1880*/  IABS R18, R14.reuse ;  /* 0x0000000e00127213 */ /* 0x080fe20000000000 */
[----:B------:R-:W-:Y:S01]  /*1890*/  VIADD R21, R19, 0x1 ;  /* 0x0000000113157836 */ /* 0x000fe20000000000 */
[----:B------:R-:W-:Y:S03]  /*18a0*/  BSSY.RECONVERGENT B1, `(.L_x_88) ;  /* 0x0000019000017945 */ /* 0x000fe60003800200 */
[----:B------:R-:W-:Y:S01]  /*18b0*/  IMAD.MOV R20, RZ, RZ, -R18 ;  /* 0x000000ffff147224 */ /* 0x000fe200078e0a12 */
        /* <DEDUP_REMOVED lines=22> */
.L_x_89:
[----:B-----5:R-:W-:-:S07]  /*1a20*/  LOP3.LUT R8, R8, 0xffff00ff, RZ, 0xc0, !PT ;  /* 0xffff00ff08087812 */ /* 0x020fce00078ec0ff */
.L_x_90:
[----:B------:R-:W-:Y:S05]  /*1a30*/  BSYNC.RECONVERGENT B1 ;  /* 0x0000000000017941 */ /* 0x000fea0003800200 */
.L_x_88:
        /* <DEDUP_REMOVED lines=26> */
.L_x_92:
[----:B-----5:R-:W-:-:S07]  /*1be0*/  LOP3.LUT R8, R8, 0xff00ffff, RZ, 0xc0, !PT ;  /* 0xff00ffff08087812 */ /* 0x020fce00078ec0ff */
.L_x_93:
[----:B------:R-:W-:Y:S05]  /*1bf0*/  BSYNC.RECONVERGENT B1 ;  /* 0x0000000000017941 */ /* 0x000fea0003800200 */
.L_x_91:
        /* <DEDUP_REMOVED lines=26> */
.L_x_95:
[----:B-----5:R-:W-:-:S07]  /*1da0*/  LOP3.LUT R8, R8, 0xffffff, RZ, 0xc0, !PT ;  /* 0x00ffffff08087812 */ /* 0x020fce00078ec0ff */
.L_x_96:
[----:B------:R-:W-:Y:S05]  /*1db0*/  BSYNC.RECONVERGENT B1 ;  /* 0x0000000000017941 */ /* 0x000fea0003800200 */
.L_x_94:
        /* <DEDUP_REMOVED lines=26> */
.L_x_98:
[----:B-----5:R-:W-:-:S07]  /*1f60*/  LOP3.LUT R9, R9, 0xffffff00, RZ, 0xc0, !PT ;  /* 0xffffff0009097812 */ /* 0x020fce00078ec0ff */
.L_x_99:
[----:B------:R-:W-:Y:S05]  /*1f70*/  BSYNC.RECONVERGENT B1 ;  /* 0x0000000000017941 */ /* 0x000fea0003800200 */
.L_x_97:
        /* <DEDUP_REMOVED lines=26> */
.L_x_101:
[----:B-----5:R-:W-:-:S07]  /*2120*/  LOP3.LUT R9, R9, 0xffff00ff, RZ, 0xc0, !PT ;  /* 0xffff00ff09097812 */ /* 0x020fce00078ec0ff */
.L_x_102:
[----:B------:R-:W-:Y:S05]  /*2130*/  BSYNC.RECONVERGENT B1 ;  /* 0x0000000000017941 */ /* 0x000fea0003800200 */
.L_x_100:
        /* <DEDUP_REMOVED lines=26> */
.L_x_104:
[----:B-----5:R-:W-:-:S07]  /*22e0*/  LOP3.LUT R9, R9, 0xff00ffff, RZ, 0xc0, !PT ;  /* 0xff00ffff09097812 */ /* 0x020fce00078ec0ff */
.L_x_105:
[----:B------:R-:W-:Y:S05]  /*22f0*/  BSYNC.RECONVERGENT B1 ;  /* 0x0000000000017941 */ /* 0x000fea0003800200 */
.L_x_103:
[----:B------:R-:W-:Y:S01]  /*2300*/  VIADD R19, R19, 0x7 ;  /* 0x0000000713137836 */ /* 0x000fe20000000000 */
[----:B------:R-:W-:Y:S01]  /*2310*/  IABS R18, R14 ;  /* 0x0000000e00127213 */ /* 0x000fe20000000000 */
[----:B------:R-:W-:Y:S03]  /*2320*/  BSSY.RECONVERGENT B1, `(.L_x_84) ;  /* 0x0000019000017945 */ /* 0x000fe60003800200 */
[----:B------:R-:W-:Y:S01]  /*2330*/  IABS R21, R19 ;  /* 0x0000001300157213 */ /* 0x000fe20000000000 */
[----:B------:R-:W-:-:S04]  /*2340*/  IMAD.MOV R18, RZ, RZ, -R18 ;  /* 0x000000ffff127224 */ /* 0x000fc800078e0a12 */
        /* <DEDUP_REMOVED lines=21> */
.L_x_106:
[----:B-----5:R-:W-:-:S07]  /*24a0*/  LOP3.LUT R9, R9, 0xffffff, RZ, 0xc0, !PT ;  /* 0x00ffffff09097812 */ /* 0x020fce00078ec0ff */
.L_x_107:
[----:B------:R-:W-:Y:S05]  /*24b0*/  BSYNC.RECONVERGENT B1 ;  /* 0x0000000000017941 */ /* 0x000fea0003800200 */
.L_x_84:
[----:B------:R-:W-:Y:S02]  /*24c0*/  IMAD R17, R13, R10, RZ ;  /* 0x0000000a0d117224 */ /* 0x000fe400078e02ff */
[----:B------:R-:W-:-:S04]  /*24d0*/  IMAD.SHL.U32 R12, R7, 0x2, RZ ;  /* 0x00000002070c7824 */ /* 0x000fc800078e00ff */
[----:B------:R-:W-:Y:S01]  /*24e0*/  IMAD R12, R17, 0x4, R12 ;  /* 0x00000004110c7824 */ /* 0x000fe200078e020c */
[----:B------:R-:W-:-:S03]  /*24f0*/  SHF.R.S32.HI R17, RZ, 0x1f, R15 ;  /* 0x0000001fff117819 */ /* 0x000fc6000001140f */
[----:B------:R-:W-:-:S04]  /*2500*/  IMAD.IADD R12, R13, 0x1, R12 ;  /* 0x000000010d0c7824 */ /* 0x000fc800078e020c */
[----:B------:R-:W-:-:S05]  /*2510*/  IMAD.IADD R16, R13, 0x1, R12 ;  /* 0x000000010d107824 */ /* 0x000fca00078e020c */
[----:B------:R-:W-:-:S04]  /*2520*/  IADD3 R13, P1, PT, R15, R16, RZ ;  /* 0x000000100f0d7210 */ /* 0x000fc80007f3e0ff */
[----:B------:R-:W-:Y:S02]  /*2530*/  LEA.HI.X.SX32 R17, R16, R17, 0x1, P1 ;  /* 0x0000001110117211 */ /* 0x000fe400008f0eff */
[----:B------:R-:W-:-:S04]  /*2540*/  LEA R12, P1, R13, R2, 0x2 ;  /* 0x000000020d0c7211 */ /* 0x000fc800078210ff */
[----:B------:R-:W-:-:S06]  /*2550*/  LEA.HI.X R13, R13, R3, R17, 0x2, P1 ;  /* 0x000000030d0d7211 */ /* 0x000fcc00008f1411 */
[----:B------:R-:W5:Y:S01]  /*2560*/  LDG.E.64.CONSTANT R12, desc[UR8][R12.64] ;  /* 0x000000080c0c7981 */ /* 0x000f62000c1e9b00 */
[----:B------:R-:W-:Y:S05]  /*2570*/  @!P0 BRA `(.L_x_108) ;  /* 0x0000000c00808947 */ /* 0x000fea0003800000 */
[----:B------:R-:W-:Y:S01]  /*2580*/  IABS R18, R14 ;  /* 0x0000000e00127213 */ /* 0x000fe20000000000 */
[----:B------:R-:W-:Y:S01]  /*2590*/  IMAD.IADD R19, R15, 0x1, R16 ;  /* 0x000000010f137824 */ /* 0x000fe200078e0210 */
[----:B------:R-:W-:Y:S01]  /*25a0*/  BSSY.RECONVERGENT B1, `(.L_x_109) ;  /* 0x0000027000017945 */ /* 0x000fe20003800200 */
[----:B------:R-:W-:Y:S01]  /*25b0*/  IMAD.MOV.U32 R16, RZ, RZ, RZ ;  /* 0x000000ffff107224 */ /* 0x000fe200078e00ff */
[----:B------:R-:W0:Y:S01]  /*25c0*/  I2F.RP R21, R18 ;  /* 0x0000001200157306 */ /* 0x000e220000209400 */
[----:B------:R-:W-:-:S05]  /*25d0*/  IMAD.SHL.U32 R19, R19, 0x4, RZ ;  /* 0x0000000413137824 */ /* 0x000fca00078e00ff */
[----:B------:R-:W-:-:S04]  /*25e0*/  LOP3.LUT R22, R19, R14, RZ, 0x3c, !PT ;  /* 0x0000000e13167212 */ /* 0x000fc800078e3cff */
[----:B------:R-:W-:Y:S01]  /*25f0*/  ISETP.GE.AND P4, PT, R22, RZ, PT ;  /* 0x000000ff1600720c */ /* 0x000fe20003f86270 */
[----:B0-----:R-:W0:Y:S02]  /*2600*/  MUFU.RCP R21, R21 ;  /* 0x0000001500157308 */ /* 0x001e240000001000 */
[----:B0-----:R-:W-:Y:S01]  /*2610*/  VIADD R17, R21, 0xffffffe ;  /* 0x0ffffffe15117836 */ /* 0x001fe20000000000 */
[----:B------:R-:W-:-:S05]  /*2620*/  IABS R21, R19 ;  /* 0x0000001300157213 */ /* 0x000fca0000000000 */
[----:B------:R-:W0:Y:S02]  /*2630*/  F2I.FTZ.U32.TRUNC.NTZ R17, R17 ;  /* 0x0000001100117305 */ /* 0x000e24000021f000 */
[----:B0-----:R-:W-:-:S04]  /*2640*/  IMAD.MOV R23, RZ, RZ, -R17 ;  /* 0x000000ffff177224 */ /* 0x001fc800078e0a11 */
[----:B------:R-:W-:-:S04]  /*2650*/  IMAD R23, R23, R18, RZ ;  /* 0x0000001217177224 */ /* 0x000fc800078e02ff */
[----:B------:R-:W-:Y:S01]  /*2660*/  IMAD.HI.U32 R20, R17, R23, R16 ;  /* 0x0000001711147227 */ /* 0x000fe200078e0010 */
[----:B------:R-:W-:-:S05]  /*2670*/  IABS R16, R14 ;  /* 0x0000000e00107213 */ /* 0x000fca0000000000 */
[----:B------:R-:W-:-:S04]  /*2680*/  IMAD.MOV R16, RZ, RZ, -R16 ;  /* 0x000000ffff107224 */ /* 0x000fc800078e0a10 */
[----:B------:R-:W-:Y:S02]  /*2690*/  IMAD.MOV.U32 R17, RZ, RZ, R16 ;  /* 0x000000ffff117224 */ /* 0x000fe400078e0010 */
        /* <DEDUP_REMOVED lines=22> */
.L_x_110:
[----:B-----5:R-:W-:-:S07]  /*2800*/  LOP3.LUT R12, R12, 0xffffff00, RZ, 0xc0, !PT ;  /* 0xffffff000c0c7812 */ /* 0x020fce00078ec0ff */
.L_x_111:
[----:B------:R-:W-:Y:S05]  /*2810*/  BSYNC.RECONVERGENT B1 ;  /* 0x0000000000017941 */ /* 0x000fea0003800200 */
.L_x_109:
[----:B------:R-:W-:Y:S01]  /*2820*/  VIADD R23, R19, 0x1 ;  /* 0x0000000113177836 */ /* 0x000fe20000000000 */
[----:B------:R-:W-:Y:S04]  /*2830*/  BSSY.RECONVERGENT B1, `(.L_x_112) ;  /* 0x0000018000017945 */ /* 0x000fe80003800200 */
[----:B------:R-:W-:-:S04]  /*2840*/  LOP3.LUT R21, R23, R14, RZ, 0x3c, !PT ;  /* 0x0000000e17157212 */ /* 0x000fc800078e3cff */
[----:B------:R-:W-:Y:S02]  /*2850*/  ISETP.GE.AND P5, PT, R21, RZ, PT ;  /* 0x000000ff1500720c */ /* 0x000fe40003fa6270 */
[----:B------:R-:W-:-:S05]  /*2860*/  IABS R21, R23 ;  /* 0x0000001700157213 */ /* 0x000fca0000000000 */
        /* <DEDUP_REMOVED lines=19> */
.L_x_113:
[----:B-----5:R-:W-:-:S07]  /*29a0*/  LOP3.LUT R12, R12, 0xffff00ff, RZ, 0xc0, !PT ;  /* 0xffff00ff0c0c7812 */ /* 0x020fce00078ec0ff */
.L_x_114:
[----:B------:R-:W-:Y:S05]  /*29b0*/  BSYNC.RECONVERGENT B1 ;  /* 0x0000000000017941 */ /* 0x000fea0003800200 */
.L_x_112:
        /* <DEDUP_REMOVED lines=24> */
.L_x_116:
[----:B-----5:R-:W-:-:S07]  /*2b40*/  LOP3.LUT R12, R12, 0xff00ffff, RZ, 0xc0, !PT ;  /* 0xff00ffff0c0c7812 */ /* 0x020fce00078ec0ff */
.L_x_117:
[----:B------:R-:W-:Y:S05]  /*2b50*/  BSYNC.RECONVERGENT B1 ;  /* 0x0000000000017941 */ /* 0x000fea0003800200 */
.L_x_115:
        /* <DEDUP_REMOVED lines=24> */
.L_x_119:
[----:B-----5:R-:W-:-:S07]  /*2ce0*/  LOP3.LUT R12, R12, 0xffffff, RZ, 0xc0, !PT ;  /* 0x00ffffff0c0c7812 */ /* 0x020fce00078ec0ff */
.L_x_120:
[----:B------:R-:W-:Y:S05]  /*2cf0*/  BSYNC.RECONVERGENT B1 ;  /* 0x0000000000017941 */ /* 0x000fea0003800200 */
.L_x_118:
        /* <DEDUP_REMOVED lines=24> */
.L_x_122:
[----:B-----5:R-:W-:-:S07]  /*2e80*/  LOP3.LUT R13, R13, 0xffffff00, RZ, 0xc0, !PT ;  /* 0xffffff000d0d7812 */ /* 0x020fce00078ec0ff */
.L_x_123:
[----:B------:R-:W-:Y:S05]  /*2e90*/  BSYNC.RECONVERGENT B1 ;  /* 0x0000000000017941 */ /* 0x000fea0003800200 */
.L_x_121:
        /* <DEDUP_REMOVED lines=24> */
.L_x_125:
[----:B-----5:R-:W-:-:S07]  /*3020*/  LOP3.LUT R13, R13, 0xffff00ff, RZ, 0xc0, !PT ;  /* 0xffff00ff0d0d7812 */ /* 0x020fce00078ec0ff */
.L_x_126:
[----:B------:R-:W-:Y:S05]  /*3030*/  BSYNC.RECONVERGENT B1 ;  /* 0x0000000000017941 */ /* 0x000fea0003800200 */
.L_x_124:
        /* <DEDUP_REMOVED lines=24> */
.L_x_128:
[----:B-----5:R-:W-:-:S07]  /*31c0*/  LOP3.LUT R13, R13, 0xff00ffff, RZ, 0xc0, !PT ;  /* 0xff00ffff0d0d7812 */ /* 0x020fce00078ec0ff */
.L_x_129:
[----:B------:R-:W-:Y:S05]  /*31d0*/  BSYNC.RECONVERGENT B1 ;  /* 0x0000000000017941 */ /* 0x000fea0003800200 */
.L_x_127:
        /* <DEDUP_REMOVED lines=24> */
.L_x_130:
[----:B-----5:R-:W-:-:S07]  /*3360*/  LOP3.LUT R13, R13, 0xffffff, RZ, 0xc0, !PT ;  /* 0x00ffffff0d0d7812 */ /* 0x020fce00078ec0ff */
.L_x_131:
[----:B------:R-:W-:Y:S05]  /*3370*/  BSYNC.RECONVERGENT B1 ;  /* 0x0000000000017941 */ /* 0x000fea0003800200 */
.L_x_108:
[----:B------:R-:W-:Y:S01]  /*3380*/  SHF.R.S32.HI R17, RZ, 0x1f, R14 ;  /* 0x0000001fff117819 */ /* 0x000fe2000001140e */
[----:B------:R-:W-:-:S03]  /*3390*/  IMAD.SHL.U32 R16, R7, 0x2, RZ ;  /* 0x0000000207107824 */ /* 0x000fc600078e00ff */
[----:B------:R-:W-:-:S04]  /*33a0*/  LEA.HI R17, R17, R14, RZ, 0x2 ;  /* 0x0000000e11117211 */ /* 0x000fc800078f10ff */
[----:B------:R-:W-:-:S05]  /*33b0*/  SHF.R.S32.HI R17, RZ, 0x2, R17 ;  /* 0x00000002ff117819 */ /* 0x000fca0000011411 */
[----:B------:R-:W-:-:S04]  /*33c0*/  IMAD R19, R17, R10, RZ ;  /* 0x0000000a11137224 */ /* 0x000fc800078e02ff */
[----:B------:R-:W-:Y:S01]  /*33d0*/  IMAD R16, R19, 0x4, R16 ;  /* 0x0000000413107824 */ /* 0x000fe200078e0210 */
[----:B------:R-:W-:-:S03]  /*33e0*/  SHF.R.S32.HI R19, RZ, 0x1f, R15 ;  /* 0x0000001fff137819 */ /* 0x000fc6000001140f */
[----:B------:R-:W-:-:S04]  /*33f0*/  IMAD.IADD R16, R17, 0x1, R16 ;  /* 0x0000000111107824 */ /* 0x000fc800078e0210 */
        /* <DEDUP_REMOVED lines=13> */
[----:B------:R-:W-:-:S07]  /*34d0*/  IMAD.SHL.U32 R15, R15, 0x4, RZ ;  /* 0x000000040f0f7824 */ /* 0x000fce00078e00ff */
        /* <DEDUP_REMOVED lines=34> */
.L_x_134:
[----:B-----5:R-:W-:-:S07]  /*3700*/  LOP3.LUT R2, R2, 0xffffff00, RZ, 0xc0, !PT ;  /* 0xffffff0002027812 */ /* 0x020fce00078ec0ff */
.L_x_135:
[----:B------:R-:W-:Y:S05]  /*3710*/  BSYNC.RECONVERGENT B1 ;  /* 0x0000000000017941 */ /* 0x000fea0003800200 */
.L_x_133:
[C---:B------:R-:W-:Y:S01]  /*3720*/  VIADD R20, R15.reuse, 0x1 ;  /* 0x000000010f147836 */ /* 0x040fe20000000000 */
[----:B------:R-:W-:Y:S01]  /*3730*/  BSSY.RECONVERGENT B1, `(.L_x_136) ;  /* 0x0000019000017945 */ /* 0x000fe20003800200 */
[----:B------:R-:W-:-:S03]  /*3740*/  VIADD R21, R15, 0x1 ;  /* 0x000000010f157836 */ /* 0x000fc60000000000 */
        /* <DEDUP_REMOVED lines=22> */
.L_x_137:
[----:B-----5:R-:W-:-:S07]  /*38b0*/  LOP3.LUT R2, R2, 0xffff00ff, RZ, 0xc0, !PT ;  /* 0xffff00ff02027812 */ /* 0x020fce00078ec0ff */
.L_x_138:
[----:B------:R-:W-:Y:S05]  /*38c0*/  BSYNC.RECONVERGENT B1 ;  /* 0x0000000000017941 */ /* 0x000fea0003800200 */
.L_x_136:
        /* <DEDUP_REMOVED lines=25> */
.L_x_140:
[----:B-----5:R-:W-:-:S07]  /*3a60*/  LOP3.LUT R2, R2, 0xff00ffff, RZ, 0xc0, !PT ;  /* 0xff00ffff02027812 */ /* 0x020fce00078ec0ff */
.L_x_141:
[----:B------:R-:W-:Y:S05]  /*3a70*/  BSYNC.RECONVERGENT B1 ;  /* 0x0000000000017941 */ /* 0x000fea0003800200 */
.L_x_139:
        /* <DEDUP_REMOVED lines=25> */
.L_x_143:
[----:B-----5:R-:W-:-:S07]  /*3c10*/  LOP3.LUT R2, R2, 0xffffff, RZ, 0xc0, !PT ;  /* 0x00ffffff02027812 */ /* 0x020fce00078ec0ff */
.L_x_144:
[----:B------:R-:W-:Y:S05]  /*3c20*/  BSYNC.RECONVERGENT B1 ;  /* 0x0000000000017941 */ /* 0x000fea0003800200 */
.L_x_142:
        /* <DEDUP_REMOVED lines=25> */
.L_x_146:
[----:B-----5:R-:W-:-:S07]  /*3dc0*/  LOP3.LUT R3, R3, 0xffffff00, RZ, 0xc0, !PT ;  /* 0xffffff0003037812 */ /* 0x020fce00078ec0ff */
.L_x_147:
[----:B------:R-:W-:Y:S05]  /*3dd0*/  BSYNC.RECONVERGENT B1 ;  /* 0x0000000000017941 */ /* 0x000fea0003800200 */
.L_x_145:
        /* <DEDUP_REMOVED lines=25> */
.L_x_149:
[----:B-----5:R-:W-:-:S07]  /*3f70*/  LOP3.LUT R3, R3, 0xffff00ff, RZ, 0xc0, !PT ;  /* 0xffff00ff03037812 */ /* 0x020fce00078ec0ff */
.L_x_150:
[----:B------:R-:W-:Y:S05]  /*3f80*/  BSYNC.RECONVERGENT B1 ;  /* 0x0000000000017941 */ /* 0x000fea0003800200 */
.L_x_148:
        /* <DEDUP_REMOVED lines=25> */
.L_x_152:
[----:B-----5:R-:W-:-:S07]  /*4120*/  LOP3.LUT R3, R3, 0xff00ffff, RZ, 0xc0, !PT ;  /* 0xff00ffff03037812 */ /* 0x020fce00078ec0ff */
.L_x_153:
[----:B------:R-:W-:Y:S05]  /*4130*/  BSYNC.RECONVERGENT B1 ;  /* 0x0000000000017941 */ /* 0x000fea0003800200 */
.L_x_151:
        /* <DEDUP_REMOVED lines=24> */
.L_x_154:
[----:B-----5:R-:W-:-:S07]  /*42c0*/  LOP3.LUT R3, R3, 0xffffff, RZ, 0xc0, !PT ;  /* 0x00ffffff03037812 */ /* 0x020fce00078ec0ff */
.L_x_155:
[----:B------:R-:W-:Y:S05]  /*42d0*/  BSYNC.RECONVERGENT B1 ;  /* 0x0000000000017941 */ /* 0x000fea0003800200 */
.L_x_132:
[----:B-----5:R-:W-:Y:S01]  /*42e0*/  SHF.R.U32.HI R0, RZ, 0x8, R4 ;  /* 0x00000008ff007819 */ /* 0x020fe20000011604 */
[----:B------:R-:W0:Y:S01]  /*42f0*/  S2UR UR5, SR_CgaCtaId ;  /* 0x00000000000579c3 */ /* 0x000e220000008800 */
[C---:B------:R-:W-:Y:S01]  /*4300*/  LOP3.LUT R11, R8.reuse, 0xff00, RZ, 0xc0, !PT ;  /* 0x0000ff00080b7812 */ /* 0x040fe200078ec0ff */
[----:B------:R-:W-:Y:S01]  /*4310*/  UMOV UR4, 0x400 ;  /* 0x0000040000047882 */ /* 0x000fe20000000000 */
[----:B------:R-:W-:Y:S02]  /*4320*/  SHF.R.U32.HI R15, RZ, 0x8, R5 ;  /* 0x00000008ff0f7819 */ /* 0x000fe40000011605 */
[----:B------:R-:W-:Y:S02]  /*4330*/  LOP3.LUT R14, R9, 0xff00, RZ, 0xc0, !PT ;  /* 0x0000ff00090e7812 */ /* 0x000fe400078ec0ff */
[----:B------:R-:W-:Y:S01]  /*4340*/  LOP3.LUT R11, R11, 0xff, R0, 0xf8, !PT ;  /* 0x000000ff0b0b7812 */ /* 0x000fe200078ef800 */
[----:B------:R-:W-:Y:S01]  /*4350*/  IMAD.SHL.U32 R0, R8, 0x100, RZ ;  /* 0x0000010008007824 */ /* 0x000fe200078e00ff */
[----:B------:R-:W-:-:S02]  /*4360*/  SHF.R.U32.HI R16, RZ, 0x8, R8 ;  /* 0x00000008ff107819 */ /* 0x000fc40000011608 */
[----:B------:R-:W-:Y:S01]  /*4370*/  SHF.R.U32.HI R18, RZ, 0x10, R8 ;  /* 0x00000010ff127819 */ /* 0x000fe20000011608 */
[----:B------:R-:W-:Y:S01]  /*4380*/  IMAD.SHL.U32 R8, R12, 0x100, RZ ;  /* 0x000001000c087824 */ /* 0x000fe200078e00ff */
[----:B------:R-:W-:Y:S02]  /*4390*/  LOP3.LUT R15, R14, 0xff, R15, 0xf8, !PT ;  /* 0x000000ff0e0f7812 */ /* 0x000fe400078ef80f */
[----:B------:R-:W-:Y:S02]  /*43a0*/  SHF.R.U32.HI R14, RZ, 0x10, R4 ;  /* 0x00000010ff0e7819 */ /* 0x000fe40000011604 */
[----:B------:R-:W-:Y:S02]  /*43b0*/  LOP3.LUT R19, R16, 0xff00, RZ, 0xc0, !PT ;  /* 0x0000ff0010137812 */ /* 0x000fe400078ec0ff */
[----:B------:R-:W-:Y:S02]  /*43c0*/  LOP3.LUT R17, R0, 0xff00, RZ, 0xc0, !PT ;  /* 0x0000ff0000117812 */ /* 0x000fe400078ec0ff */
[----:B------:R-:W-:-:S02]  /*43d0*/  LOP3.LUT R21, R18, 0xff00, RZ, 0xc0, !PT ;  /* 0x0000ff0012157812 */ /* 0x000fc400078ec0ff */
[----:B------:R-:W-:Y:S01]  /*43e0*/  LOP3.LUT R0, R11, 0xff0000, R8, 0xf8, !PT ;  /* 0x00ff00000b007812 */ /* 0x000fe200078ef808 */
[----:B------:R-:W-:Y:S01]  /*43f0*/  IMAD.SHL.U32 R8, R13, 0x100, RZ ;  /* 0x000001000d087824 */ /* 0x000fe200078e00ff */
[----:B------:R-:W-:Y:S01]  /*4400*/  LOP3.LUT R11, R19, 0xff, R14, 0xf8, !PT ;  /* 0x000000ff130b7812 */ /* 0x000fe200078ef80e */
[----:B0-----:R-:W-:Y:S01]  /*4410*/  ULEA UR4, UR5, UR4, 0x18 ;  /* 0x0000000405047291 */ /* 0x001fe2000f8ec0ff */
[----:B------:R-:W-:Y:S02]  /*4420*/  LOP3.LUT R14, R17, 0xff, R4, 0xf8, !PT ;  /* 0x000000ff110e7812 */ /* 0x000fe400078ef804 */
[----:B------:R-:W-:Y:S01]  /*4430*/  LEA.HI R16, R4, R21, RZ, 0x8 ;  /* 0x0000001504107211 */ /* 0x000fe200078f40ff */
[----:B------:R-:W-:Y:S01]  /*4440*/  IMAD.SHL.U32 R4, R9, 0x100, RZ ;  /* 0x0000010009047824 */ /* 0x000fe200078e00ff */
[--C-:B------:R-:W-:Y:S02]  /*4450*/  SHF.R.U32.HI R17, RZ, 0x8, R9.reuse ;  /* 0x00000008ff117819 */ /* 0x100fe40000011609 */
[----:B------:R-:W-:-:S02]  /*4460*/  SHF.R.U32.HI R19, RZ, 0x10, R9 ;  /* 0x00000010ff137819 */ /* 0x000fc40000011609 */
[----:B------:R-:W-:Y:S02]  /*4470*/  SHF.R.U32.HI R9, RZ, 0x10, R5 ;  /* 0x00000010ff097819 */ /* 0x000fe40000011605 */
[----:B------:R-:W-:Y:S02]  /*4480*/  LOP3.LUT R20, R17, 0xff00, RZ, 0xc0, !PT ;  /* 0x0000ff0011147812 */ /* 0x000fe400078ec0ff */
[----:B------:R-:W-:Y:S02]  /*4490*/  LOP3.LUT R18, R4, 0xff00, RZ, 0xc0, !PT ;  /* 0x0000ff0004127812 */ /* 0x000fe400078ec0ff */
[----:B------:R-:W-:Y:S02]  /*44a0*/  LOP3.LUT R22, R19, 0xff00, RZ, 0xc0, !PT ;  /* 0x0000ff0013167812 */ /* 0x000fe400078ec0ff */
[----:B------:R-:W-:Y:S02]  /*44b0*/  LOP3.LUT R4, R15, 0xff0000, R8, 0xf8, !PT ;  /* 0x00ff00000f047812 */ /* 0x000fe400078ef808 */
[----:B------:R-:W-:-:S02]  /*44c0*/  LOP3.LUT R8, R20, 0xff, R9, 0xf8, !PT ;  /* 0x000000ff14087812 */ /* 0x000fc400078ef809 */
[----:B------:R-:W-:Y:S02]  /*44d0*/  LOP3.LUT R9, R18, 0xff, R5, 0xf8, !PT ;  /* 0x000000ff12097812 */ /* 0x000fe400078ef805 */
[----:B------:R-:W-:Y:S02]  /*44e0*/  LEA.HI R22, R5, R22, RZ, 0x8 ;  /* 0x0000001605167211 */ /* 0x000fe400078f40ff */
[----:B------:R-:W-:Y:S02]  /*44f0*/  SHF.R.U32.HI R5, RZ, 0x8, R12 ;  /* 0x00000008ff057819 */ /* 0x000fe4000001160c */
[----:B------:R-:W-:Y:S02]  /*4500*/  SHF.R.U32.HI R17, RZ, 0x8, R13 ;  /* 0x00000008ff117819 */ /* 0x000fe4000001160d */
[----:B------:R-:W-:Y:S02]  /*4510*/  LOP3.LUT R15, R2, 0xff000000, RZ, 0xc0, !PT ;  /* 0xff000000020f7812 */ /* 0x000fe400078ec0ff */
[----:B------:R-:W-:-:S02]  /*4520*/  LOP3.LUT R5, R5, 0xff0000, RZ, 0xc0, !PT ;  /* 0x00ff000005057812 */ /* 0x000fc400078ec0ff */
[----:B------:R-:W-:Y:S01]  /*4530*/  LOP3.LUT R19, R17, 0xff0000, RZ, 0xc0, !PT ;  /* 0x00ff000011137812 */ /* 0x000fe200078ec0ff */
[----:B------:R-:W-:Y:S01]  /*4540*/  IMAD.U32 R17, R12, 0x10000, RZ ;  /* 0x000100000c117824 */ /* 0x000fe200078e00ff */
[----:B------:R-:W-:Y:S02]  /*4550*/  SHF.R.U32.HI R20, RZ, 0x2, R7 ;  /* 0x00000002ff147819 */ /* 0x000fe40000011607 */
[----:B------:R-:W-:Y:S02]  /*4560*/  LOP3.LUT R18, R3, 0xff000000, RZ, 0xc0, !PT ;  /* 0xff00000003127812 */ /* 0x000fe400078ec0ff */
[----:B------:R-:W-:Y:S01]  /*4570*/  IADD3 R15, PT, PT, R15, R16, R5 ;  /* 0x000000100f0f7210 */ /* 0x000fe20007ffe005 */
[----:B------:R-:W-:Y:S01]  /*4580*/  IMAD.SHL.U32 R16, R7, 0x8, RZ ;  /* 0x0000000807107824 */ /* 0x000fe200078e00ff */
[----:B------:R-:W-:Y:S02]  /*4590*/  LOP3.LUT R21, R20, 0x3, RZ, 0xc0, !PT ;  /* 0x0000000314157812 */ /* 0x000fe400078ec0ff */
[----:B------:R-:W-:Y:S01]  /*45a0*/  LOP3.LUT R17, R14, 0xff0000, R17, 0xf8, !PT ;  /* 0x00ff00000e117812 */ /* 0x000fe200078ef811 */
[----:B------:R-:W-:Y:S01]  /*45b0*/  IMAD.U32 R14, R13, 0x10000, RZ ;  /* 0x000100000d0e7824 */ /* 0x000fe200078e00ff */
[----:B------:R-:W-:Y:S01]  /*45c0*/  IADD3 R5, PT, PT, R18, R22, R19 ;  /* 0x0000001612057210 */ /* 0x000fe20007ffe013 */
[----:B------:R-:W-:Y:S01]  /*45d0*/  IMAD.SHL.U32 R18, R7, 0x20, RZ ;  /* 0x0000002007127824 */ /* 0x000fe200078e00ff */
[----:B------:R-:W-:Y:S01]  /*45e0*/  LOP3.LUT R16, R16, 0x1f80, RZ, 0xc0, !PT ;  /* 0x00001f8010107812 */ /* 0x000fe200078ec0ff */
[----:B------:R-:W-:Y:S01]  /*45f0*/  IMAD R21, R10, 0x80, R21 ;  /* 0x000000800a157824 */ /* 0x000fe200078e0215 */
[----:B------:R-:W-:Y:S01]  /*4600*/  LOP3.LUT R11, R11, 0xff0000, R12, 0xf8, !PT ;  /* 0x00ff00000b0b7812 */ /* 0x000fe200078ef80c */
[----:B------:R-:W-:Y:S01]  /*4610*/  IMAD.U32 R19, R2, 0x10000, RZ ;  /* 0x0001000002137824 */ /* 0x000fe200078e00ff */
[----:B------:R-:W-:Y:S01]  /*4620*/  LOP3.LUT R12, R9, 0xff0000, R14, 0xf8, !PT ;  /* 0x00ff0000090c7812 */ /* 0x000fe200078ef80e */
[----:B------:R-:W-:Y:S01]  /*4630*/  IMAD R16, R16, UR6, R21 ;  /* 0x0000000610107c24 */ /* 0x000fe2000f8e0215 */
[----:B------:R-:W-:Y:S01]  /*4640*/  LOP3.LUT R9, R18, 0x60, RZ, 0xc0, !PT ;  /* 0x0000006012097812 */ /* 0x000fe200078ec0ff */
[----:B------:R-:W-:Y:S01]  /*4650*/  IMAD R17, R2, 0x1000000, R17 ;  /* 0x0100000002117824 */ /* 0x000fe200078e0211 */
[----:B------:R-:W-:Y:S01]  /*4660*/  LOP3.LUT R8, R8, 0xff0000, R13, 0xf8, !PT ;  /* 0x00ff000008087812 */ /* 0x000fe200078ef80d */
[----:B------:R-:W-:Y:S01]  /*4670*/  IMAD.SHL.U32 R2, R2, 0x100, RZ ;  /* 0x0000010002027824 */ /* 0x000fe200078e00ff */
[----:B------:R-:W-:Y:S01]  /*4680*/  LOP3.LUT R0, R0, 0xff000000, R19, 0xf8, !PT ;  /* 0xff00000000007812 */ /* 0x000fe200078ef813 */
[----:B------:R-:W-:-:S02]  /*4690*/  IMAD.IADD R16, R16, 0x1, R9 ;  /* 0x0000000110107824 */ /* 0x000fc400078e0209 */
[----:B------:R-:W-:Y:S01]  /*46a0*/  IMAD.U32 R9, R3, 0x10000, RZ ;  /* 0x0001000003097824 */ /* 0x000fe200078e00ff */
[----:B------:R-:W-:Y:S01]  /*46b0*/  LOP3.LUT R2, R11, 0xff000000, R2, 0xf8, !PT ;  /* 0xff0000000b027812 */ /* 0x000fe200078ef802 */
[C---:B------:R-:W-:Y:S01]  /*46c0*/  IMAD.SHL.U32 R13, R3.reuse, 0x100, RZ ;  /* 0x00000100030d7824 */ /* 0x040fe200078e00ff */
[----:B------:R-:W-:Y:S01]  /*46d0*/  LEA R19, R16, UR4, 0x2 ;  /* 0x0000000410137c11 */ /* 0x000fe2000f8e10ff */
[----:B------:R-:W-:Y:S01]  /*46e0*/  IMAD R12, R3, 0x1000000, R12 ;  /* 0x01000000030c7824 */ /* 0x000fe200078e020c */
[----:B------:R-:W-:Y:S02]  /*46f0*/  LOP3.LUT R4, R4, 0xff000000, R9, 0xf8, !PT ;  /* 0xff00000004047812 */ /* 0x000fe400078ef809 */
[----:B------:R-:W-:Y:S01]  /*4700*/  LOP3.LUT R8, R8, 0xff000000, R13, 0xf8, !PT ;  /* 0xff00000008087812 */ /* 0x000fe200078ef80d */
[----:B------:R1:W-:Y:S04]  /*4710*/  STS [R19], R17 ;  /* 0x0000001113007388 */ /* 0x0003e80000000800 */
[----:B------:R1:W-:Y:S04]  /*4720*/  STS [R19+0x10], R0 ;  /* 0x0000100013007388 */ /* 0x0003e80000000800 */
[----:B------:R1:W-:Y:S04]  /*4730*/  STS [R19+0x20], R2 ;  /* 0x0000200213007388 */ /* 0x0003e80000000800 */
[----:B------:R1:W-:Y:S04]  /*4740*/  STS [R19+0x30], R15 ;  /* 0x0000300f13007388 */ /* 0x0003e80000000800 */
[----:B------:R1:W-:Y:S04]  /*4750*/  STS [R19+0x40], R12 ;  /* 0x0000400c13007388 */ /* 0x0003e80000000800 */
[----:B------:R1:W-:Y:S04]  /*4760*/  STS [R19+0x50], R4 ;  /* 0x0000500413007388 */ /* 0x0003e80000000800 */
[----:B------:R1:W-:Y:S04]  /*4770*/  STS [R19+0x60], R8 ;  /* 0x0000600813007388 */ /* 0x0003e80000000800 */
[----:B------:R1:W-:Y:S02]  /*4780*/  STS [R19+0x70], R5 ;  /* 0x0000700513007388 */ /* 0x0003e40000000800 */
.L_x_59:
[----:B0-----:R-:W-:Y:S05]  /*4790*/  BSYNC.RECONVERGENT B0 ;  /* 0x0000000000007941 */ /* 0x001fea0003800200 */
.L_x_58:
[----:B------:R-:W-:Y:S06]  /*47a0*/  BAR.SYNC.DEFER_BLOCKING 0x0 ;  /* 0x0000000000007b1d */ /* 0x000fec0000010000 */
[----:B------:R-:W0:Y:S02]  /*47b0*/  LDCU UR4, c[0x0][0x360] ;  /* 0x00006c00ff0477ac */ /* 0x000e240008000800 */
[----:B0-----:R-:W-:Y:S05]  /*47c0*/  @!P2 EXIT ;  /* 0x000000000000a94d */ /* 0x001fea0003800000 */
[----:B-1--4-:R-:W0:Y:S01]  /*47d0*/  LDC R0, c[0x0][0x364] ;  /* 0x0000d900ff007b82 */ /* 0x012e220000000800 */
[----:B------:R-:W-:Y:S01]  /*47e0*/  IMAD R2, R10, UR4, R7 ;  /* 0x000000040a027c24 */ /* 0x000fe2000f8e0207 */
[----:B------:R-:W-:Y:S01]  /*47f0*/  USHF.L.U32 UR10, UR6, 0x5, URZ ;  /* 0x00000005060a7899 */ /* 0x000fe200080006ff */
[----:B------:R-:W-:Y:S01]  /*4800*/  BSSY.RECONVERGENT B0, `(.L_x_156) ;  /* 0x0000058000007945 */ /* 0x000fe20003800200 */
[----:B------:R-:W-:Y:S01]  /*4810*/  USHF.L.U32 UR7, UR6, 0x9, URZ ;  /* 0x0000000906077899 */ /* 0x000fe200080006ff */
[----:B0-----:R-:W-:-:S04]  /*4820*/  IMAD R0, R0, UR4, RZ ;  /* 0x0000000400007c24 */ /* 0x001fc8000f8e02ff */
[----:B------:R-:W0:Y:S01]  /*4830*/  I2F.U32.RP R9, R0 ;  /* 0x0000000000097306 */ /* 0x000e220000209000 */
[--C-:B------:R-:W-:Y:S01]  /*4840*/  IMAD.IADD R3, R2, 0x1, R0.reuse ;  /* 0x0000000102037824 */ /* 0x100fe200078e0200 */
[----:B------:R-:W-:Y:S01]  /*4850*/  ISETP.NE.U32.AND P2, PT, R0, RZ, PT ;  /* 0x000000ff0000720c */ /* 0x000fe20003f45070 */
[----:B------:R-:W-:-:S03]  /*4860*/  IMAD.MOV R7, RZ, RZ, -R0 ;  /* 0x000000ffff077224 */ /* 0x000fc600078e0a00 */
[C---:B------:R-:W-:Y:S02]  /*4870*/  ISETP.GE.AND P0, PT, R3.reuse, UR10, PT ;  /* 0x0000000a03007c0c */ /* 0x040fe4000bf06270 */
[----:B------:R-:W-:Y:S01]  /*4880*/  VIMNMX R8, PT, PT, R3, UR10, !PT ;  /* 0x0000000a03087c48 */ /* 0x000fe2000ffe0100 */
[----:B0-----:R-:W0:Y:S02]  /*4890*/  MUFU.RCP R9, R9 ;  /* 0x0000000900097308 */ /* 0x001e240000001000 */
[----:B0-----:R-:W-:-:S06]  /*48a0*/  VIADD R4, R9, 0xffffffe ;  /* 0x0ffffffe09047836 */ /* 0x001fcc0000000000 */
[----:B------:R0:W1:Y:S02]  /*48b0*/  F2I.FTZ.U32.TRUNC.NTZ R5, R4 ;  /* 0x0000000400057305 */ /* 0x000064000021f000 */
[----:B0-----:R-:W-:Y:S02]  /*48c0*/  IMAD.MOV.U32 R4, RZ, RZ, RZ ;  /* 0x000000ffff047224 */ /* 0x001fe400078e00ff */
[----:B-1----:R-:W-:Y:S01]  /*48d0*/  IMAD R9, R7, R5, RZ ;  /* 0x0000000507097224 */ /* 0x002fe200078e02ff */
[----:B------:R-:W-:-:S03]  /*48e0*/  SEL R7, RZ, 0x1, P0 ;  /* 0x00000001ff077807 */ /* 0x000fc60000000000 */
[----:B------:R-:W-:Y:S01]  /*48f0*/  IMAD.HI.U32 R4, R5, R9, R4 ;  /* 0x0000000905047227 */ /* 0x000fe200078e0004 */
[----:B------:R-:W-:-:S05]  /*4900*/  IADD3 R5, PT, PT, R8, -R3, -R7 ;  /* 0x8000000308057210 */ /* 0x000fca0007ffe807 */
[----:B------:R-:W-:-:S04]  /*4910*/  IMAD.HI.U32 R4, R4, R5, RZ ;  /* 0x0000000504047227 */ /* 0x000fc800078e00ff */
[----:B------:R-:W-:-:S04]  /*4920*/  IMAD.MOV R8, RZ, RZ, -R4 ;  /* 0x000000ffff087224 */ /* 0x000fc800078e0a04 */
[----:B------:R-:W-:-:S05]  /*4930*/  IMAD R5, R0, R8, R5 ;  /* 0x0000000800057224 */ /* 0x000fca00078e0205 */
[----:B------:R-:W-:-:S13]  /*4940*/  ISETP.GE.U32.AND P0, PT, R5, R0, PT ;  /* 0x000000000500720c */ /* 0x000fda0003f06070 */
[----:B------:R-:W-:Y:S02]  /*4950*/  @P0 IMAD.IADD R5, R5, 0x1, -R0 ;  /* 0x0000000105050824 */ /* 0x000fe400078e0a00 */
[----:B------:R-:W-:Y:S01]  /*4960*/  @P0 VIADD R4, R4, 0x1 ;  /* 0x0000000104040836 */ /* 0x000fe20000000000 */
[----:B------:R-:W-:Y:S02]  /*4970*/  ISETP.GE.AND P0, PT, R2, UR10, PT ;  /* 0x0000000a02007c0c */ /* 0x000fe4000bf06270 */
[----:B------:R-:W-:-:S13]  /*4980*/  ISETP.GE.U32.AND P1, PT, R5, R0, PT ;  /* 0x000000000500720c */ /* 0x000fda0003f26070 */
[----:B------:R-:W-:Y:S01]  /*4990*/  @P1 VIADD R4, R4, 0x1 ;  /* 0x0000000104041836 */ /* 0x000fe20000000000 */
[----:B------:R-:W-:-:S05]  /*49a0*/  @!P2 LOP3.LUT R4, RZ, R0, RZ, 0x33, !PT ;  /* 0x00000000ff04a212 */ /* 0x000fca00078e33ff */
[----:B------:R-:W-:-:S04]  /*49b0*/  IMAD.IADD R4, R7, 0x1, R4 ;  /* 0x0000000107047824 */ /* 0x000fc800078e0204 */
[----:B------:R-:W-:Y:S01]  /*49c0*/  VIADD R5, R4, 0x1 ;  /* 0x0000000104057836 */ /* 0x000fe20000000000 */
[----:B------:R-:W-:Y:S06]  /*49d0*/  @P0 BRA `(.L_x_157) ;  /* 0x0000000000e80947 */ /* 0x000fec0003800000 */
[----:B------:R-:W-:Y:S01]  /*49e0*/  LOP3.LUT P0, R12, R5, 0x3, RZ, 0xc0, !PT ;  /* 0x00000003050c7812 */ /* 0x000fe2000780c0ff */
[----:B------:R-:W-:Y:S01]  /*49f0*/  BSSY.RECONVERGENT B1, `(.L_x_158) ;  /* 0x0000019000017945 */ /* 0x000fe20003800200 */
[----:B------:R-:W-:Y:S01]  /*4a00*/  ISETP.GE.U32.AND P1, PT, R4, 0x3, PT ;  /* 0x000000030400780c */ /* 0x000fe20003f26070 */
[----:B------:R-:W-:-:S10]  /*4a10*/  IMAD.MOV.U32 R7, RZ, RZ, R2 ;  /* 0x000000ffff077224 */ /* 0x000fd400078e0002 */
[----:B------:R-:W-:Y:S05]  /*4a20*/  @!P0 BRA `(.L_x_159) ;  /* 0x0000000000548947 */ /* 0x000fea0003800000 */
[----:B------:R-:W0:Y:S01]  /*4a30*/  S2UR UR5, SR_CgaCtaId ;  /* 0x00000000000579c3 */ /* 0x000e220000008800 */
[----:B------:R-:W-:Y:S01]  /*4a40*/  UMOV UR4, 0x400 ;  /* 0x0000040000047882 */ /* 0x000fe20000000000 */
[----:B------:R-:W-:Y:S01]  /*4a50*/  IMAD.WIDE.U32 R16, R2, 0x10, R28 ;  /* 0x0000001002107825 */ /* 0x000fe200078e001c */
[----:B------:R-:W-:-:S03]  /*4a60*/  ISETP.NE.AND P0, PT, R12, 0x1, PT ;  /* 0x000000010c00780c */ /* 0x000fc60003f05270 */
[----:B------:R-:W-:Y:S01]  /*4a70*/  IMAD.MOV.U32 R7, RZ, RZ, R3 ;  /* 0x000000ffff077224 */ /* 0x000fe200078e0003 */
[----:B0-----:R-:W-:-:S06]  /*4a80*/  ULEA UR4, UR5, UR4, 0x18 ;  /* 0x0000000405047291 */ /* 0x001fcc000f8ec0ff */
[----:B------:R-:W-:-:S05]  /*4a90*/  LEA R13, R2, UR4, 0x4 ;  /* 0x00000004020d7c11 */ /* 0x000fca000f8e20ff */
[----:B------:R-:W0:Y:S04]  /*4aa0*/  LDS.128 R8, [R13] ;  /* 0x000000000d087984 */ /* 0x000e280000000c00 */
[----:B0-----:R0:W-:Y:S01]  /*4ab0*/  STG.E.128 desc[UR8][R16.64], R8 ;  /* 0x0000000810007986 */ /* 0x0011e2000c101d08 */
[----:B------:R-:W-:Y:S05]  /*4ac0*/  @!P0 BRA `(.L_x_159) ;  /* 0x00000000002c8947 */ /* 0x000fea0003800000 */
[----:B------:R-:W-:Y:S01]  /*4ad0*/  ISETP.NE.AND P0, PT, R12, 0x2, PT ;  /* 0x000000020c00780c */ /* 0x000fe20003f05270 */
[C---:B0-----:R-:W-:Y:S02]  /*4ae0*/  IMAD R9, R0.reuse, 0x10, R13 ;  /* 0x0000001000097824 */ /* 0x041fe400078e020d */
[----:B------:R-:W-:-:S04]  /*4af0*/  IMAD.WIDE R18, R0, 0x10, R16 ;  /* 0x0000001000127825 */ /* 0x000fc800078e0210 */
[----:B------:R-:W-:-:S06]  /*4b00*/  IMAD.IADD R7, R0, 0x1, R3 ;  /* 0x0000000100077824 */ /* 0x000fcc00078e0203 */
[C---:B------:R-:W-:Y:S02]  /*4b10*/  @P0 IMAD R12, R0.reuse, 0x10, R9 ;  /* 0x00000010000c0824 */ /* 0x040fe400078e0209 */
[----:B------:R-:W0:Y:S01]  /*4b20*/  LDS.128 R8, [R9] ;  /* 0x0000000009087984 */ /* 0x000e220000000c00 */
[----:B------:R-:W-:-:S03]  /*4b30*/  @P0 IMAD.WIDE R16, R0, 0x10, R18 ;  /* 0x0000001000100825 */ /* 0x000fc600078e0212 */
[----:B------:R-:W1:Y:S01]  /*4b40*/  @P0 LDS.128 R12, [R12] ;  /* 0x000000000c0c0984 */ /* 0x000e620000000c00 */
[----:B------:R-:W-:-:S03]  /*4b50*/  @P0 IMAD.IADD R7, R0, 0x1, R7 ;  /* 0x0000000100070824 */ /* 0x000fc600078e0207 */
[----:B0-----:R2:W-:Y:S04]  /*4b60*/  STG.E.128 desc[UR8][R18.64], R8 ;  /* 0x0000000812007986 */ /* 0x0015e8000c101d08 */
[----:B-1----:R2:W-:Y:S02]  /*4b70*/  @P0 STG.E.128 desc[UR8][R16.64], R12 ;  /* 0x0000000c10000986 */ /* 0x0025e4000c101d08 */
.L_x_159:
[----:B------:R-:W-:Y:S05]  /*4b80*/  BSYNC.RECONVERGENT B1 ;  /* 0x0000000000017941 */ /* 0x000fea0003800200 */
.L_x_158:
[----:B------:R-:W-:Y:S05]  /*4b90*/  @!P1 BRA `(.L_x_157) ;  /* 0x0000000000789947 */ /* 0x000fea0003800000 */
[----:B------:R-:W1:Y:S01]  /*4ba0*/  S2UR UR5, SR_CgaCtaId ;  /* 0x00000000000579c3 */ /* 0x000e620000008800 */
[----:B------:R-:W-:Y:S01]  /*4bb0*/  UMOV UR4, 0x400 ;  /* 0x0000040000047882 */ /* 0x000fe20000000000 */
[--C-:B------:R-:W-:Y:S02]  /*4bc0*/  IMAD.MOV.U32 R20, RZ, RZ, R7.reuse ;  /* 0x000000ffff147224 */ /* 0x100fe400078e0007 */
[C---:B------:R-:W-:Y:S02]  /*4bd0*/  IMAD.SHL.U32 R21, R0.reuse, 0x4, RZ ;  /* 0x0000000400157824 */ /* 0x040fe400078e00ff */
[C-C-:B------:R-:W-:Y:S02]  /*4be0*/  IMAD R22, R0.reuse, 0x2, R7.reuse ;  /* 0x0000000200167824 */ /* 0x140fe400078e0207 */
[C-C-:B------:R-:W-:Y:S02]  /*4bf0*/  IMAD R23, R0.reuse, 0x3, R7.reuse ;  /* 0x0000000300177824 */ /* 0x140fe400078e0207 */
[----:B------:R-:W-:Y:S01]  /*4c00*/  IMAD.IADD R24, R0, 0x1, R7 ;  /* 0x0000000100187824 */ /* 0x000fe200078e0207 */
[----:B-1----:R-:W-:-:S06]  /*4c10*/  ULEA UR4, UR5, UR4, 0x18 ;  /* 0x0000000405047291 */ /* 0x002fcc000f8ec0ff */
[----:B------:R-:W-:-:S07]  /*4c20*/  LEA R25, R7, UR4, 0x4 ;  /* 0x0000000407197c11 */ /* 0x000fce000f8e20ff */
.L_x_160:
[----:B012---:R0:W1:Y:S01]  /*4c30*/  LDS.128 R8, [R25] ;  /* 0x0000000019087984 */ /* 0x0070620000000c00 */
[----:B------:R-:W-:Y:S01]  /*4c40*/  IMAD.WIDE.U32 R12, R20, 0x10, R28 ;  /* 0x00000010140c7825 */ /* 0x000fe200078e001c */
[----:B------:R-:W-:-:S03]  /*4c50*/  IADD3 R7, PT, PT, R0, R7, R0 ;  /* 0x0000000700077210 */ /* 0x000fc60007ffe000 */
[C-C-:B------:R-:W-:Y:S01]  /*4c60*/  IMAD R14, R0.reuse, 0x10, R25.reuse ;  /* 0x00000010000e7824 */ /* 0x140fe200078e0219 */
[C---:B------:R-:W-:Y:S01]  /*4c70*/  IADD3 R7, PT, PT, R0.reuse, R7, R0 ;  /* 0x0000000700077210 */ /* 0x040fe20007ffe000 */
[C-C-:B------:R-:W-:Y:S02]  /*4c80*/  IMAD R15, R0.reuse, 0x20, R25.reuse ;  /* 0x00000020000f7824 */ /* 0x140fe400078e0219 */
[C-C-:B------:R-:W-:Y:S01]  /*4c90*/  IMAD R16, R0.reuse, 0x30, R25.reuse ;  /* 0x0000003000107824 */ /* 0x140fe200078e0219 */
[----:B------:R-:W-:Y:S01]  /*4ca0*/  ISETP.GE.AND P0, PT, R7, UR10, PT ;  /* 0x0000000a07007c0c */ /* 0x000fe2000bf06270 */
[----:B0-----:R-:W-:-:S04]  /*4cb0*/  IMAD R25, R0, 0x40, R25 ;  /* 0x0000004000197824 */ /* 0x001fc800078e0219 */
[----:B------:R-:W-:Y:S04]  /*4cc0*/  LDS.128 R16, [R16] ;  /* 0x0000000010107984 */ /* 0x000fe80000000c00 */
[----:B-1----:R0:W-:Y:S04]  /*4cd0*/  STG.E.128 desc[UR8][R12.64], R8 ;  /* 0x000000080c007986 */ /* 0x0021e8000c101d08 */
[----:B------:R-:W1:Y:S01]  /*4ce0*/  LDS.128 R8, [R14] ;  /* 0x000000000e087984 */ /* 0x000e620000000c00 */
[----:B0-----:R-:W-:-:S05]  /*4cf0*/  IMAD.WIDE.U32 R12, R24, 0x10, R28 ;  /* 0x00000010180c7825 */ /* 0x001fca00078e001c */
[----:B-1----:R0:W-:Y:S04]  /*4d00*/  STG.E.128 desc[UR8][R12.64], R8 ;  /* 0x000000080c007986 */ /* 0x0021e8000c101d08 */
[----:B------:R-:W1:Y:S01]  /*4d10*/  LDS.128 R12, [R15] ;  /* 0x000000000f0c7984 */ /* 0x000e620000000c00 */
[----:B0-----:R-:W-:-:S05]  /*4d20*/  IMAD.WIDE.U32 R8, R22, 0x10, R28 ;  /* 0x0000001016087825 */ /* 0x001fca00078e001c */
[----:B-1----:R0:W-:Y:S02]  /*4d30*/  STG.E.128 desc[UR8][R8.64], R12 ;  /* 0x0000000c08007986 */ /* 0x0021e4000c101d08 */
[----:B0-----:R-:W-:-:S04]  /*4d40*/  IMAD.WIDE.U32 R8, R23, 0x10, R28 ;  /* 0x0000001017087825 */ /* 0x001fc800078e001c */
[----:B------:R-:W-:Y:S01]  /*4d50*/  IMAD.WIDE.U32 R28, R21, 0x10, R28 ;  /* 0x00000010151c7825 */ /* 0x000fe200078e001c */
[----:B------:R1:W-:Y:S01]  /*4d60*/  STG.E.128 desc[UR8][R8.64], R16 ;  /* 0x0000001008007986 */ /* 0x0003e2000c101d08 */
[----:B------:R-:W-:Y:S05]  /*4d70*/  @!P0 BRA `(.L_x_160) ;  /* 0xfffffffc00ac8947 */ /* 0x000fea000383ffff */
.L_x_157:
[----:B------:R-:W-:Y:S05]  /*4d80*/  BSYNC.RECONVERGENT B0 ;  /* 0x0000000000007941 */ /* 0x000fea0003800200 */
.L_x_156:
[----:B------:R-:W-:-:S13]  /*4d90*/  ISETP.NE.AND P0, PT, R6, 0x1, PT ;  /* 0x000000010600780c */ /* 0x000fda0003f05270 */
[----:B------:R-:W-:Y:S05]  /*4da0*/  @!P0 EXIT ;  /* 0x000000000000894d */ /* 0x000fea0003800000 */
[----:B------:R-:W-:-:S13]  /*4db0*/  ISETP.GE.AND P0, PT, R2, UR10, PT ;  /* 0x0000000a02007c0c */ /* 0x000fda000bf06270 */
[----:B------:R-:W-:Y:S05]  /*4dc0*/  @P0 EXIT ;  /* 0x000000000000094d */ /* 0x000fea0003800000 */
[----:B012---:R-:W-:Y:S01]  /*4dd0*/  LOP3.LUT P0, R8, R5, 0x3, RZ, 0xc0, !PT ;  /* 0x0000000305087812 */ /* 0x007fe2000780c0ff */
[----:B------:R-:W-:Y:S01]  /*4de0*/  BSSY.RECONVERGENT B0, `(.L_x_161) ;  /* 0x000001a000007945 */ /* 0x000fe20003800200 */
[----:B------:R-:W-:-:S11]  /*4df0*/  ISETP.GE.U32.AND P1, PT, R4, 0x3, PT ;  /* 0x000000030400780c */ /* 0x000fd60003f26070 */
[----:B------:R-:W-:Y:S05]  /*4e00*/  @!P0 BRA `(.L_x_162) ;  /* 0x00000000005c8947 */ /* 0x000fea0003800000 */
[----:B------:R-:W0:Y:S01]  /*4e10*/  S2UR UR5, SR_CgaCtaId ;  /* 0x00000000000579c3 */ /* 0x000e220000008800 */
[----:B------:R-:W-:Y:S01]  /*4e20*/  UMOV UR4, 0x400 ;  /* 0x0000040000047882 */ /* 0x000fe20000000000 */
[----:B------:R-:W-:Y:S01]  /*4e30*/  IMAD.WIDE.U32 R12, R2, 0x10, R26 ;  /* 0x00000010020c7825 */ /* 0x000fe200078e001a */
[----:B------:R-:W-:Y:S01]  /*4e40*/  ISETP.NE.AND P0, PT, R8, 0x1, PT ;  /* 0x000000010800780c */ /* 0x000fe20003f05270 */
[----:B0-----:R-:W-:-:S06]  /*4e50*/  ULEA UR4, UR5, UR4, 0x18 ;  /* 0x0000000405047291 */ /* 0x001fcc000f8ec0ff */
[----:B------:R-:W-:-:S04]  /*4e60*/  IMAD.U32 R5, RZ, RZ, UR4 ;  /* 0x00000004ff057e24 */ /* 0x000fc8000f8e00ff */
[----:B------:R-:W-:-:S04]  /*4e70*/  VIADD R5, R5, UR7 ;  /* 0x0000000705057c36 */ /* 0x000fc80008000000 */
[----:B------:R-:W-:Y:S02]  /*4e80*/  IMAD R9, R2, 0x10, R5 ;  /* 0x0000001002097824 */ /* 0x000fe400078e0205 */
[----:B------:R-:W-:-:S03]  /*4e90*/  IMAD.MOV.U32 R2, RZ, RZ, R3 ;  /* 0x000000ffff027224 */ /* 0x000fc600078e0003 */
[----:B------:R-:W0:Y:S04]  /*4ea0*/  LDS.128 R4, [R9] ;  /* 0x0000000009047984 */ /* 0x000e280000000c00 */
[----:B0-----:R0:W-:Y:S01]  /*4eb0*/  STG.E.128 desc[UR8][R12.64], R4 ;  /* 0x000000040c007986 */ /* 0x0011e2000c101d08 */
[----:B------:R-:W-:Y:S05]  /*4ec0*/  @!P0 BRA `(.L_x_162) ;  /* 0x00000000002c8947 */ /* 0x000fea0003800000 */
[----:B------:R-:W-:Y:S01]  /*4ed0*/  ISETP.NE.AND P0, PT, R8, 0x2, PT ;  /* 0x000000020800780c */ /* 0x000fe20003f05270 */
[C---:B------:R-:W-:Y:S02]  /*4ee0*/  IMAD R9, R0.reuse, 0x10, R9 ;  /* 0x0000001000097824 */ /* 0x040fe400078e0209 */
[----:B------:R-:W-:-:S04]  /*4ef0*/  IMAD.WIDE R14, R0, 0x10, R12 ;  /* 0x00000010000e7825 */ /* 0x000fc800078e020c */
[----:B------:R-:W-:-:S06]  /*4f00*/  IMAD.IADD R2, R0, 0x1, R3 ;  /* 0x0000000100027824 */ /* 0x000fcc00078e0203 */
[C---:B0-----:R-:W-:Y:S02]  /*4f10*/  @P0 IMAD R4, R0.reuse, 0x10, R9 ;  /* 0x0000001000040824 */ /* 0x041fe400078e0209 */
[----:B------:R-:W0:Y:S01]  /*4f20*/  LDS.128 R8, [R9] ;  /* 0x0000000009087984 */ /* 0x000e220000000c00 */
[----:B------:R-:W-:-:S03]  /*4f30*/  @P0 IMAD.WIDE R12, R0, 0x10, R14 ;  /* 0x00000010000c0825 */ /* 0x000fc600078e020e */
[----:B------:R-:W1:Y:S01]  /*4f40*/  @P0 LDS.128 R4, [R4] ;  /* 0x0000000004040984 */ /* 0x000e620000000c00 */
[----:B------:R-:W-:-:S03]  /*4f50*/  @P0 IMAD.IADD R2, R2, 0x1, R0 ;  /* 0x0000000102020824 */ /* 0x000fc600078e0200 */
[----:B0-----:R2:W-:Y:S04]  /*4f60*/  STG.E.128 desc[UR8][R14.64], R8 ;  /* 0x000000080e007986 */ /* 0x0015e8000c101d08 */
[----:B-1----:R2:W-:Y:S02]  /*4f70*/  @P0 STG.E.128 desc[UR8][R12.64], R4 ;  /* 0x000000040c000986 */ /* 0x0025e4000c101d08 */
.L_x_162:
[----:B------:R-:W-:Y:S05]  /*4f80*/  BSYNC.RECONVERGENT B0 ;  /* 0x0000000000007941 */ /* 0x000fea0003800200 */
.L_x_161:
[----:B------:R-:W-:Y:S05]  /*4f90*/  @!P1 EXIT ;  /* 0x000000000000994d */ /* 0x000fea0003800000 */
[----:B------:R-:W1:Y:S01]  /*4fa0*/  S2UR UR5, SR_CgaCtaId ;  /* 0x00000000000579c3 */ /* 0x000e620000008800 */
[----:B------:R-:W-:Y:S01]  /*4fb0*/  UMOV UR4, 0x400 ;  /* 0x0000040000047882 */ /* 0x000fe20000000000 */
[----:B------:R-:W-:Y:S01]  /*4fc0*/  LEA R3, R2, UR7, 0x4 ;  /* 0x0000000702037c11 */ /* 0x000fe2000f8e20ff */
[C-C-:B------:R-:W-:Y:S02]  /*4fd0*/  IMAD R18, R0.reuse, 0x2, R2.reuse ;  /* 0x0000000200127824 */ /* 0x140fe400078e0202 */
[C---:B------:R-:W-:Y:S02]  /*4fe0*/  IMAD.SHL.U32 R19, R0.reuse, 0x4, RZ ;  /* 0x0000000400137824 */ /* 0x040fe400078e00ff */
[----:B------:R-:W-:Y:S02]  /*4ff0*/  IMAD R20, R0, 0x3, R2 ;  /* 0x0000000300147824 */ /* 0x000fe400078e0202 */
[----:B------:R-:W-:Y:S02]  /*5000*/  IMAD.IADD R21, R2, 0x1, R0 ;  /* 0x0000000102157824 */ /* 0x000fe400078e0200 */
[----:B------:R-:W-:Y:S01]  /*5010*/  IMAD.MOV.U32 R22, RZ, RZ, R2 ;  /* 0x000000ffff167224 */ /* 0x000fe200078e0002 */
[----:B-1----:R-:W-:-:S06]  /*5020*/  ULEA UR4, UR5, UR4, 0x18 ;  /* 0x0000000405047291 */ /* 0x002fcc000f8ec0ff */
[----:B------:R-:W-:-:S07]  /*5030*/  VIADD R3, R3, UR4 ;  /* 0x0000000403037c36 */ /* 0x000fce0008000000 */
.L_x_163:
[----:B-12---:R1:W2:Y:S01]  /*5040*/  LDS.128 R8, [R3] ;  /* 0x0000000003087984 */ /* 0x0062a20000000c00 */
[C-C-:B0-----:R-:W-:Y:S01]  /*5050*/  IMAD R6, R0.reuse, 0x10, R3.reuse ;  /* 0x0000001000067824 */ /* 0x141fe200078e0203 */
[C---:B------:R-:W-:Y:S01]  /*5060*/  IADD3 R23, PT, PT, R0.reuse, R2, R0 ;  /* 0x0000000200177210 */ /* 0x040fe20007ffe000 */
[----:B------:R-:W-:Y:S02]  /*5070*/  IMAD R12, R0, 0x20, R3 ;  /* 0x00000020000c7824 */ /* 0x000fe400078e0203 */
[----:B------:R-:W-:Y:S01]  /*5080*/  IMAD.WIDE.U32 R28, R22, 0x10, R26 ;  /* 0x00000010161c7825 */ /* 0x000fe200078e001a */
[C---:B------:R-:W-:Y:S01]  /*5090*/  IADD3 R2, PT, PT, R0.reuse, R23, R0 ;  /* 0x0000001700027210 */ /* 0x040fe20007ffe000 */
[----:B------:R-:W0:Y:S02]  /*50a0*/  LDS.128 R4, [R6] ;  /* 0x0000000006047984 */ /* 0x000e240000000c00 */
[----:B------:R-:W-:Y:S01]  /*50b0*/  IMAD R16, R0, 0x30, R3 ;  /* 0x0000003000107824 */ /* 0x000fe200078e0203 */
[----:B------:R-:W-:Y:S01]  /*50c0*/  ISETP.GE.AND P0, PT, R2, UR10, PT ;  /* 0x0000000a02007c0c */ /* 0x000fe2000bf06270 */
[----:B------:R-:W3:Y:S01]  /*50d0*/  LDS.128 R12, [R12] ;  /* 0x000000000c0c7984 */ /* 0x000ee20000000c00 */
[----:B------:R-:W-:-:S04]  /*50e0*/  IMAD.WIDE.U32 R24, R18, 0x10, R26 ;  /* 0x0000001012187825 */ /* 0x000fc800078e001a */
[----:B-1----:R-:W-:Y:S01]  /*50f0*/  IMAD R3, R0, 0x40, R3 ;  /* 0x0000004000037824 */ /* 0x002fe200078e0203 */
[----:B--2---:R-:W-:Y:S04]  /*5100*/  STG.E.128 desc[UR8][R28.64], R8 ;  /* 0x000000081c007986 */ /* 0x004fe8000c101d08 */
[----:B------:R1:W2:Y:S02]  /*5110*/  LDS.128 R8, [R16] ;  /* 0x0000000010087984 */ /* 0x0002a40000000c00 */
[----:B-1----:R-:W-:-:S05]  /*5120*/  IMAD.WIDE.U32 R16, R21, 0x10, R26 ;  /* 0x0000001015107825 */ /* 0x002fca00078e001a */
[----:B0-----:R0:W-:Y:S04]  /*5130*/  STG.E.128 desc[UR8][R16.64], R4 ;  /* 0x0000000410007986 */ /* 0x0011e8000c101d08 */
[----:B---3--:R1:W-:Y:S01]  /*5140*/  STG.E.128 desc[UR8][R24.64], R12 ;  /* 0x0000000c18007986 */ /* 0x0083e2000c101d08 */
[----:B0-----:R-:W-:-:S04]  /*5150*/  IMAD.WIDE.U32 R4, R20, 0x10, R26 ;  /* 0x0000001014047825 */ /* 0x001fc800078e001a */
[----:B------:R-:W-:Y:S01]  /*5160*/  IMAD.WIDE.U32 R26, R19, 0x10, R26 ;  /* 0x00000010131a7825 */ /* 0x000fe200078e001a */
[----:B--2---:R1:W-:Y:S01]  /*5170*/  STG.E.128 desc[UR8][R4.64], R8 ;  /* 0x0000000804007986 */ /* 0x0043e2000c101d08 */
[----:B------:R-:W-:Y:S05]  /*5180*/  @!P0 BRA `(.L_x_163) ;  /* 0xfffffffc00ac8947 */ /* 0x000fea000383ffff */
[----:B------:R-:W-:Y:S05]  /*5190*/  EXIT ;  /* 0x000000000000794d */ /* 0x000fea0003800000 */
.L_x_164:
        /* <DEDUP_REMOVED lines=14> */
.L_x_1478:


//--------------------- .text._ZN18transformer_engine43_GLOBAL__N__603fe5ac_10_swizzle_cu_2a895db439multi_tensor_swizzle_col_scaling_kernelI4int4Li128ELi4EEEvNS0_16MultiSwizzleArgsE --------------------------
	.section	.text._ZN18transformer_engine43_GLOBAL__N__603fe5ac_10_swizzle_cu_2a895db439multi_tensor_swizzle_col_scaling_kernelI4int4Li128ELi4EEEvNS0_16MultiSwizzleArgsE,"ax",@progbits
	.align	128
.text._ZN18transformer_engine43_GLOBAL__N__603fe5ac_10_swizzle_cu_2a895db439multi_tensor_swizzle_col_scaling_kernelI4int4Li128ELi4EEEvNS0_16MultiSwizzleArgsE:
        .type           _ZN18transformer_engine43_GLOBAL__N__603fe5ac_10_swizzle_cu_2a895db439multi_tensor_swizzle_col_scaling_kernelI4int4Li128ELi4EEEvNS0_16MultiSwizzleArgsE,@function
        .size           _ZN18transformer_engine43_GLOBAL__N__603fe5ac_10_swizzle_cu_2a895db439multi_tensor_swizzle_col_scaling_kernelI4int4Li128ELi4EEEvNS0_16MultiSwizzleArgsE,(.L_x_1479 - _ZN18transformer_engine43_GLOBAL__N__603fe5ac_10_swizzle_cu_2a895db439multi_tensor_swizzle_col_scaling_kernelI4int4Li128ELi4EEEvNS0_16MultiSwizzleArgsE)
        .other          _ZN18transformer_engine43_GLOBAL__N__603fe5ac_10_swizzle_cu_2a895db439multi_tensor_swizzle_col_scaling_kernelI4int4Li128ELi4EEEvNS0_16MultiSwizzleArgsE,@"STO_CUDA_ENTRY STV_DEFAULT"
_ZN18transformer_engine43_GLOBAL__N__603fe5ac_10_swizzle_cu_2a895db439multi_tensor_swizzle_col_scaling_kernelI4int4Li128ELi4EEEvNS0_16MultiSwizzleArgsE:
[----:B------:R-:W-:Y:S08]  /*0000*/  LDC R1, c[0x0][0x37c] ;  /* 0x0000df00ff017b82 */ /* 0x000ff00000000800 */
[----:B------:R-:W0:Y:S01]  /*0010*/  S2UR UR7, SR_CTAID.X ;  /* 0x00000000000779c3 */ /* 0x000e220000002500 */
[----:B------:R-:W-:Y:S01]  /*0020*/  UMOV UR4, URZ ;  /* 0x000000ff00047c82 */ /* 0x000fe20008000000 */
[----:B------:R-:W-:-:S05]  /*0030*/  UMOV UR8, 0x800 ;  /* 0x0000080000087882 */ /* 0x000fca0000000000 */
.L_x_165:
[----:B------:R-:W-:Y:S02]  /*0040*/  ULEA UR5, UR4, UR8, 0x2 ;  /* 0x0000000804057291 */ /* 0x000fe4000f8e10ff */
[----:B------:R-:W-:-:S10]  /*0050*/  IMAD.U32 R23, RZ, RZ, UR4 ;  /* 0x00000004ff177e24 */ /* 0x000fd4000f8e00ff */
[----:B------:R-:W0:Y:S01]  /*0060*/  LDCU UR6, c[0x0][UR5+0x384] ;  /* 0x00007080050677ac */ /* 0x000e220008000800 */
[----:B------:R-:W-:-:S07]  /*0070*/  UIADD3 UR5, UPT, UPT, UR4, 0x1, URZ ;  /* 0x0000000104057890 */ /* 0x000fce000fffe0ff */
[----:B------:R-:W-:Y:S01]  /*0080*/  UMOV UR4, UR5 ;  /* 0x0000000500047c82 */ /* 0x000fe20008000000 */
[----:B0-----:R-:W-:-:S09]  /*0090*/  UISETP.GT.AND UP0, UPT, UR6, UR7, UPT ;  /* 0x000000070600728c */ /* 0x001fd2000bf04270 */
[----:B------:R-:W-:Y:S05]  /*00a0*/  BRA.U !UP0, `(.L_x_165) ;  /* 0xfffffffd08e47547 */ /* 0x000fea000b83ffff */
[----:B------:R-:W-:-:S04]  /*00b0*/  IMAD.SHL.U32 R4, R23, 0x8, RZ ;  /* 0x0000000817047824 */ /* 0x000fc800078e00ff */
[----:B------:R-:W-:Y:S01]  /*00c0*/  IMAD R5, R23, -0x4, R4 ;  /* 0xfffffffc17057824 */ /* 0x000fe200078e0204 */
[----:B------:R0:W1:Y:S08]  /*00d0*/  LDC.64 R16, c[0x0][R4+0x380] ;  /* 0x0000e00004107b82 */ /* 0x0000700000000a00 */
[----:B------:R-:W2:Y:S08]  /*00e0*/  LDC R3, c[0x0][R5+0x780] ;  /* 0x0001e00005037b82 */ /* 0x000eb00000000800 */
[----:B------:R-:W3:Y:S01]  /*00f0*/  LDC R18, c[0x0][R5+0x880] ;  /* 0x0002200005127b82 */ /* 0x000ee20000000800 */
[----:B--2---:R-:W-:-:S04]  /*0100*/  SHF.R.S32.HI R2, RZ, 0x1f, R3 ;  /* 0x0000001fff027819 */ /* 0x004fc80000011403 */
[CC--:B------:R-:W-:Y:S02]  /*0110*/  LEA.HI R10, R2.reuse, R3.reuse, RZ, 0x7 ;  /* 0x00000003020a7211 */ /* 0x0c0fe400078f38ff */
[----:B------:R-:W-:Y:S02]  /*0120*/  LEA.HI R25, R2, R3, RZ, 0x2 ;  /* 0x0000000302197211 */ /* 0x000fe400078f10ff */
[----:B------:R-:W-:Y:S02]  /*0130*/  LEA.HI.SX32 R0, R10, 0x3, 0x19 ;  /* 0x000000030a007811 */ /* 0x000fe400078fcaff */
[----:B------:R-:W-:Y:S02]  /*0140*/  SHF.R.S32.HI R25, RZ, 0x2, R25 ;  /* 0x00000002ff197819 */ /* 0x000fe40000011419 */
[----:B------:R-:W-:-:S04]  /*0150*/  LEA.HI R0, R0, R0, RZ, 0x2 ;  /* 0x0000000000007211 */ /* 0x000fc800078f10ff */
[----:B------:R-:W-:Y:S02]  /*0160*/  SHF.R.S32.HI R26, RZ, 0x2, R0 ;  /* 0x00000002ff1a7819 */ /* 0x000fe40000011400 */
[----:B------:R-:W2:Y:S02]  /*0170*/  LDC R0, c[0x0][R5+0xb80] ;  /* 0x0002e00005007b82 */ /* 0x000ea40000000800 */
[-C--:B------:R-:W-:Y:S02]  /*0180*/  IABS R9, R26.reuse ;  /* 0x0000001a00097213 */ /* 0x080fe40000000000 */
[----:B------:R-:W-:Y:S02]  /*0190*/  IABS R14, R26 ;  /* 0x0000001a000e7213 */ /* 0x000fe40000000000 */
[----:B------:R-:W4:Y:S08]  /*01a0*/  I2F.RP R8, R9 ;  /* 0x0000000900087306 */ /* 0x000f300000209400 */
[----:B----4-:R-:W4:Y:S01]  /*01b0*/  MUFU.RCP R8, R8 ;  /* 0x0000000800087308 */ /* 0x010f220000001000 */
[----:B--2---:R-:W-:-:S04]  /*01c0*/  IADD3 R13, PT, PT, -R0, UR7, RZ ;  /* 0x00000007000d7c10 */ /* 0x004fc8000fffe1ff */
[----:B------:R-:W-:Y:S01]  /*01d0*/  IABS R12, R13 ;  /* 0x0000000d000c7213 */ /* 0x000fe20000000000 */
[----:B----4-:R-:W-:-:S04]  /*01e0*/  VIADD R6, R8, 0xffffffe ;  /* 0x0ffffffe08067836 */ /* 0x010fc80000000000 */
[----:B------:R2:W4:Y:S02]  /*01f0*/  F2I.FTZ.U32.TRUNC.NTZ R7, R6 ;  /* 0x0000000600077305 */ /* 0x000524000021f000 */
[----:B--2---:R-:W-:Y:S02]  /*0200*/  IMAD.MOV.U32 R6, RZ, RZ, RZ ;  /* 0x000000ffff067224 */ /* 0x004fe400078e00ff */
[----:B----4-:R-:W-:-:S04]  /*0210*/  IMAD.MOV R11, RZ, RZ, -R7 ;  /* 0x000000ffff0b7224 */ /* 0x010fc800078e0a07 */
[----:B------:R-:W-:-:S04]  /*0220*/  IMAD.MOV.U32 R0, RZ, RZ, R11 ;  /* 0x000000ffff007224 */ /* 0x000fc800078e000b */
[----:B------:R-:W-:Y:S02]  /*0230*/  IMAD R11, R0, R9, RZ ;  /* 0x00000009000b7224 */ /* 0x000fe400078e02ff */
[----:B------:R-:W-:Y:S02]  /*0240*/  IMAD.MOV.U32 R0, RZ, RZ, R12 ;  /* 0x000000ffff007224 */ /* 0x000fe400078e000c */
[----:B------:R-:W-:-:S04]  /*0250*/  IMAD.HI.U32 R7, R7, R11, R6 ;  /* 0x0000000b07077227 */ /* 0x000fc800078e0006 */
[----:B------:R-:W-:Y:S02]  /*0260*/  IMAD.MOV R11, RZ, RZ, -R14 ;  /* 0x000000ffff0b7224 */ /* 0x000fe400078e0a0e */
[----:B------:R-:W-:Y:S01]  /*0270*/  IMAD.HI.U32 R24, R7, R0, RZ ;  /* 0x0000000007187227 */ /* 0x000fe200078e00ff */
[----:B---3--:R-:W-:-:S03]  /*0280*/  SHF.R.S32.HI R7, RZ, 0x1f, R18 ;  /* 0x0000001fff077819 */ /* 0x008fc60000011412 */
[----:B------:R-:W-:Y:S01]  /*0290*/  IMAD R0, R24, R11, R0 ;  /* 0x0000000b18007224 */ /* 0x000fe200078e0200 */
[----:B------:R-:W-:Y:S01]  /*02a0*/  LEA.HI R6, R7, R18, RZ, 0x2 ;  /* 0x0000001207067211 */ /* 0x000fe200078f10ff */
[----:B------:R0:W2:Y:S03]  /*02b0*/  LDC R11, c[0x0][R5+0xa80] ;  /* 0x0002a000050b7b82 */ /* 0x0000a60000000800 */
[----:B------:R-:W-:-:S13]  /*02c0*/  ISETP.GT.U32.AND P1, PT, R9, R0, PT ;  /* 0x000000000900720c */ /* 0x000fda0003f24070 */
[----:B------:R-:W-:Y:S02]  /*02d0*/  @!P1 IMAD.IADD R0, R0, 0x1, -R9 ;  /* 0x0000000100009824 */ /* 0x000fe400078e0a09 */
[----:B------:R-:W-:Y:S01]  /*02e0*/  @!P1 VIADD R24, R24, 0x1 ;  /* 0x0000000118189836 */ /* 0x000fe20000000000 */
[----:B------:R-:W-:Y:S02]  /*02f0*/  ISETP.NE.AND P1, PT, R26, RZ, PT ;  /* 0x000000ff1a00720c */ /* 0x000fe40003f25270 */
[----:B------:R-:W-:Y:S02]  /*0300*/  ISETP.GE.U32.AND P0, PT, R0, R9, PT ;  /* 0x000000090000720c */ /* 0x000fe40003f06070 */
[----:B------:R-:W-:-:S04]  /*0310*/  LOP3.LUT R0, R13, R26, RZ, 0x3c, !PT ;  /* 0x0000001a0d007212 */ /* 0x000fc800078e3cff */
[----:B------:R-:W-:Y:S02]  /*0320*/  ISETP.GE.AND P2, PT, R0, RZ, PT ;  /* 0x000000ff0000720c */ /* 0x000fe40003f46270 */
[----:B------:R-:W-:-:S04]  /*0330*/  LEA.HI.SX32 R0, R6, 0x1f, 0x1e ;  /* 0x0000001f06007811 */ /* 0x000fc800078ff2ff */
[----:B------:R-:W-:Y:S01]  /*0340*/  SHF.R.S32.HI R7, RZ, 0x1f, R0 ;  /* 0x0000001fff077819 */ /* 0x000fe20000011400 */
[----:B------:R-:W-:-:S03]  /*0350*/  @P0 VIADD R24, R24, 0x1 ;  /* 0x0000000118180836 */ /* 0x000fc60000000000 */
[----:B------:R-:W-:Y:S01]  /*0360*/  LEA.HI R7, R7, R0, RZ, 0x5 ;  /* 0x0000000007077211 */ /* 0x000fe200078f28ff */
[----:B------:R-:W-:Y:S02]  /*0370*/  IMAD.MOV.U32 R0, RZ, RZ, 0x4 ;  /* 0x00000004ff007424 */ /* 0x000fe400078e00ff */
[----:B------:R-:W-:Y:S01]  /*0380*/  @!P2 IMAD.MOV R24, RZ, RZ, -R24 ;  /* 0x000000ffff18a224 */ /* 0x000fe200078e0a18 */
[----:B------:R-:W-:Y:S02]  /*0390*/  @!P1 LOP3.LUT R24, RZ, R26, RZ, 0x33, !PT ;  /* 0x0000001aff189212 */ /* 0x000fe400078e33ff */
[----:B------:R-:W-:-:S03]  /*03a0*/  LEA.HI.SX32 R27, R7, 0xffffffff, 0x1b ;  /* 0xffffffff071b7811 */ /* 0x000fc600078fdaff */
[----:B------:R-:W-:Y:S01]  /*03b0*/  IMAD.MOV R19, RZ, RZ, -R24 ;  /* 0x000000ffff137224 */ /* 0x000fe200078e0a18 */
[C---:B------:R-:W-:Y:S01]  /*03c0*/  ISETP.NE.AND P0, PT, R24.reuse, R27, PT ;  /* 0x0000001b1800720c */ /* 0x040fe20003f05270 */
[----:B------:R-:W-:Y:S02]  /*03d0*/  IMAD R30, R24, R25, RZ ;  /* 0x00000019181e7224 */ /* 0x000fe400078e02ff */
[C---:B------:R-:W-:Y:S02]  /*03e0*/  IMAD R19, R26.reuse, R19, R13 ;  /* 0x000000131a137224 */ /* 0x040fe400078e020d */
[----:B------:R-:W-:-:S05]  /*03f0*/  VIADD R26, R26, 0xffffffff ;  /* 0xffffffff1a1a7836 */ /* 0x000fca0000000000 */
[----:B------:R-:W-:-:S03]  /*0400*/  ISETP.NE.AND P1, PT, R19, R26, PT ;  /* 0x0000001a1300720c */ /* 0x000fc60003f25270 */
[----:B------:R-:W-:-:S04]  /*0410*/  @!P0 LEA.HI.SX32 R6, R6, 0xffffffff, 0x1e ;  /* 0xffffffff06068811 */ /* 0x000fc800078ff2ff */
[----:B------:R-:W-:-:S04]  /*0420*/  @!P0 SHF.R.S32.HI R7, RZ, 0x1f, R6 ;  /* 0x0000001fff078819 */ /* 0x000fc80000011406 */
[----:B------:R-:W-:Y:S02]  /*0430*/  @!P0 LEA.HI R7, R7, R6, RZ, 0x5 ;  /* 0x0000000607078211 */ /* 0x000fe400078f28ff */
[----:B------:R-:W-:Y:S02]  /*0440*/  @!P1 LEA.HI.SX32 R8, R10, 0xffffffff, 0x19 ;  /* 0xffffffff0a089811 */ /* 0x000fe400078fcaff */
[----:B------:R0:W3:Y:S01]  /*0450*/  LDC R10, c[0x0][R5+0x980] ;  /* 0x00026000050a7b82 */ /* 0x0000e20000000800 */
[----:B------:R-:W-:Y:S02]  /*0460*/  @!P0 LOP3.LUT R7, R7, 0xffffffe0, RZ, 0xc0, !PT ;  /* 0xffffffe007078812 */ /* 0x000fe400078ec0ff */
[----:B------:R-:W-:-:S04]  /*0470*/  @!P1 LEA.HI R2, R8, R8, RZ, 0x2 ;  /* 0x0000000808029211 */ /* 0x000fc800078f10ff */
[----:B------:R-:W-:Y:S01]  /*0480*/  @!P1 LOP3.LUT R9, R2, 0xfffffffc, RZ, 0xc0, !PT ;  /* 0xfffffffc02099812 */ /* 0x000fe200078ec0ff */
[----:B------:R-:W-:Y:S01]  /*0490*/  IMAD.MOV.U32 R2, RZ, RZ, 0x20 ;  /* 0x00000020ff027424 */ /* 0x000fe200078e00ff */
[----:B------:R-:W-:Y:S02]  /*04a0*/  @!P0 IADD3 R2, PT, PT, R6, 0x1, -R7 ;  /* 0x0000000106028810 */ /* 0x000fe40007ffe807 */
[----:B------:R-:W-:Y:S01]  /*04b0*/  @!P1 IADD3 R0, PT, PT, R8, 0x1, -R9 ;  /* 0x0000000108009810 */ /* 0x000fe20007ffe809 */
[----:B------:R-:W-:-:S03]  /*04c0*/  IMAD.SHL.U32 R9, R19, 0x80, RZ ;  /* 0x0000008013097824 */ /* 0x000fc600078e00ff */
[----:B------:R-:W-:Y:S01]  /*04d0*/  ISETP.GE.AND P2, PT, R0, 0x1, PT ;  /* 0x000000010000780c */ /* 0x000fe20003f46270 */
[----:B------:R-:W-:-:S05]  /*04e0*/  IMAD R30, R30, 0x80, R9 ;  /* 0x000000801e1e7824 */ /* 0x000fca00078e0209 */
[----:B------:R-:W-:-:S07]  /*04f0*/  SHF.R.S32.HI R22, RZ, 0x1f, R30 ;  /* 0x0000001fff167819 */ /* 0x000fce000001141e */
[----:B012---:R-:W-:Y:S05]  /*0500*/  @!P2 BRA `(.L_x_166) ;  /* 0x000000000070a947 */ /* 0x007fea0003800000 */
[----:B------:R-:W0:Y:S01]  /*0510*/  LDC.64 R4, c[0x0][R4+0x580] ;  /* 0x0001600004047b82 */ /* 0x000e220000000a00 */
[----:B------:R-:W-:Y:S02]  /*0520*/  IMAD R15, R18, R9, RZ ;  /* 0x00000009120f7224 */ /* 0x000fe400078e02ff */
[----:B------:R-:W-:-:S05]  /*0530*/  IMAD.SHL.U32 R13, R24, 0x1000, RZ ;  /* 0x00001000180d7824 */ /* 0x000fca00078e00ff */
[----:B------:R-:W-:Y:S02]  /*0540*/  SHF.R.S32.HI R12, RZ, 0x1f, R13 ;  /* 0x0000001fff0c7819 */ /* 0x000fe4000001140d */
[----:B------:R-:W-:-:S04]  /*0550*/  IADD3 R7, P0, PT, R13, R15, RZ ;  /* 0x0000000f0d077210 */ /* 0x000fc80007f1e0ff */
[----:B------:R-:W-:Y:S02]  /*0560*/  LEA.HI.X.SX32 R6, R15, R12, 0x1, P0 ;  /* 0x0000000c0f067211 */ /* 0x000fe400000f0eff */
[----:B------:R-:W-:Y:S02]  /*0570*/  ISETP.NE.AND P0, PT, R0, 0x1, PT ;  /* 0x000000010000780c */ /* 0x000fe40003f05270 */
[----:B0-----:R-:W-:-:S04]  /*0580*/  LEA R28, P1, R7, R4, 0x2 ;  /* 0x00000004071c7211 */ /* 0x001fc800078210ff */
[----:B------:R-:W-:-:S07]  /*0590*/  LEA.HI.X R29, R7, R5, R6, 0x2, P1 ;  /* 0x00000005071d7211 */ /* 0x000fce00008f1406 */
[----:B------:R-:W-:Y:S05]  /*05a0*/  @!P0 BRA `(.L_x_166) ;  /* 0x0000000000488947 */ /* 0x000fea0003800000 */
[----:B------:R-:W-:-:S05]  /*05b0*/  IMAD R6, R18, 0x20, R15 ;  /* 0x0000002012067824 */ /* 0x000fca00078e020f */
[----:B------:R-:W-:-:S04]  /*05c0*/  IADD3 R7, P0, PT, R13, R6, RZ ;  /* 0x000000060d077210 */ /* 0x000fc80007f1e0ff */
[----:B------:R-:W-:Y:S02]  /*05d0*/  LEA.HI.X.SX32 R6, R6, R12, 0x1, P0 ;  /* 0x0000000c06067211 */ /* 0x000fe400000f0eff */
[----:B------:R-:W-:Y:S02]  /*05e0*/  ISETP.NE.AND P0, PT, R0, 0x2, PT ;  /* 0x000000020000780c */ /* 0x000fe40003f05270 */
[----:B------:R-:W-:-:S04]  /*05f0*/  LEA R8, P1, R7, R4, 0x2 ;  /* 0x0000000407087211 */ /* 0x000fc800078210ff */
[----:B------:R-:W-:-:S07]  /*0600*/  LEA.HI.X R9, R7, R5, R6, 0x2, P1 ;  /* 0x0000000507097211 */ /* 0x000fce00008f1406 */
[----:B------:R-:W-:Y:S05]  /*0610*/  @!P0 BRA `(.L_x_166) ;  /* 0x00000000002c8947 */ /* 0x000fea0003800000 */
[----:B------:R-:W-:Y:S01]  /*0620*/  ISETP.NE.AND P0, PT, R0, 0x3, PT ;  /* 0x000000030000780c */ /* 0x000fe20003f05270 */
[----:B------:R-:W-:-:S05]  /*0630*/  IMAD R21, R18, 0x40, R15 ;  /* 0x0000004012157824 */ /* 0x000fca00078e020f */
[----:B------:R-:W-:-:S04]  /*0640*/  IADD3 R15, P1, PT, R13, R21, RZ ;  /* 0x000000150d0f7210 */ /* 0x000fc80007f3e0ff */
[----:B------:R-:W-:Y:S02]  /*0650*/  LEA R6, P3, R15, R4, 0x2 ;  /* 0x000000040f067211 */ /* 0x000fe400078610ff */
[----:B------:R-:W-:Y:S01]  /*0660*/  LEA.HI.X.SX32 R14, R21, R12, 0x1, P1 ;  /* 0x0000000c150e7211 */ /* 0x000fe200008f0eff */
[----:B------:R-:W-:-:S05]  /*0670*/  @P0 IMAD R7, R18, 0x20, R21 ;  /* 0x0000002012070824 */ /* 0x000fca00078e0215 */
[----:B------:R-:W-:-:S04]  /*0680*/  @P0 IADD3 R13, P4, PT, R13, R7, RZ ;  /* 0x000000070d0d0210 */ /* 0x000fc80007f9e0ff */
[----:B------:R-:W-:Y:S02]  /*0690*/  @P0 LEA R4, P5, R13, R4, 0x2 ;  /* 0x000000040d040211 */ /* 0x000fe400078a10ff */
[----:B------:R-:W-:Y:S02]  /*06a0*/  @P0 LEA.HI.X.SX32 R12, R7, R12, 0x1, P4 ;  /* 0x0000000c070c0211 */ /* 0x000fe400020f0eff */
[-C--:B------:R-:W-:Y:S02]  /*06b0*/  LEA.HI.X R7, R15, R5.reuse, R14, 0x2, P3 ;  /* 0x000000050f077211 */ /* 0x080fe400018f140e */
[----:B------:R-:W-:-:S07]  /*06c0*/  @P0 LEA.HI.X R5, R13, R5, R12, 0x2, P5 ;  /* 0x000000050d050211 */ /* 0x000fce00028f140c */
.L_x_166:
[----:B------:R-:W0:Y:S01]  /*06d0*/  S2R R21, SR_TID.X ;  /* 0x0000000000157919 */ /* 0x000e220000002100 */
[----:B------:R-:W-:Y:S01]  /*06e0*/  IMAD.SHL.U32 R12, R0, 0x20, RZ ;  /* 0x00000020000c7824 */ /* 0x000fe200078e00ff */
[----:B------:R-:W1:Y:S01]  /*06f0*/  LDCU.64 UR6, c[0x0][0x358] ;  /* 0x00006b00ff0677ac */ /* 0x000e620008000a00 */
[----:B------:R-:W-:Y:S01]  /*0700*/  BSSY.RECONVERGENT B0, `(.L_x_167) ;  /* 0x0000864000007945 */ /* 0x000fe20003800200 */
[----:B------:R-:W2:Y:S01]  /*0710*/  S2R R20, SR_TID.Y ;  /* 0x0000000000147919 */ /* 0x000ea20000002200 */
[----:B0-----:R-:W-:Y:S01]  /*0720*/  IMAD.SHL.U32 R31, R21, 0x4, RZ ;  /* 0x00000004151f7824 */ /* 0x001fe200078e00ff */
[----:B--2---:R-:W-:-:S04]  /*0730*/  ISETP.GE.U32.AND P0, PT, R20, R2, PT ;  /* 0x000000021400720c */ /* 0x004fc80003f06070 */
[----:B------:R-:W-:-:S13]  /*0740*/  ISETP.GE.U32.OR P0, PT, R31, R12, P0 ;  /* 0x0000000c1f00720c */ /* 0x000fda0000706470 */
[----:B-1----:R-:W-:Y:S05]  /*0750*/  @P0 BRA `(.L_x_168) ;  /* 0x0000008400780947 */ /* 0x002fea0003800000 */
[----:B------:R-:W-:-:S04]  /*0760*/  IMAD R20, R25, R20, RZ ;  /* 0x0000001419147224 */ /* 0x000fc800078e02ff */
[----:B------:R-:W-:-:S05]  /*0770*/  IMAD R31, R20, 0x4, R31 ;  /* 0x00000004141f7824 */ /* 0x000fca00078e021f */
[----:B------:R-:W-:-:S04]  /*0780*/  IADD3 R13, P0, PT, R30, R31, RZ ;  /* 0x0000001f1e0d7210 */ /* 0x000fc80007f1e0ff */
[----:B------:R-:W-:Y:S02]  /*0790*/  LEA.HI.X.SX32 R14, R31, R22, 0x1, P0 ;  /* 0x000000161f0e7211 */ /* 0x000fe400000f0eff */
[----:B------:R-:W-:-:S04]  /*07a0*/  LEA R12, P0, R13, R16, 0x2 ;  /* 0x000000100d0c7211 */ /* 0x000fc800078010ff */
[----:B------:R-:W-:-:S06]  /*07b0*/  LEA.HI.X R13, R13, R17, R14, 0x2, P0 ;  /* 0x000000110d0d7211 */ /* 0x000fcc00000f140e */
[----:B------:R-:W5:Y:S01]  /*07c0*/  LDG.E.128.CONSTANT R12, desc[UR6][R12.64] ;  /* 0x000000060c0c7981 */ /* 0x000f62000c1e9d00 */
[----:B------:R-:W-:Y:S02]  /*07d0*/  ISETP.GE.AND P0, PT, R11, R18, PT ;  /* 0x000000120b00720c */ /* 0x000fe40003f06270 */
[----:B---3--:R-:W-:Y:S02]  /*07e0*/  ISETP.GE.AND P1, PT, R10, R3, PT ;  /* 0x000000030a00720c */ /* 0x008fe40003f26270 */
        /* <DEDUP_REMOVED lines=9> */
[----:B------:R-:W-:Y:S02]  /*0880*/  IMAD.SHL.U32 R26, R26, 0x4, RZ ;  /* 0x000000041a1a7824 */ /* 0x000fe400078e00ff */
[----:B------:R-:W-:-:S03]  /*0890*/  IMAD.MOV R34, RZ, RZ, -R34 ;  /* 0x000000ffff227224 */ /* 0x000fc600078e0a22 */
[----:B------:R-:W-:Y:S02]  /*08a0*/  IABS R32, R26 ;  /* 0x0000001a00207213 */ /* 0x000fe40000000000 */
[----:B0-----:R-:W0:Y:S02]  /*08b0*/  MUFU.RCP R27, R27 ;  /* 0x0000001b001b7308 */ /* 0x001e240000001000 */
[----:B0-----:R-:W-:-:S06]  /*08c0*/  VIADD R18, R27, 0xffffffe ;  /* 0x0ffffffe1b127836 */ /* 0x001fcc0000000000 */
[----:B------:R0:W1:Y:S02]  /*08d0*/  F2I.FTZ.U32.TRUNC.NTZ R19, R18 ;  /* 0x0000001200137305 */ /* 0x000064000021f000 */
[----:B0-----:R-:W-:Y:S02]  /*08e0*/  IMAD.MOV.U32 R18, RZ, RZ, RZ ;  /* 0x000000ffff127224 */ /* 0x001fe400078e00ff */
[----:B-1----:R-:W-:-:S04]  /*08f0*/  IMAD.MOV R33, RZ, RZ, -R19 ;  /* 0x000000ffff217224 */ /* 0x002fc800078e0a13 */
[----:B------:R-:W-:-:S04]  /*0900*/  IMAD R33, R33, R24, RZ ;  /* 0x0000001821217224 */ /* 0x000fc800078e02ff */
[----:B------:R-:W-:-:S04]  /*0910*/  IMAD.HI.U32 R19, R19, R33, R18 ;  /* 0x0000002113137227 */ /* 0x000fc800078e0012 */
        /* <DEDUP_REMOVED lines=25> */
.L_x_171:
[----:B-----5:R-:W-:-:S07]  /*0ab0*/  LOP3.LUT R12, R12, 0xffffff00, RZ, 0xc0, !PT ;  /* 0xffffff000c0c7812 */ /* 0x020fce00078ec0ff */
.L_x_172:
[----:B------:R-:W-:Y:S05]  /*0ac0*/  BSYNC.RECONVERGENT B1 ;  /* 0x0000000000017941 */ /* 0x000fea0003800200 */
.L_x_170:
        /* <DEDUP_REMOVED lines=24> */
.L_x_174:
[----:B-----5:R-:W-:-:S07]  /*0c50*/  LOP3.LUT R12, R12, 0xffff00ff, RZ, 0xc0, !PT ;  /* 0xffff00ff0c0c7812 */ /* 0x020fce00078ec0ff */
.L_x_175:
[----:B------:R-:W-:Y:S05]  /*0c60*/  BSYNC.RECONVERGENT B1 ;  /* 0x0000000000017941 */ /* 0x000fea0003800200 */
.L_x_173:
        /* <DEDUP_REMOVED lines=24> */
.L_x_177:
[----:B-----5:R-:W-:-:S07]  /*0df0*/  LOP3.LUT R12, R12, 0xff00ffff, RZ, 0xc0, !PT ;  /* 0xff00ffff0c0c7812 */ /* 0x020fce00078ec0ff */
.L_x_178:
[----:B------:R-:W-:Y:S05]  /*0e00*/  BSYNC.RECONVERGENT B1 ;  /* 0x0000000000017941 */ /* 0x000fea0003800200 */
.L_x_176:
        /* <DEDUP_REMOVED lines=24> */
.L_x_180:
[----:B-----5:R-:W-:-:S07]  /*0f90*/  LOP3.LUT R12, R12, 0xffffff, RZ, 0xc0, !PT ;  /* 0x00ffffff0c0c7812 */ /* 0x020fce00078ec0ff */
.L_x_181:
[----:B------:R-:W-:Y:S05]  /*0fa0*/  BSYNC.RECONVERGENT B1 ;  /* 0x0000000000017941 */ /* 0x000fea0003800200 */
.L_x_179:
        /* <DEDUP_REMOVED lines=24> */
.L_x_183:
[----:B-----5:R-:W-:-:S07]  /*1130*/  LOP3.LUT R13, R13, 0xffffff00, RZ, 0xc0, !PT ;  /* 0xffffff000d0d7812 */ /* 0x020fce00078ec0ff */
.L_x_184:
[----:B------:R-:W-:Y:S05]  /*1140*/  BSYNC.RECONVERGENT B1 ;  /* 0x0000000000017941 */ /* 0x000fea0003800200 */
.L_x_182:
        /* <DEDUP_REMOVED lines=24> */
.L_x_186:
[----:B-----5:R-:W-:-:S07]  /*12d0*/  LOP3.LUT R13, R13, 0xffff00ff, RZ, 0xc0, !PT ;  /* 0xffff00ff0d0d7812 */ /* 0x020fce00078ec0ff */
.L_x_187:
[----:B------:R-:W-:Y:S05]  /*12e0*/  BSYNC.RECONVERGENT B1 ;  /* 0x0000000000017941 */ /* 0x000fea0003800200 */
.L_x_185:
        /* <DEDUP_REMOVED lines=24> */
.L_x_189:
[----:B-----5:R-:W-:-:S07]  /*1470*/  LOP3.LUT R13, R13, 0xff00ffff, RZ, 0xc0, !PT ;  /* 0xff00ffff0d0d7812 */ /* 0x020fce00078ec0ff */
.L_x_190:
[----:B------:R-:W-:Y:S05]  /*1480*/  BSYNC.RECONVERGENT B1 ;  /* 0x0000000000017941 */ /* 0x000fea0003800200 */
.L_x_188:
        /* <DEDUP_REMOVED lines=24> */
.L_x_192:
[----:B-----5:R-:W-:-:S07]  /*1610*/  LOP3.LUT R13, R13, 0xffffff, RZ, 0xc0, !PT ;  /* 0x00ffffff0d0d7812 */ /* 0x020fce00078ec0ff */
.L_x_193:
[----:B------:R-:W-:Y:S05]  /*1620*/  BSYNC.RECONVERGENT B1 ;  /* 0x0000000000017941 */ /* 0x000fea0003800200 */
.L_x_191:
        /* <DEDUP_REMOVED lines=24> */
.L_x_195:
[----:B-----5:R-:W-:-:S07]  /*17b0*/  LOP3.LUT R14, R14, 0xffffff00, RZ, 0xc0, !PT ;  /* 0xffffff000e0e7812 */ /* 0x020fce00078ec0ff */
.L_x_196:
[----:B------:R-:W-:Y:S05]  /*17c0*/  BSYNC.RECONVERGENT B1 ;  /* 0x0000000000017941 */ /* 0x000fea0003800200 */
.L_x_194:
        /* <DEDUP_REMOVED lines=24> */
.L_x_198:
[----:B-----5:R-:W-:-:S07]  /*1950*/  LOP3.LUT R14, R14, 0xffff00ff, RZ, 0xc0, !PT ;  /* 0xffff00ff0e0e7812 */ /* 0x020fce00078ec0ff */
.L_x_199:
[----:B------:R-:W-:Y:S05]  /*1960*/  BSYNC.RECONVERGENT B1 ;  /* 0x0000000000017941 */ /* 0x000fea0003800200 */
.L_x_197:
        /* <DEDUP_REMOVED lines=24> */
.L_x_201:
[----:B-----5:R-:W-:-:S07]  /*1af0*/  LOP3.LUT R14, R14, 0xff00ffff, RZ, 0xc0, !PT ;  /* 0xff00ffff0e0e7812 */ /* 0x020fce00078ec0ff */
.L_x_202:
[----:B------:R-:W-:Y:S05]  /*1b00*/  BSYNC.RECONVERGENT B1 ;  /* 0x0000000000017941 */ /* 0x000fea0003800200 */
.L_x_200:
        /* <DEDUP_REMOVED lines=24> */
.L_x_204:
[----:B-----5:R-:W-:-:S07]  /*1c90*/  LOP3.LUT R14, R14, 0xffffff, RZ, 0xc0, !PT ;  /* 0x00ffffff0e0e7812 */ /* 0x020fce00078ec0ff */
.L_x_205:
[----:B------:R-:W-:Y:S05]  /*1ca0*/  BSYNC.RECONVERGENT B1 ;  /* 0x0000000000017941 */ /* 0x000fea0003800200 */
.L_x_203:
        /* <DEDUP_REMOVED lines=24> */
.L_x_207:
[----:B-----5:R-:W-:-:S07]  /*1e30*/  LOP3.LUT R15, R15, 0xffffff00, RZ, 0xc0, !PT ;  /* 0xffffff000f0f7812 */ /* 0x020fce00078ec0ff */
.L_x_208:
[----:B------:R-:W-:Y:S05]  /*1e40*/  BSYNC.RECONVERGENT B1 ;  /* 0x0000000000017941 */ /* 0x000fea0003800200 */
.L_x_206:
        /* <DEDUP_REMOVED lines=24> */
.L_x_210:
[----:B-----5:R-:W-:-:S07]  /*1fd0*/  LOP3.LUT R15, R15, 0xffff00ff, RZ, 0xc0, !PT ;  /* 0xffff00ff0f0f7812 */ /* 0x020fce00078ec0ff */
.L_x_211:
[----:B------:R-:W-:Y:S05]  /*1fe0*/  BSYNC.RECONVERGENT B1 ;  /* 0x0000000000017941 */ /* 0x000fea0003800200 */
.L_x_209:
        /* <DEDUP_REMOVED lines=24> */
.L_x_213:
[----:B-----5:R-:W-:-:S07]  /*2170*/  LOP3.LUT R15, R15, 0xff00ffff, RZ, 0xc0, !PT ;  /* 0xff00ffff0f0f7812 */ /* 0x020fce00078ec0ff */
.L_x_214:
[----:B------:R-:W-:Y:S05]  /*2180*/  BSYNC.RECONVERGENT B1 ;  /* 0x0000000000017941 */ /* 0x000fea0003800200 */
.L_x_212:
        /* <DEDUP_REMOVED lines=24> */
.L_x_215:
[----:B-----5:R-:W-:-:S07]  /*2310*/  LOP3.LUT R15, R15, 0xffffff, RZ, 0xc0, !PT ;  /* 0x00ffffff0f0f7812 */ /* 0x020fce00078ec0ff */
.L_x_216:
[----:B------:R-:W-:Y:S05]  /*2320*/  BSYNC.RECONVERGENT B1 ;  /* 0x0000000000017941 */ /* 0x000fea0003800200 */
.L_x_169:
[----:B------:R-:W-:-:S05]  /*2330*/  IMAD.IADD R31, R25, 0x1, R31 ;  /* 0x00000001191f7824 */ /* 0x000fca00078e021f */
[----:B------:R-:W-:-:S04]  /*2340*/  IADD3 R19, P1, PT, R30, R31, RZ ;  /* 0x0000001f1e137210 */ /* 0x000fc80007f3e0ff */
[----:B------:R-:W-:Y:S02]  /*2350*/  LEA.HI.X.SX32 R18, R31, R22, 0x1, P1 ;  /* 0x000000161f127211 */ /* 0x000fe400008f0eff */
[----:B------:R-:W-:-:S04]  /*2360*/  LEA R16, P1, R19, R16, 0x2 ;  /* 0x0000001013107211 */ /* 0x000fc800078210ff */
[----:B------:R-:W-:-:S06]  /*2370*/  LEA.HI.X R17, R19, R17, R18, 0x2, P1 ;  /* 0x0000001113117211 */ /* 0x000fcc00008f1412 */
[----:B------:R-:W5:Y:S01]  /*2380*/  LDG.E.128.CONSTANT R16, desc[UR6][R16.64] ;  /* 0x0000000610107981 */ /* 0x000f62000c1e9d00 */
[----:B------:R-:W-:Y:S05]  /*2390*/  @!P0 BRA `(.L_x_217) ;  /* 0x0000001800c08947 */ /* 0x000fea0003800000 */
[----:B------:R-:W-:Y:S01]  /*23a0*/  IABS R24, R3 ;  /* 0x0000000300187213 */ /* 0x000fe20000000000 */
[----:B------:R-:W-:Y:S01]  /*23b0*/  IMAD.IADD R32, R30, 0x1, R31 ;  /* 0x000000011e207824 */ /* 0x000fe200078e021f */
[----:B------:R-:W-:Y:S02]  /*23c0*/  BSSY.RECONVERGENT B1, `(.L_x_218) ;  /* 0x0000027000017945 */ /* 0x000fe40003800200 */
[----:B------:R-:W0:Y:S01]  /*23d0*/  I2F.RP R33, R24 ;  /* 0x0000001800217306 */ /* 0x000e220000209400 */
[----:B------:R-:W-:-:S07]  /*23e0*/  IMAD.SHL.U32 R32, R32, 0x4, RZ ;  /* 0x0000000420207824 */ /* 0x000fce00078e00ff */
[----:B0-----:R-:W0:Y:S02]  /*23f0*/  MUFU.RCP R33, R33 ;  /* 0x0000002100217308 */ /* 0x001e240000001000 */
[----:B0-----:R-:W-:Y:S01]  /*2400*/  VIADD R27, R33, 0xffffffe ;  /* 0x0ffffffe211b7836 */ /* 0x001fe20000000000 */
[----:B------:R-:W-:-:S05]  /*2410*/  IABS R33, R32 ;  /* 0x0000002000217213 */ /* 0x000fca0000000000 */
[----:B------:R-:W0:Y:S02]  /*2420*/  F2I.FTZ.U32.TRUNC.NTZ R27, R27 ;  /* 0x0000001b001b7305 */ /* 0x000e24000021f000 */
[----:B0-----:R-:W-:-:S04]  /*2430*/  IMAD.MOV R26, RZ, RZ, -R27 ;  /* 0x000000ffff1a7224 */ /* 0x001fc800078e0a1b */
[----:B------:R-:W-:Y:S01]  /*2440*/  IMAD.MOV.U32 R31, RZ, RZ, R26 ;  /* 0x000000ffff1f7224 */ /* 0x000fe200078e001a */
[----:B------:R-:W-:-:S03]  /*2450*/  IABS R26, R3 ;  /* 0x00000003001a7213 */ /* 0x000fc60000000000 */
[----:B------:R-:W-:Y:S02]  /*2460*/  IMAD R31, R31, R24, RZ ;  /* 0x000000181f1f7224 */ /* 0x000fe400078e02ff */
[----:B------:R-:W-:Y:S02]  /*2470*/  IMAD.MOV R34, RZ, RZ, -R26 ;  /* 0x000000ffff227224 */ /* 0x000fe400078e0a1a */
[----:B------:R-:W-:-:S04]  /*2480*/  IMAD.MOV.U32 R26, RZ, RZ, RZ ;  /* 0x000000ffff1a7224 */ /* 0x000fc800078e00ff */
[----:B------:R-:W-:Y:S01]  /*2490*/  IMAD.HI.U32 R26, R27, R31, R26 ;  /* 0x0000001f1b1a7227 */ /* 0x000fe200078e001a */
[----:B------:R-:W-:-:S03]  /*24a0*/  LOP3.LUT R31, R32, R3, RZ, 0x3c, !PT ;  /* 0x00000003201f7212 */ /* 0x000fc600078e3cff */
[----:B------:R-:W-:Y:S01]  /*24b0*/  IMAD.MOV.U32 R27, RZ, RZ, R34 ;  /* 0x000000ffff1b7224 */ /* 0x000fe200078e0022 */
[----:B------:R-:W-:Y:S01]  /*24c0*/  ISETP.GE.AND P4, PT, R31, RZ, PT ;  /* 0x000000ff1f00720c */ /* 0x000fe20003f86270 */
[----:B------:R-:W-:Y:S01]  /*24d0*/  IMAD.HI.U32 R34, R26, R33, RZ ;  /* 0x000000211a227227 */ /* 0x000fe200078e00ff */
[----:B------:R-:W-:-:S03]  /*24e0*/  LOP3.LUT R31, RZ, R3, RZ, 0x33, !PT ;  /* 0x00000003ff1f7212 */ /* 0x000fc600078e33ff */
[----:B------:R-:W-:-:S05]  /*24f0*/  IMAD R33, R34, R27, R33 ;  /* 0x0000001b22217224 */ /* 0x000fca00078e0221 */
[----:B------:R-:W-:-:S13]  /*2500*/  ISETP.GT.U32.AND P3, PT, R24, R33, PT ;  /* 0x000000211800720c */ /* 0x000fda0003f64070 */
        /* <DEDUP_REMOVED lines=17> */
.L_x_219:
[----:B-----5:R-:W-:-:S07]  /*2620*/  LOP3.LUT R16, R16, 0xffffff00, RZ, 0xc0, !PT ;  /* 0xffffff0010107812 */ /* 0x020fce00078ec0ff */
.L_x_220:
[----:B------:R-:W-:Y:S05]  /*2630*/  BSYNC.RECONVERGENT B1 ;  /* 0x0000000000017941 */ /* 0x000fea0003800200 */
.L_x_218:
        /* <DEDUP_REMOVED lines=24> */
.L_x_222:
[----:B-----5:R-:W-:-:S07]  /*27c0*/  LOP3.LUT R16, R16, 0xffff00ff, RZ, 0xc0, !PT ;  /* 0xffff00ff10107812 */ /* 0x020fce00078ec0ff */
.L_x_223:
[----:B------:R-:W-:Y:S05]  /*27d0*/  BSYNC.RECONVERGENT B1 ;  /* 0x0000000000017941 */ /* 0x000fea0003800200 */
.L_x_221:
        /* <DEDUP_REMOVED lines=24> */
.L_x_225:
[----:B-----5:R-:W-:-:S07]  /*2960*/  LOP3.LUT R16, R16, 0xff00ffff, RZ, 0xc0, !PT ;  /* 0xff00ffff10107812 */ /* 0x020fce00078ec0ff */
.L_x_226:
[----:B------:R-:W-:Y:S05]  /*2970*/  BSYNC.RECONVERGENT B1 ;  /* 0x0000000000017941 */ /* 0x000fea0003800200 */
.L_x_224:
        /* <DEDUP_REMOVED lines=24> */
.L_x_228:
[----:B-----5:R-:W-:-:S07]  /*2b00*/  LOP3.LUT R16, R16, 0xffffff, RZ, 0xc0, !PT ;  /* 0x00ffffff10107812 */ /* 0x020fce00078ec0ff */
.L_x_229:
[----:B------:R-:W-:Y:S05]  /*2b10*/  BSYNC.RECONVERGENT B1 ;  /* 0x0000000000017941 */ /* 0x000fea0003800200 */
.L_x_227:
        /* <DEDUP_REMOVED lines=24> */
.L_x_231:
[----:B-----5:R-:W-:-:S07]  /*2ca0*/  LOP3.LUT R17, R17, 0xffffff00, RZ, 0xc0, !PT ;  /* 0xffffff0011117812 */ /* 0x020fce00078ec0ff */
.L_x_232:
[----:B------:R-:W-:Y:S05]  /*2cb0*/  BSYNC.RECONVERGENT B1 ;  /* 0x0000000000017941 */ /* 0x000fea0003800200 */
.L_x_230:
        /* <DEDUP_REMOVED lines=24> */
.L_x_234:
[----:B-----5:R-:W-:-:S07]  /*2e40*/  LOP3.LUT R17, R17, 0xffff00ff, RZ, 0xc0, !PT ;  /* 0xffff00ff11117812 */ /* 0x020fce00078ec0ff */
.L_x_235:
[----:B------:R-:W-:Y:S05]  /*2e50*/  BSYNC.RECONVERGENT B1 ;  /* 0x0000000000017941 */ /* 0x000fea0003800200 */
.L_x_233:
        /* <DEDUP_REMOVED lines=24> */
.L_x_237:
[----:B-----5:R-:W-:-:S07]  /*2fe0*/  LOP3.LUT R17, R17, 0xff00ffff, RZ, 0xc0, !PT ;  /* 0xff00ffff11117812 */ /* 0x020fce00078ec0ff */
.L_x_238:
[----:B------:R-:W-:Y:S05]  /*2ff0*/  BSYNC.RECONVERGENT B1 ;  /* 0x0000000000017941 */ /* 0x000fea0003800200 */
.L_x_236:
        /* <DEDUP_REMOVED lines=24> */
.L_x_240:
[----:B-----5:R-:W-:-:S07]  /*3180*/  LOP3.LUT R17, R17, 0xffffff, RZ, 0xc0, !PT ;  /* 0x00ffffff11117812 */ /* 0x020fce00078ec0ff */
.L_x_241:
[----:B------:R-:W-:Y:S05]  /*3190*/  BSYNC.RECONVERGENT B1 ;  /* 0x0000000000017941 */ /* 0x000fea0003800200 */
.L_x_239:
        /* <DEDUP_REMOVED lines=24> */
.L_x_243:
[----:B-----5:R-:W-:-:S07]  /*3320*/  LOP3.LUT R18, R18, 0xffffff00, RZ, 0xc0, !PT ;  /* 0xffffff0012127812 */ /* 0x020fce00078ec0ff */
.L_x_244:
[----:B------:R-:W-:Y:S05]  /*3330*/  BSYNC.RECONVERGENT B1 ;  /* 0x0000000000017941 */ /* 0x000fea0003800200 */
.L_x_242:
        /* <DEDUP_REMOVED lines=24> */
.L_x_246:
[----:B-----5:R-:W-:-:S07]  /*34c0*/  LOP3.LUT R18, R18, 0xffff00ff, RZ, 0xc0, !PT ;  /* 0xffff00ff12127812 */ /* 0x020fce00078ec0ff */
.L_x_247:
[----:B------:R-:W-:Y:S05]  /*34d0*/  BSYNC.RECONVERGENT B1 ;  /* 0x0000000000017941 */ /* 0x000fea0003800200 */
.L_x_245:
        /* <DEDUP_REMOVED lines=24> */
.L_x_249:
[----:B-----5:R-:W-:-:S07]  /*3660*/  LOP3.LUT R18, R18, 0xff00ffff, RZ, 0xc0, !PT ;  /* 0xff00ffff12127812 */ /* 0x020fce00078ec0ff */
.L_x_250:
[----:B------:R-:W-:Y:S05]  /*3670*/  BSYNC.RECONVERGENT B1 ;  /* 0x0000000000017941 */ /* 0x000fea0003800200 */
.L_x_248:
        /* <DEDUP_REMOVED lines=24> */
.L_x_252:
[----:B-----5:R-:W-:-:S07]  /*3800*/  LOP3.LUT R18, R18, 0xffffff, RZ, 0xc0, !PT ;  /* 0x00ffffff12127812 */ /* 0x020fce00078ec0ff */
.L_x_253:
[----:B------:R-:W-:Y:S05]  /*3810*/  BSYNC.RECONVERGENT B1 ;  /* 0x0000000000017941 */ /* 0x000fea0003800200 */
.L_x_251:
        /* <DEDUP_REMOVED lines=24> */
.L_x_255:
[----:B-----5:R-:W-:-:S07]  /*39a0*/  LOP3.LUT R19, R19, 0xffffff00, RZ, 0xc0, !PT ;  /* 0xffffff0013137812 */ /* 0x020fce00078ec0ff */
.L_x_256:
[----:B------:R-:W-:Y:S05]  /*39b0*/  BSYNC.RECONVERGENT B1 ;  /* 0x0000000000017941 */ /* 0x000fea0003800200 */
.L_x_254:
        /* <DEDUP_REMOVED lines=24> */
.L_x_258:
[----:B-----5:R-:W-:-:S07]  /*3b40*/  LOP3.LUT R19, R19, 0xffff00ff, RZ, 0xc0, !PT ;  /* 0xffff00ff13137812 */ /* 0x020fce00078ec0ff */
.L_x_259:
[----:B------:R-:W-:Y:S05]  /*3b50*/  BSYNC.RECONVERGENT B1 ;  /* 0x0000000000017941 */ /* 0x000fea0003800200 */
.L_x_257:
        /* <DEDUP_REMOVED lines=24> */
.L_x_261:
[----:B-----5:R-:W-:-:S07]  /*3ce0*/  LOP3.LUT R19, R19, 0xff00ffff, RZ, 0xc0, !PT ;  /* 0xff00ffff13137812 */ /* 0x020fce00078ec0ff */
.L_x_262:
[----:B------:R-:W-:Y:S05]  /*3cf0*/  BSYNC.RECONVERGENT B1 ;  /* 0x0000000000017941 */ /* 0x000fea0003800200 */
.L_x_260:
        /* <DEDUP_REMOVED lines=24> */
.L_x_263:
[----:B-----5:R-:W-:-:S07]  /*3e80*/  LOP3.LUT R19, R19, 0xffffff, RZ, 0xc0, !PT ;  /* 0x00ffffff13137812 */ /* 0x020fce00078ec0ff */
.L_x_264:
[----:B------:R-:W-:Y:S05]  /*3e90*/  BSYNC.RECONVERGENT B1 ;  /* 0x0000000000017941 */ /* 0x000fea0003800200 */
.L_x_217:
[----:B------:R-:W-:Y:S02]  /*3ea0*/  IMAD.SHL.U32 R32, R23, 0x8, RZ ;  /* 0x0000000817207824 */ /* 0x000fe400078e00ff */
[----:B------:R-:W-:-:S04]  /*3eb0*/  IMAD.IADD R26, R20, 0x1, R21 ;  /* 0x00000001141a7824 */ /* 0x000fc800078e0215 */
[----:B------:R-:W0:Y:S01]  /*3ec0*/  LDC.64 R32, c[0x0][R32+0x380] ;  /* 0x0000e00020207b82 */ /* 0x000e220000000a00 */
[----:B------:R-:W-:-:S04]  /*3ed0*/  IMAD.U32 R26, R26, 0x4, R25 ;  /* 0x000000041a1a7824 */ /* 0x000fc800078e0019 */
[----:B------:R-:W-:-:S05]  /*3ee0*/  IMAD.IADD R21, R25, 0x1, R26 ;  /* 0x0000000119157824 */ /* 0x000fca00078e021a */
[----:B------:R-:W-:-:S04]  /*3ef0*/  IADD3 R23, P1, PT, R30, R21, RZ ;  /* 0x000000151e177210 */ /* 0x000fc80007f3e0ff */
[----:B------:R-:W-:Y:S02]  /*3f00*/  LEA.HI.X.SX32 R21, R21, R22, 0x1, P1 ;  /* 0x0000001615157211 */ /* 0x000fe400008f0eff */
[----:B0-----:R-:W-:-:S04]  /*3f10*/  LEA R20, P1, R23, R32, 0x2 ;  /* 0x0000002017147211 */ /* 0x001fc800078210ff */
[----:B------:R-:W-:-:S06]  /*3f20*/  LEA.HI.X R21, R23, R33, R21, 0x2, P1 ;  /* 0x0000002117157211 */ /* 0x000fcc00008f1415 */
[----:B------:R-:W5:Y:S01]  /*3f30*/  LDG.E.128.CONSTANT R20, desc[UR6][R20.64] ;  /* 0x0000000614147981 */ /* 0x000f62000c1e9d00 */
[----:B------:R-:W-:Y:S05]  /*3f40*/  @!P0 BRA `(.L_x_265) ;  /* 0x0000002800248947 */ /* 0x000fea0003800000 */
[----:B------:R-:W-:Y:S01]  /*3f50*/  IABS R24, R3 ;  /* 0x0000000300187213 */ /* 0x000fe20000000000 */
[----:B------:R-:W-:Y:S01]  /*3f60*/  BSSY.RECONVERGENT B1, `(.L_x_266) ;  /* 0x000002f000017945 */ /* 0x000fe20003800200 */
[----:B------:R-:W-:Y:S02]  /*3f70*/  IADD3 R25, PT, PT, R30, R26, R25 ;  /* 0x0000001a1e197210 */ /* 0x000fe40007ffe019 */
[----:B------:R-:W0:Y:S03]  /*3f80*/  I2F.RP R27, R24 ;  /* 0x00000018001b7306 */ /* 0x000e260000209400 */
[----:B------:R-:W-:-:S05]  /*3f90*/  IMAD.SHL.U32 R38, R25, 0x4, RZ ;  /* 0x0000000419267824 */ /* 0x000fca00078e00ff */
[----:B------:R-:W-:Y:S01]  /*3fa0*/  IABS R36, R38 ;  /* 0x0000002600247213 */ /* 0x000fe20000000000 */
[----:B0-----:R-:W0:Y:S02]  /*3fb0*/  MUFU.RCP R27, R27 ;  /* 0x0000001b001b7308 */ /* 0x001e240000001000 */
[----:B0-----:R-:W-:-:S06]  /*3fc0*/  VIADD R34, R27, 0xffffffe ;  /* 0x0ffffffe1b227836 */ /* 0x001fcc0000000000 */
[----:B------:R0:W1:Y:S02]  /*3fd0*/  F2I.FTZ.U32.TRUNC.NTZ R35, R34 ;  /* 0x0000002200237305 */ /* 0x000064000021f000 */
[----:B0-----:R-:W-:Y:S02]  /*3fe0*/  IMAD.MOV.U32 R34, RZ, RZ, RZ ;  /* 0x000000ffff227224 */ /* 0x001fe400078e00ff */
[----:B-1----:R-:W-:-:S04]  /*3ff0*/  IMAD.MOV R31, RZ, RZ, -R35 ;  /* 0x000000ffff1f7224 */ /* 0x002fc800078e0a23 */
[----:B------:R-:W-:Y:S01]  /*4000*/  IMAD R26, R31, R24, RZ ;  /* 0x000000181f1a7224 */ /* 0x000fe200078e02ff */
[----:B------:R-:W-:-:S03]  /*4010*/  IABS R31, R3 ;  /* 0x00000003001f7213 */ /* 0x000fc60000000000 */
[----:B------:R-:W-:-:S04]  /*4020*/  IMAD.HI.U32 R27, R35, R26, R34 ;  /* 0x0000001a231b7227 */ /* 0x000fc800078e0022 */
[----:B------:R-:W-:Y:S02]  /*4030*/  IMAD.MOV R31, RZ, RZ, -R31 ;  /* 0x000000ffff1f7224 */ /* 0x000fe400078e0a1f */
[----:B------:R-:W-:-:S04]  /*4040*/  IMAD.HI.U32 R27, R27, R36, RZ ;  /* 0x000000241b1b7227 */ /* 0x000fc800078e00ff */
[----:B------:R-:W-:-:S05]  /*4050*/  IMAD R31, R27, R31, R36 ;  /* 0x0000001f1b1f7224 */ /* 0x000fca00078e0224 */
[----:B------:R-:W-:-:S13]  /*4060*/  ISETP.GT.U32.AND P3, PT, R24, R31, PT ;  /* 0x0000001f1800720c */ /* 0x000fda0003f64070 */
[----:B------:R-:W-:Y:S02]  /*4070*/  @!P3 IMAD.IADD R31, R31, 0x1, -R24 ;  /* 0x000000011f1fb824 */ /* 0x000fe400078e0a18 */
[----:B------:R-:W-:-:S03]  /*4080*/  @!P3 VIADD R27, R27, 0x1 ;  /* 0x000000011b1bb836 */ /* 0x000fc60000000000 */
[----:B------:R-:W-:Y:S02]  /*4090*/  ISETP.GE.U32.AND P1, PT, R31, R24, PT ;  /* 0x000000181f00720c */ /* 0x000fe40003f26070 */
[----:B------:R-:W-:-:S04]  /*40a0*/  LOP3.LUT R31, R38, R3, RZ, 0x3c, !PT ;  /* 0x00000003261f7212 */ /* 0x000fc800078e3cff */
[----:B------:R-:W-:-:S07]  /*40b0*/  ISETP.GE.AND P4, PT, R31, RZ, PT ;  /* 0x000000ff1f00720c */ /* 0x000fce0003f86270 */
        /* <DEDUP_REMOVED lines=8> */
[----:B------:R-:W-:Y:S01]  /*4140*/  IMAD.MOV.U32 R36, RZ, RZ, RZ ;  /* 0x000000ffff247224 */ /* 0x000fe200078e00ff */
[----:B------:R-:W-:Y:S01]  /*4150*/  IABS R31, R38 ;  /* 0x00000026001f7213 */ /* 0x000fe20000000000 */
[----:B------:R-:W-:Y:S01]  /*4160*/  IMAD.MOV.U32 R37, RZ, RZ, R35 ;  /* 0x000000ffff257224 */ /* 0x000fe200078e0023 */
[----:B------:R-:W-:Y:S02]  /*4170*/  IABS R39, R3 ;  /* 0x0000000300277213 */ /* 0x000fe40000000000 */
[----:B------:R-:W-:Y:S01]  /*4180*/  ISETP.GE.AND P4, PT, R38, RZ, PT ;  /* 0x000000ff2600720c */ /* 0x000fe20003f86270 */
[----:B------:R-:W-:-:S04]  /*4190*/  IMAD.HI.U32 R36, R35, R26, R36 ;  /* 0x0000001a23247227 */ /* 0x000fc800078e0024 */
[----:B------:R-:W-:Y:S02]  /*41a0*/  IMAD.MOV R37, RZ, RZ, -R39 ;  /* 0x000000ffff257224 */ /* 0x000fe400078e0a27 */
[----:B------:R-:W-:-:S04]  /*41b0*/  IMAD.HI.U32 R36, R36, R31, RZ ;  /* 0x0000001f24247227 */ /* 0x000fc800078e00ff */
[----:B------:R-:W-:-:S04]  /*41c0*/  IMAD R36, R36, R37, R31 ;  /* 0x0000002524247224 */ /* 0x000fc800078e021f */
[----:B------:R-:W-:-:S05]  /*41d0*/  @!P3 IMAD.IADD R36, R36, 0x1, -R24 ;  /* 0x000000012424b824 */ /* 0x000fca00078e0a18 */
[----:B------:R-:W-:-:S13]  /*41e0*/  ISETP.GT.U32.AND P3, PT, R24, R36, PT ;  /* 0x000000241800720c */ /* 0x000fda0003f64070 */
[----:B------:R-:W-:-:S04]  /*41f0*/  @!P3 IMAD.IADD R36, R36, 0x1, -R24 ;  /* 0x000000012424b824 */ /* 0x000fc800078e0a18 */
[----:B------:R-:W-:-:S05]  /*4200*/  @!P4 IMAD.MOV R36, RZ, RZ, -R36 ;  /* 0x000000ffff24c224 */ /* 0x000fca00078e0a24 */
[----:B------:R-:W-:-:S04]  /*4210*/  SEL R31, R27, R36, !P1 ;  /* 0x000000241b1f7207 */ /* 0x000fc80004800000 */
[----:B------:R-:W-:-:S13]  /*4220*/  ISETP.GE.AND P3, PT, R31, R10, PT ;  /* 0x0000000a1f00720c */ /* 0x000fda0003f66270 */
[----:B------:R-:W-:Y:S05]  /*4230*/  @!P3 BRA `(.L_x_268) ;  /* 0x000000000004b947 */ /* 0x000fea0003800000 */
.L_x_267:
[----:B-----5:R-:W-:-:S07]  /*4240*/  LOP3.LUT R20, R20, 0xffffff00, RZ, 0xc0, !PT ;  /* 0xffffff0014147812 */ /* 0x020fce00078ec0ff */
.L_x_268:
[----:B------:R-:W-:Y:S05]  /*4250*/  BSYNC.RECONVERGENT B1 ;  /* 0x0000000000017941 */ /* 0x000fea0003800200 */
.L_x_266:
[----:B------:R-:W-:Y:S01]  /*4260*/  LEA R38, R25, 0x1, 0x2 ;  /* 0x0000000119267811 */ /* 0x000fe200078e10ff */
[----:B------:R-:W-:Y:S01]  /*4270*/  IMAD.MOV.U32 R36, RZ, RZ, RZ ;  /* 0x000000ffff247224 */ /* 0x000fe200078e00ff */
[----:B------:R-:W-:Y:S01]  /*4280*/  IABS R39, R3 ;  /* 0x0000000300277213 */ /* 0x000fe20000000000 */
[----:B------:R-:W-:Y:S01]  /*4290*/  IMAD.MOV.U32 R37, RZ, RZ, R35 ;  /* 0x000000ffff257224 */ /* 0x000fe200078e0023 */
[----:B------:R-:W-:Y:S01]  /*42a0*/  IABS R31, R38 ;  /* 0x00000026001f7213 */ /* 0x000fe20000000000 */
[----:B------:R-:W-:Y:S01]  /*42b0*/  BSSY.RECONVERGENT B1, `(.L_x_269) ;  /* 0x0000022000017945 */ /* 0x000fe20003800200 */
[----:B------:R-:W-:-:S04]  /*42c0*/  IMAD.HI.U32 R37, R35, R26, R36 ;  /* 0x0000001a23257227 */ /* 0x000fc800078e0024 */
[----:B------:R-:W-:Y:S02]  /*42d0*/  IMAD.MOV.U32 R36, RZ, RZ, R31 ;  /* 0x000000ffff247224 */ /* 0x000fe400078e001f */
[----:B------:R-:W-:Y:S02]  /*42e0*/  IMAD.MOV R39, RZ, RZ, -R39 ;  /* 0x000000ffff277224 */ /* 0x000fe400078e0a27 */
        /* <DEDUP_REMOVED lines=29> */
.L_x_270:
[----:B-----5:R-:W-:-:S07]  /*44c0*/  LOP3.LUT R20, R20, 0xffff00ff, RZ, 0xc0, !PT ;  /* 0xffff00ff14147812 */ /* 0x020fce00078ec0ff */
.L_x_271:
[----:B------:R-:W-:Y:S05]  /*44d0*/  BSYNC.RECONVERGENT B1 ;  /* 0x0000000000017941 */ /* 0x000fea0003800200 */
.L_x_269:
        /* <DEDUP_REMOVED lines=38> */
.L_x_273:
[----:B-----5:R-:W-:-:S07]  /*4740*/  LOP3.LUT R20, R20, 0xff00ffff, RZ, 0xc0, !PT ;  /* 0xff00ffff14147812 */ /* 0x020fce00078ec0ff */
.L_x_274:
[----:B------:R-:W-:Y:S05]  /*4750*/  BSYNC.RECONVERGENT B1 ;  /* 0x0000000000017941 */ /* 0x000fea0003800200 */
.L_x_272:
        /* <DEDUP_REMOVED lines=38> */
.L_x_276:
[----:B-----5:R-:W-:-:S07]  /*49c0*/  LOP3.LUT R20, R20, 0xffffff, RZ, 0xc0, !PT ;  /* 0x00ffffff14147812 */ /* 0x020fce00078ec0ff */
.L_x_277:
[----:B------:R-:W-:Y:S05]  /*49d0*/  BSYNC.RECONVERGENT B1 ;  /* 0x0000000000017941 */ /* 0x000fea0003800200 */
.L_x_275:
        /* <DEDUP_REMOVED lines=38> */
.L_x_279:
[----:B-----5:R-:W-:-:S07]  /*4c40*/  LOP3.LUT R21, R21, 0xffffff00, RZ, 0xc0, !PT ;  /* 0xffffff0015157812 */ /* 0x020fce00078ec0ff */
.L_x_280:
[----:B------:R-:W-:Y:S05]  /*4c50*/  BSYNC.RECONVERGENT B1 ;  /* 0x0000000000017941 */ /* 0x000fea0003800200 */
.L_x_278:
        /* <DEDUP_REMOVED lines=38> */
.L_x_282:
[----:B-----5:R-:W-:-:S07]  /*4ec0*/  LOP3.LUT R21, R21, 0xffff00ff, RZ, 0xc0, !PT ;  /* 0xffff00ff15157812 */ /* 0x020fce00078ec0ff */
.L_x_283:
[----:B------:R-:W-:Y:S05]  /*4ed0*/  BSYNC.RECONVERGENT B1 ;  /* 0x0000000000017941 */ /* 0x000fea0003800200 */
.L_x_281:
        /* <DEDUP_REMOVED lines=38> */
.L_x_285:
[----:B-----5:R-:W-:-:S07]  /*5140*/  LOP3.LUT R21, R21, 0xff00ffff, RZ, 0xc0, !PT ;  /* 0xff00ffff15157812 */ /* 0x020fce00078ec0ff */
.L_x_286:
[----:B------:R-:W-:Y:S05]  /*5150*/  BSYNC.RECONVERGENT B1 ;  /* 0x0000000000017941 */ /* 0x000fea0003800200 */
.L_x_284:
        /* <DEDUP_REMOVED lines=38> */
.L_x_288:
[----:B-----5:R-:W-:-:S07]  /*53c0*/  LOP3.LUT R21, R21, 0xffffff, RZ, 0xc0, !PT ;  /* 0x00ffffff15157812 */ /* 0x020fce00078ec0ff */
.L_x_289:
[----:B------:R-:W-:Y:S05]  /*53d0*/  BSYNC.RECONVERGENT B1 ;  /* 0x0000000000017941 */ /* 0x000fea0003800200 */
.L_x_287:
        /* <DEDUP_REMOVED lines=38> */
.L_x_291:
[----:B-----5:R-:W-:-:S07]  /*5640*/  LOP3.LUT R22, R22, 0xffffff00, RZ, 0xc0, !PT ;  /* 0xffffff0016167812 */ /* 0x020fce00078ec0ff */
.L_x_292:
[----:B------:R-:W-:Y:S05]  /*5650*/  BSYNC.RECONVERGENT B1 ;  /* 0x0000000000017941 */ /* 0x000fea0003800200 */
.L_x_290:
        /* <DEDUP_REMOVED lines=38> */
.L_x_294:
[----:B-----5:R-:W-:-:S07]  /*58c0*/  LOP3.LUT R22, R22, 0xffff00ff, RZ, 0xc0, !PT ;  /* 0xffff00ff16167812 */ /* 0x020fce00078ec0ff */
.L_x_295:
[----:B------:R-:W-:Y:S05]  /*58d0*/  BSYNC.RECONVERGENT B1 ;  /* 0x0000000000017941 */ /* 0x000fea0003800200 */
.L_x_293:
        /* <DEDUP_REMOVED lines=38> */
.L_x_297:
[----:B-----5:R-:W-:-:S07]  /*5b40*/  LOP3.LUT R22, R22, 0xff00ffff, RZ, 0xc0, !PT ;  /* 0xff00ffff16167812 */ /* 0x020fce00078ec0ff */
.L_x_298:
[----:B------:R-:W-:Y:S05]  /*5b50*/  BSYNC.RECONVERGENT B1 ;  /* 0x0000000000017941 */ /* 0x000fea0003800200 */
.L_x_296:
        /* <DEDUP_REMOVED lines=38> */
.L_x_300:
[----:B-----5:R-:W-:-:S07]  /*5dc0*/  LOP3.LUT R22, R22, 0xffffff, RZ, 0xc0, !PT ;  /* 0x00ffffff16167812 */ /* 0x020fce00078ec0ff */
.L_x_301:
[----:B------:R-:W-:Y:S05]  /*5dd0*/  BSYNC.RECONVERGENT B1 ;  /* 0x0000000000017941 */ /* 0x000fea0003800200 */
.L_x_299:
        /* <DEDUP_REMOVED lines=38> */
.L_x_303:
[----:B-----5:R-:W-:-:S07]  /*6040*/  LOP3.LUT R23, R23, 0xffffff00, RZ, 0xc0, !PT ;  /* 0xffffff0017177812 */ /* 0x020fce00078ec0ff */
.L_x_304:
[----:B------:R-:W-:Y:S05]  /*6050*/  BSYNC.RECONVERGENT B1 ;  /* 0x0000000000017941 */ /* 0x000fea0003800200 */
.L_x_302:
        /* <DEDUP_REMOVED lines=38> */
.L_x_306:
[----:B-----5:R-:W-:-:S07]  /*62c0*/  LOP3.LUT R23, R23, 0xffff00ff, RZ, 0xc0, !PT ;  /* 0xffff00ff17177812 */ /* 0x020fce00078ec0ff */
.L_x_307:
[----:B------:R-:W-:Y:S05]  /*62d0*/  BSYNC.RECONVERGENT B1 ;  /* 0x0000000000017941 */ /* 0x000fea0003800200 */
.L_x_305:
        /* <DEDUP_REMOVED lines=38> */
.L_x_309:
[----:B-----5:R-:W-:-:S07]  /*6540*/  LOP3.LUT R23, R23, 0xff00ffff, RZ, 0xc0, !PT ;  /* 0xff00ffff17177812 */ /* 0x020fce00078ec0ff */
.L_x_310:
[----:B------:R-:W-:Y:S05]  /*6550*/  BSYNC.RECONVERGENT B1 ;  /* 0x0000000000017941 */ /* 0x000fea0003800200 */
.L_x_308:
        /* <DEDUP_REMOVED lines=17> */
[----:B------:R-:W-:-:S06]  /*6670*/  @P4 VIADD R25, R25, 0x1 ;  /* 0x0000000119194836 */ /* 0x000fcc0000000000 */
[----:B------:R-:W-:-:S05]  /*6680*/  @!P5 IMAD.MOV R25, RZ, RZ, -R25 ;  /* 0x000000ffff19d224 */ /* 0x000fca00078e0a19 */
[----:B------:R-:W-:-:S04]  /*6690*/  SEL R36, R27, R25, !P1 ;  /* 0x000000191b247207 */ /* 0x000fc80004800000 */
[----:B------:R-:W-:-:S13]  /*66a0*/  ISETP.GE.AND P4, PT, R36, R11, PT ;  /* 0x0000000b2400720c */ /* 0x000fda0003f86270 */
[----:B------:R-:W-:Y:S05]  /*66b0*/  @P4 BRA `(.L_x_311) ;  /* 0x0000000000404947 */ /* 0x000fea0003800000 */
[----:B------:R-:W-:Y:S01]  /*66c0*/  IMAD.MOV.U32 R34, RZ, RZ, RZ ;  /* 0x000000ffff227224 */ /* 0x000fe200078e00ff */
[----:B------:R-:W-:Y:S02]  /*66d0*/  IABS R25, R38 ;  /* 0x0000002600197213 */ /* 0x000fe40000000000 */
[----:B------:R-:W-:Y:S01]  /*66e0*/  IABS R31, R3 ;  /* 0x00000003001f7213 */ /* 0x000fe20000000000 */
[----:B------:R-:W-:Y:S01]  /*66f0*/  IMAD.HI.U32 R34, R35, R26, R34 ;  /* 0x0000001a23227227 */ /* 0x000fe200078e0022 */
[----:B------:R-:W-:-:S03]  /*6700*/  ISETP.GE.AND P4, PT, R38, RZ, PT ;  /* 0x000000ff2600720c */ /* 0x000fc60003f86270 */
[----:B------:R-:W-:Y:S02]  /*6710*/  IMAD.MOV R26, RZ, RZ, -R31 ;  /* 0x000000ffff1a7224 */ /* 0x000fe400078e0a1f */
[----:B------:R-:W-:-:S04]  /*6720*/  IMAD.HI.U32 R34, R34, R25, RZ ;  /* 0x0000001922227227 */ /* 0x000fc800078e00ff */
[----:B------:R-:W-:-:S04]  /*6730*/  IMAD R25, R34, R26, R25 ;  /* 0x0000001a22197224 */ /* 0x000fc800078e0219 */
[----:B------:R-:W-:-:S05]  /*6740*/  @!P3 IMAD.IADD R25, R25, 0x1, -R24 ;  /* 0x000000011919b824 */ /* 0x000fca00078e0a18 */
[----:B------:R-:W-:-:S13]  /*6750*/  ISETP.GT.U32.AND P3, PT, R24, R25, PT ;  /* 0x000000191800720c */ /* 0x000fda0003f64070 */
[----:B------:R-:W-:-:S04]  /*6760*/  @!P3 IMAD.IADD R25, R25, 0x1, -R24 ;  /* 0x000000011919b824 */ /* 0x000fc800078e0a18 */
[----:B------:R-:W-:-:S04]  /*6770*/  IMAD.MOV.U32 R24, RZ, RZ, R25 ;  /* 0x000000ffff187224 */ /* 0x000fc800078e0019 */
[----:B------:R-:W-:-:S05]  /*6780*/  @!P4 IMAD.MOV R24, RZ, RZ, -R24 ;  /* 0x000000ffff18c224 */ /* 0x000fca00078e0a18 */
[----:B------:R-:W-:-:S04]  /*6790*/  SEL R27, R27, R24, !P1 ;  /* 0x000000181b1b7207 */ /* 0x000fc80004800000 */
[----:B------:R-:W-:-:S13]  /*67a0*/  ISETP.GE.AND P1, PT, R27, R10, PT ;  /* 0x0000000a1b00720c */ /* 0x000fda0003f26270 */
[----:B------:R-:W-:Y:S05]  /*67b0*/  @!P1 BRA `(.L_x_312) ;  /* 0x0000000000049947 */ /* 0x000fea0003800000 */
.L_x_311:
[----:B-----5:R-:W-:-:S07]  /*67c0*/  LOP3.LUT R23, R23, 0xffffff, RZ, 0xc0, !PT ;  /* 0x00ffffff17177812 */ /* 0x020fce00078ec0ff */
.L_x_312:
[----:B------:R-:W-:Y:S05]  /*67d0*/  BSYNC.RECONVERGENT B1 ;  /* 0x0000000000017941 */ /* 0x000fea0003800200 */
.L_x_265:
[----:B------:R-:W0:Y:S01]  /*67e0*/  S2R R31, SR_TID.Y ;  /* 0x00000000001f7919 */ /* 0x000e220000002200 */
[----:B------:R-:W-:Y:S02]  /*67f0*/  SHF.R.S32.HI R24, RZ, 0x1f, R3 ;  /* 0x0000001fff187819 */ /* 0x000fe40000011403 */
[----:B------:R-:W-:Y:S01]  /*6800*/  SHF.R.S32.HI R26, RZ, 0x1f, R30 ;  /* 0x0000001fff1a7819 */ /* 0x000fe2000001141e */
[----:B------:R-:W1:Y:S01]  /*6810*/  S2R R34, SR_TID.X ;  /* 0x0000000000227919 */ /* 0x000e620000002100 */
[----:B------:R-:W-:-:S04]  /*6820*/  LEA.HI R24, R24, R3, RZ, 0x2 ;  /* 0x0000000318187211 */ /* 0x000fc800078f10ff */
[----:B------:R-:W-:-:S05]  /*6830*/  SHF.R.S32.HI R24, RZ, 0x2, R24 ;  /* 0x00000002ff187819 */ /* 0x000fca0000011418 */
[----:B0-----:R-:W-:-:S04]  /*6840*/  IMAD R25, R24, R31, RZ ;  /* 0x0000001f18197224 */ /* 0x001fc800078e02ff */
[----:B-1----:R-:W-:-:S04]  /*6850*/  IMAD.IADD R25, R25, 0x1, R34 ;  /* 0x0000000119197824 */ /* 0x002fc800078e0222 */
[----:B------:R-:W-:-:S05]  /*6860*/  IMAD.U32 R25, R25, 0x4, R24 ;  /* 0x0000000419197824 */ /* 0x000fca00078e0018 */
[----:B------:R-:W-:-:S04]  /*6870*/  IADD3 R37, PT, PT, R24, R25, R24 ;  /* 0x0000001918257210 */ /* 0x000fc80007ffe018 */
[----:B------:R-:W-:-:S04]  /*6880*/  IADD3 R25, P1, PT, R30, R37, RZ ;  /* 0x000000251e197210 */ /* 0x000fc80007f3e0ff */
[----:B------:R-:W-:Y:S02]  /*6890*/  LEA.HI.X.SX32 R26, R37, R26, 0x1, P1 ;  /* 0x0000001a251a7211 */ /* 0x000fe400008f0eff */
[----:B------:R-:W-:-:S04]  /*68a0*/  LEA R24, P1, R25, R32, 0x2 ;  /* 0x0000002019187211 */ /* 0x000fc800078210ff */
[----:B------:R-:W-:-:S06]  /*68b0*/  LEA.HI.X R25, R25, R33, R26, 0x2, P1 ;  /* 0x0000002119197211 */ /* 0x000fcc00008f141a */
[----:B------:R-:W5:Y:S01]  /*68c0*/  LDG.E.128.CONSTANT R24, desc[UR6][R24.64] ;  /* 0x0000000618187981 */ /* 0x000f62000c1e9d00 */
[----:B------:R-:W-:Y:S05]  /*68d0*/  @!P0 BRA `(.L_x_313) ;  /* 0x0000001800f48947 */ /* 0x000fea0003800000 */
[-C--:B------:R-:W-:Y:S01]  /*68e0*/  IABS R35, R3.reuse ;  /* 0x0000000300237213 */ /* 0x080fe20000000000 */
[----:B------:R-:W-:Y:S01]  /*68f0*/  IMAD.IADD R30, R30, 0x1, R37 ;  /* 0x000000011e1e7824 */ /* 0x000fe200078e0225 */
[----:B------:R-:W-:Y:S01]  /*6900*/  IABS R39, R3 ;  /* 0x0000000300277213 */ /* 0x000fe20000000000 */
[----:B------:R-:W-:Y:S01]  /*6910*/  BSSY.RECONVERGENT B1, `(.L_x_314) ;  /* 0x0000025000017945 */ /* 0x000fe20003800200 */
[----:B------:R-:W0:Y:S01]  /*6920*/  I2F.RP R36, R35 ;  /* 0x0000002300247306 */ /* 0x000e220000209400 */
[----:B------:R-:W-:Y:S02]  /*6930*/  IMAD.SHL.U32 R30, R30, 0x4, RZ ;  /* 0x000000041e1e7824 */ /* 0x000fe400078e00ff */
[----:B------:R-:W-:-:S05]  /*6940*/  IMAD.MOV R39, RZ, RZ, -R39 ;  /* 0x000000ffff277224 */ /* 0x000fca00078e0a27 */
[----:B0-----:R-:W0:Y:S02]  /*6950*/  MUFU.RCP R36, R36 ;  /* 0x0000002400247308 */ /* 0x001e240000001000 */
[----:B0-----:R-:W-:Y:S01]  /*6960*/  VIADD R32, R36, 0xffffffe ;  /* 0x0ffffffe24207836 */ /* 0x001fe20000000000 */
[----:B------:R-:W-:-:S05]  /*6970*/  LOP3.LUT R36, R30, R3, RZ, 0x3c, !PT ;  /* 0x000000031e247212 */ /* 0x000fca00078e3cff */
[----:B------:R0:W1:Y:S01]  /*6980*/  F2I.FTZ.U32.TRUNC.NTZ R33, R32 ;  /* 0x0000002000217305 */ /* 0x000062000021f000 */
[----:B------:R-:W-:Y:S02]  /*6990*/  ISETP.GE.AND P3, PT, R36, RZ, PT ;  /* 0x000000ff2400720c */ /* 0x000fe40003f66270 */
[----:B------:R-:W-:Y:S01]  /*69a0*/  LOP3.LUT R36, RZ, R3, RZ, 0x33, !PT ;  /* 0x00000003ff247212 */ /* 0x000fe200078e33ff */
[----:B0-----:R-:W-:Y:S02]  /*69b0*/  IMAD.MOV.U32 R32, RZ, RZ, RZ ;  /* 0x000000ffff207224 */ /* 0x001fe400078e00ff */
[----:B-1----:R-:W-:-:S04]  /*69c0*/  IMAD.MOV R38, RZ, RZ, -R33 ;  /* 0x000000ffff267224 */ /* 0x002fc800078e0a21 */
[----:B------:R-:W-:Y:S01]  /*69d0*/  IMAD R37, R38, R35, RZ ;  /* 0x0000002326257224 */ /* 0x000fe200078e02ff */
[----:B------:R-:W-:-:S03]  /*69e0*/  IABS R38, R30 ;  /* 0x0000001e00267213 */ /* 0x000fc60000000000 */
[----:B------:R-:W-:-:S04]  /*69f0*/  IMAD.HI.U32 R33, R33, R37, R32 ;  /* 0x0000002521217227 */ /* 0x000fc800078e0020 */
        /* <DEDUP_REMOVED lines=21> */
.L_x_315:
[----:B-----5:R-:W-:-:S07]  /*6b50*/  LOP3.LUT R24, R24, 0xffffff00, RZ, 0xc0, !PT ;  /* 0xffffff0018187812 */ /* 0x020fce00078ec0ff */
.L_x_316:
[----:B------:R-:W-:Y:S05]  /*6b60*/  BSYNC.RECONVERGENT B1 ;  /* 0x0000000000017941 */ /* 0x000fea0003800200 */
.L_x_314:
[C---:B------:R-:W-:Y:S01]  /*6b70*/  VIADD R37, R30.reuse, 0x1 ;  /* 0x000000011e257836 */ /* 0x040fe20000000000 */
[----:B------:R-:W-:Y:S01]  /*6b80*/  BSSY.RECONVERGENT B1, `(.L_x_317) ;  /* 0x0000019000017945 */ /* 0x000fe20003800200 */
[----:B------:R-:W-:-:S03]  /*6b90*/  VIADD R42, R30, 0x1 ;  /* 0x000000011e2a7836 */ /* 0x000fc60000000000 */
        /* <DEDUP_REMOVED lines=22> */
.L_x_318:
[----:B-----5:R-:W-:-:S07]  /*6d00*/  LOP3.LUT R24, R24, 0xffff00ff, RZ, 0xc0, !PT ;  /* 0xffff00ff18187812 */ /* 0x020fce00078ec0ff */
.L_x_319:
[----:B------:R-:W-:Y:S05]  /*6d10*/  BSYNC.RECONVERGENT B1 ;  /* 0x0000000000017941 */ /* 0x000fea0003800200 */
.L_x_317:
        /* <DEDUP_REMOVED lines=25> */
.L_x_321:
[----:B-----5:R-:W-:-:S07]  /*6eb0*/  LOP3.LUT R24, R24, 0xff00ffff, RZ, 0xc0, !PT ;  /* 0xff00ffff18187812 */ /* 0x020fce00078ec0ff */
.L_x_322:
[----:B------:R-:W-:Y:S05]  /*6ec0*/  BSYNC.RECONVERGENT B1 ;  /* 0x0000000000017941 */ /* 0x000fea0003800200 */
.L_x_320:
        /* <DEDUP_REMOVED lines=25> */
.L_x_324:
[----:B-----5:R-:W-:-:S07]  /*7060*/  LOP3.LUT R24, R24, 0xffffff, RZ, 0xc0, !PT ;  /* 0x00ffffff18187812 */ /* 0x020fce00078ec0ff */
.L_x_325:
[----:B------:R-:W-:Y:S05]  /*7070*/  BSYNC.RECONVERGENT B1 ;  /* 0x0000000000017941 */ /* 0x000fea0003800200 */
.L_x_323:
        /* <DEDUP_REMOVED lines=25> */
.L_x_327:
[----:B-----5:R-:W-:-:S07]  /*7210*/  LOP3.LUT R25, R25, 0xffffff00, RZ, 0xc0, !PT ;  /* 0xffffff0019197812 */ /* 0x020fce00078ec0ff */
.L_x_328:
[----:B------:R-:W-:Y:S05]  /*7220*/  BSYNC.RECONVERGENT B1 ;  /* 0x0000000000017941 */ /* 0x000fea0003800200 */
.L_x_326:
        /* <DEDUP_REMOVED lines=25> */
.L_x_330:
[----:B-----5:R-:W-:-:S07]  /*73c0*/  LOP3.LUT R25, R25, 0xffff00ff, RZ, 0xc0, !PT ;  /* 0xffff00ff19197812 */ /* 0x020fce00078ec0ff */
.L_x_331:
[----:B------:R-:W-:Y:S05]  /*73d0*/  BSYNC.RECONVERGENT B1 ;  /* 0x0000000000017941 */ /* 0x000fea0003800200 */
.L_x_329:
        /* <DEDUP_REMOVED lines=25> */
.L_x_333:
[----:B-----5:R-:W-:-:S07]  /*7570*/  LOP3.LUT R25, R25, 0xff00ffff, RZ, 0xc0, !PT ;  /* 0xff00ffff19197812 */ /* 0x020fce00078ec0ff */
.L_x_334:
[----:B------:R-:W-:Y:S05]  /*7580*/  BSYNC.RECONVERGENT B1 ;  /* 0x0000000000017941 */ /* 0x000fea0003800200 */
.L_x_332:
        /* <DEDUP_REMOVED lines=25> */
.L_x_336:
[----:B-----5:R-:W-:-:S07]  /*7720*/  LOP3.LUT R25, R25, 0xffffff, RZ, 0xc0, !PT ;  /* 0x00ffffff19197812 */ /* 0x020fce00078ec0ff */
.L_x_337:
[----:B------:R-:W-:Y:S05]  /*7730*/  BSYNC.RECONVERGENT B1 ;  /* 0x0000000000017941 */ /* 0x000fea0003800200 */
.L_x_335:
        /* <DEDUP_REMOVED lines=25> */
.L_x_339:
[----:B-----5:R-:W-:-:S07]  /*78d0*/  LOP3.LUT R26, R26, 0xffffff00, RZ, 0xc0, !PT ;  /* 0xffffff001a1a7812 */ /* 0x020fce00078ec0ff */
.L_x_340:
[----:B------:R-:W-:Y:S05]  /*78e0*/  BSYNC.RECONVERGENT B1 ;  /* 0x0000000000017941 */ /* 0x000fea0003800200 */
.L_x_338:
        /* <DEDUP_REMOVED lines=25> */
.L_x_342:
[----:B-----5:R-:W-:-:S07]  /*7a80*/  LOP3.LUT R26, R26, 0xffff00ff, RZ, 0xc0, !PT ;  /* 0xffff00ff1a1a7812 */ /* 0x020fce00078ec0ff */
.L_x_343:
[----:B------:R-:W-:Y:S05]  /*7a90*/  BSYNC.RECONVERGENT B1 ;  /* 0x0000000000017941 */ /* 0x000fea0003800200 */
.L_x_341:
        /* <DEDUP_REMOVED lines=25> */
.L_x_345:
[----:B-----5:R-:W-:-:S07]  /*7c30*/  LOP3.LUT R26, R26, 0xff00ffff, RZ, 0xc0, !PT ;  /* 0xff00ffff1a1a7812 */ /* 0x020fce00078ec0ff */
.L_x_346:
[----:B------:R-:W-:Y:S05]  /*7c40*/  BSYNC.RECONVERGENT B1 ;  /* 0x0000000000017941 */ /* 0x000fea0003800200 */
.L_x_344:
        /* <DEDUP_REMOVED lines=25> */
.L_x_348:
[----:B-----5:R-:W-:-:S07]  /*7de0*/  LOP3.LUT R26, R26, 0xffffff, RZ, 0xc0, !PT ;  /* 0x00ffffff1a1a7812 */ /* 0x020fce00078ec0ff */
.L_x_349:
[----:B------:R-:W-:Y:S05]  /*7df0*/  BSYNC.RECONVERGENT B1 ;  /* 0x0000000000017941 */ /* 0x000fea0003800200 */
.L_x_347:
        /* <DEDUP_REMOVED lines=25> */
.L_x_351:
[----:B-----5:R-:W-:-:S07]  /*7f90*/  LOP3.LUT R27, R27, 0xffffff00, RZ, 0xc0, !PT ;  /* 0xffffff001b1b7812 */ /* 0x020fce00078ec0ff */
.L_x_352:
[----:B------:R-:W-:Y:S05]  /*7fa0*/  BSYNC.RECONVERGENT B1 ;  /* 0x0000000000017941 */ /* 0x000fea0003800200 */
.L_x_350:
        /* <DEDUP_REMOVED lines=25> */
.L_x_354:
[----:B-----5:R-:W-:-:S07]  /*8140*/  LOP3.LUT R27, R27, 0xffff00ff, RZ, 0xc0, !PT ;  /* 0xffff00ff1b1b7812 */ /* 0x020fce00078ec0ff */
.L_x_355:
[----:B------:R-:W-:Y:S05]  /*8150*/  BSYNC.RECONVERGENT B1 ;  /* 0x0000000000017941 */ /* 0x000fea0003800200 */
.L_x_353:
        /* <DEDUP_REMOVED lines=25> */
.L_x_357:
[----:B-----5:R-:W-:-:S07]  /*82f0*/  LOP3.LUT R27, R27, 0xff00ffff, RZ, 0xc0, !PT ;  /* 0xff00ffff1b1b7812 */ /* 0x020fce00078ec0ff */
.L_x_358:
[----:B------:R-:W-:Y:S05]  /*8300*/  BSYNC.RECONVERGENT B1 ;  /* 0x0000000000017941 */ /* 0x000fea0003800200 */
.L_x_356:
        /* <DEDUP_REMOVED lines=24> */
.L_x_359:
[----:B-----5:R-:W-:-:S07]  /*8490*/  LOP3.LUT R27, R27, 0xffffff, RZ, 0xc0, !PT ;  /* 0x00ffffff1b1b7812 */ /* 0x020fce00078ec0ff */
.L_x_360:
[----:B------:R-:W-:Y:S05]  /*84a0*/  BSYNC.RECONVERGENT B1 ;  /* 0x0000000000017941 */ /* 0x000fea0003800200 */
.L_x_313:
[----:B-----5:R-:W-:Y:S01]  /*84b0*/  SHF.R.U32.HI R3, RZ, 0x8, R12 ;  /* 0x00000008ff037819 */ /* 0x020fe2000001160c */
[----:B------:R-:W0:Y:S01]  /*84c0*/  S2UR UR5, SR_CgaCtaId ;  /* 0x00000000000579c3 */ /* 0x000e220000008800 */
[----:B------:R-:W-:Y:S01]  /*84d0*/  LOP3.LUT R10, R16, 0xff00, RZ, 0xc0, !PT ;  /* 0x0000ff00100a7812 */ /* 0x000fe200078ec0ff */
[----:B------:R-:W-:Y:S01]  /*84e0*/  UMOV UR4, 0x400 ;  /* 0x0000040000047882 */ /* 0x000fe20000000000 */
[----:B------:R-:W-:Y:S02]  /*84f0*/  SHF.R.U32.HI R33, RZ, 0x8, R14 ;  /* 0x00000008ff217819 */ /* 0x000fe4000001160e */
[----:B------:R-:W-:Y:S01]  /*8500*/  LOP3.LUT R3, R10, 0xff, R3, 0xf8, !PT ;  /* 0x000000ff0a037812 */ /* 0x000fe200078ef803 */
[----:B------:R-:W-:Y:S01]  /*8510*/  IMAD.SHL.U32 R10, R20, 0x100, RZ ;  /* 0x00000100140a7824 */ /* 0x000fe200078e00ff */
[----:B------:R-:W-:Y:S02]  /*8520*/  LOP3.LUT R32, R18, 0xff00, RZ, 0xc0, !PT ;  /* 0x0000ff0012207812 */ /* 0x000fe400078ec0ff */
[----:B------:R-:W-:-:S02]  /*8530*/  SHF.R.U32.HI R35, RZ, 0x8, R13 ;  /* 0x00000008ff237819 */ /* 0x000fc4000001160d */
[----:B------:R-:W-:Y:S02]  /*8540*/  LOP3.LUT R30, R17, 0xff00, RZ, 0xc0, !PT ;  /* 0x0000ff00111e7812 */ /* 0x000fe400078ec0ff */
[----:B------:R-:W-:Y:S02]  /*8550*/  SHF.R.U32.HI R11, RZ, 0x8, R15 ;  /* 0x00000008ff0b7819 */ /* 0x000fe4000001160f */
[----:B------:R-:W-:Y:S02]  /*8560*/  LOP3.LUT R36, R19, 0xff00, RZ, 0xc0, !PT ;  /* 0x0000ff0013247812 */ /* 0x000fe400078ec0ff */
[----:B------:R-:W-:Y:S02]  /*8570*/  LOP3.LUT R33, R32, 0xff, R33, 0xf8, !PT ;  /* 0x000000ff20217812 */ /* 0x000fe400078ef821 */
[----:B------:R-:W-:Y:S01]  /*8580*/  LOP3.LUT R3, R3, 0xff0000, R10, 0xf8, !PT ;  /* 0x00ff000003037812 */ /* 0x000fe200078ef80a */
[----:B------:R-:W-:Y:S01]  /*8590*/  IMAD.SHL.U32 R10, R16, 0x100, RZ ;  /* 0x00000100100a7824 */ /* 0x000fe200078e00ff */
[----:B------:R-:W-:-:S02]  /*85a0*/  SHF.R.U32.HI R32, RZ, 0x8, R16 ;  /* 0x00000008ff207819 */ /* 0x000fc40000011610 */
[----:B------:R-:W-:Y:S01]  /*85b0*/  SHF.R.U32.HI R16, RZ, 0x10, R16 ;  /* 0x00000010ff107819 */ /* 0x000fe20000011610 */
[----:B0-----:R-:W-:Y:S01]  /*85c0*/  ULEA UR4, UR5, UR4, 0x18 ;  /* 0x0000000405047291 */ /* 0x001fe2000f8ec0ff */
[----:B------:R-:W-:Y:S02]  /*85d0*/  LOP3.LUT R35, R30, 0xff, R35, 0xf8, !PT ;  /* 0x000000ff1e237812 */ /* 0x000fe400078ef823 */
[----:B------:R-:W-:Y:S02]  /*85e0*/  SHF.R.U32.HI R38, RZ, 0x8, R17 ;  /* 0x00000008ff267819 */ /* 0x000fe40000011611 */
[----:B------:R-:W-:Y:S02]  /*85f0*/  LOP3.LUT R30, R36, 0xff, R11, 0xf8, !PT ;  /* 0x000000ff241e7812 */ /* 0x000fe400078ef80b */
[----:B------:R-:W-:Y:S02]  /*8600*/  SHF.R.U32.HI R11, RZ, 0x10, R12 ;  /* 0x00000010ff0b7819 */ /* 0x000fe4000001160c */
[----:B------:R-:W-:-:S02]  /*8610*/  LOP3.LUT R32, R32, 0xff00, RZ, 0xc0, !PT ;  /* 0x0000ff0020207812 */ /* 0x000fc400078ec0ff */
[----:B------:R-:W-:Y:S02]  /*8620*/  LOP3.LUT R37, R10, 0xff00, RZ, 0xc0, !PT ;  /* 0x0000ff000a257812 */ /* 0x000fe400078ec0ff */
[----:B------:R-:W-:Y:S02]  /*8630*/  LOP3.LUT R39, R16, 0xff00, RZ, 0xc0, !PT ;  /* 0x0000ff0010277812 */ /* 0x000fe400078ec0ff */
[----:B------:R-:W-:Y:S02]  /*8640*/  SHF.R.U32.HI R36, RZ, 0x10, R13 ;  /* 0x00000010ff247819 */ /* 0x000fe4000001160d */
[----:B------:R-:W-:Y:S02]  /*8650*/  LOP3.LUT R41, R38, 0xff00, RZ, 0xc0, !PT ;  /* 0x0000ff0026297812 */ /* 0x000fe400078ec0ff */
[----:B------:R-:W-:Y:S02]  /*8660*/  LOP3.LUT R11, R32, 0xff, R11, 0xf8, !PT ;  /* 0x000000ff200b7812 */ /* 0x000fe400078ef80b */
[----:B------:R-:W-:-:S02]  /*8670*/  LOP3.LUT R10, R37, 0xff, R12, 0xf8, !PT ;  /* 0x000000ff250a7812 */ /* 0x000fc400078ef80c */
[----:B------:R-:W-:Y:S02]  /*8680*/  LEA.HI R32, R12, R39, RZ, 0x8 ;  /* 0x000000270c207211 */ /* 0x000fe400078f40ff */
[----:B------:R-:W-:Y:S01]  /*8690*/  LOP3.LUT R12, R41, 0xff, R36, 0xf8, !PT ;  /* 0x000000ff290c7812 */ /* 0x000fe200078ef824 */
[----:B------:R-:W-:Y:S01]  /*86a0*/  IMAD.SHL.U32 R36, R17, 0x100, RZ ;  /* 0x0000010011247824 */ /* 0x000fe200078e00ff */
[----:B------:R-:W-:Y:S02]  /*86b0*/  SHF.R.U32.HI R17, RZ, 0x10, R17 ;  /* 0x00000010ff117819 */ /* 0x000fe40000011611 */
[----:B------:R-:W-:Y:S02]  /*86c0*/  SHF.R.U32.HI R38, RZ, 0x8, R18 ;  /* 0x00000008ff267819 */ /* 0x000fe40000011612 */
[----:B------:R-:W-:Y:S02]  /*86d0*/  SHF.R.U32.HI R16, RZ, 0x8, R20 ;  /* 0x00000008ff107819 */ /* 0x000fe40000011614 */
[----:B------:R-:W-:-:S02]  /*86e0*/  LOP3.LUT R36, R36, 0xff00, RZ, 0xc0, !PT ;  /* 0x0000ff0024247812 */ /* 0x000fc400078ec0ff */
[----:B------:R-:W-:Y:S02]  /*86f0*/  LOP3.LUT R40, R17, 0xff00, RZ, 0xc0, !PT ;  /* 0x0000ff0011287812 */ /* 0x000fe400078ec0ff */
[----:B------:R-:W-:Y:S02]  /*8700*/  LOP3.LUT R42, R38, 0xff00, RZ, 0xc0, !PT ;  /* 0x0000ff00262a7812 */ /* 0x000fe400078ec0ff */
[----:B------:R-:W-:Y:S02]  /*8710*/  LOP3.LUT R37, R24, 0xff000000, RZ, 0xc0, !PT ;  /* 0xff00000018257812 */ /* 0x000fe400078ec0ff */
[----:B------:R-:W-:Y:S02]  /*8720*/  LOP3.LUT R38, R16, 0xff0000, RZ, 0xc0, !PT ;  /* 0x00ff000010267812 */ /* 0x000fe400078ec0ff */
[----:B------:R-:W-:Y:S02]  /*8730*/  LOP3.LUT R16, R36, 0xff, R13, 0xf8, !PT ;  /* 0x000000ff24107812 */ /* 0x000fe400078ef80d */
[----:B------:R-:W-:-:S02]  /*8740*/  LEA.HI R36, R13, R40, RZ, 0x8 ;  /* 0x000000280d247211 */ /* 0x000fc400078f40ff */
[----:B------:R-:W-:Y:S01]  /*8750*/  IADD3 R13, PT, PT, R37, R32, R38 ;  /* 0x00000020250d7210 */ /* 0x000fe20007ffe026 */
[----:B------:R-:W-:Y:S01]  /*8760*/  IMAD.SHL.U32 R37, R18, 0x100, RZ ;  /* 0x0000010012257824 */ /* 0x000fe200078e00ff */
[----:B------:R-:W-:Y:S02]  /*8770*/  SHF.R.U32.HI R39, RZ, 0x10, R14 ;  /* 0x00000010ff277819 */ /* 0x000fe4000001160e */
[----:B------:R-:W-:Y:S02]  /*8780*/  SHF.R.U32.HI R18, RZ, 0x10, R18 ;  /* 0x00000010ff127819 */ /* 0x000fe40000011612 */
[----:B------:R-:W-:Y:S02]  /*8790*/  SHF.R.U32.HI R38, RZ, 0x8, R19 ;  /* 0x00000008ff267819 */ /* 0x000fe40000011613 */
[----:B------:R-:W-:Y:S02]  /*87a0*/  LOP3.LUT R17, R42, 0xff, R39, 0xf8, !PT ;  /* 0x000000ff2a117812 */ /* 0x000fe400078ef827 */
[----:B------:R-:W-:-:S02]  /*87b0*/  LOP3.LUT R37, R37, 0xff00, RZ, 0xc0, !PT ;  /* 0x0000ff0025257812 */ /* 0x000fc400078ec0ff */
[----:B------:R-:W-:Y:S02]  /*87c0*/  LOP3.LUT R39, R18, 0xff00, RZ, 0xc0, !PT ;  /* 0x0000ff0012277812 */ /* 0x000fe400078ec0ff */
[----:B------:R-:W-:Y:S02]  /*87d0*/  SHF.R.U32.HI R40, RZ, 0x10, R15 ;  /* 0x00000010ff287819 */ /* 0x000fe4000001160f */
[----:B------:R-:W-:Y:S02]  /*87e0*/  LOP3.LUT R41, R38, 0xff00, RZ, 0xc0, !PT ;  /* 0x0000ff0026297812 */ /* 0x000fe400078ec0ff */
[----:B------:R-:W-:Y:S02]  /*87f0*/  SHF.R.U32.HI R32, RZ, 0x8, R21 ;  /* 0x00000008ff207819 */ /* 0x000fe40000011615 */
[----:B------:R-:W-:Y:S02]  /*8800*/  LOP3.LUT R18, R37, 0xff, R14, 0xf8, !PT ;  /* 0x000000ff25127812 */ /* 0x000fe400078ef80e */
[----:B------:R-:W-:-:S02]  /*8810*/  LEA.HI R37, R14, R39, RZ, 0x8 ;  /* 0x000000270e257211 */ /* 0x000fc400078f40ff */
[----:B------:R-:W-:Y:S01]  /*8820*/  LOP3.LUT R14, R41, 0xff, R40, 0xf8, !PT ;  /* 0x000000ff290e7812 */ /* 0x000fe200078ef828 */
[----:B------:R-:W-:Y:S01]  /*8830*/  IMAD.SHL.U32 R40, R19, 0x100, RZ ;  /* 0x0000010013287824 */ /* 0x000fe200078e00ff */
[----:B------:R-:W-:Y:S02]  /*8840*/  LOP3.LUT R38, R25, 0xff000000, RZ, 0xc0, !PT ;  /* 0xff00000019267812 */ /* 0x000fe400078ec0ff */
[----:B------:R-:W-:Y:S02]  /*8850*/  LOP3.LUT R39, R32, 0xff0000, RZ, 0xc0, !PT ;  /* 0x00ff000020277812 */ /* 0x000fe400078ec0ff */
[----:B------:R-:W-:Y:S02]  /*8860*/  SHF.R.U32.HI R41, RZ, 0x10, R19 ;  /* 0x00000010ff297819 */ /* 0x000fe40000011613 */
[----:B------:R-:W-:Y:S02]  /*8870*/  SHF.R.U32.HI R32, RZ, 0x8, R22 ;  /* 0x00000008ff207819 */ /* 0x000fe40000011616 */
[----:B------:R-:W-:-:S02]  /*8880*/  IADD3 R19, PT, PT, R38, R36, R39 ;  /* 0x0000002426137210 */ /* 0x000fc40007ffe027 */
[----:B------:R-:W-:Y:S02]  /*8890*/  LOP3.LUT R40, R40, 0xff00, RZ, 0xc0, !PT ;  /* 0x0000ff0028287812 */ /* 0x000fe400078ec0ff */
[----:B------:R-:W-:Y:S02]  /*88a0*/  LOP3.LUT R38, R41, 0xff00, RZ, 0xc0, !PT ;  /* 0x0000ff0029267812 */ /* 0x000fe400078ec0ff */
[----:B------:R-:W-:Y:S02]  /*88b0*/  LOP3.LUT R39, R26, 0xff000000, RZ, 0xc0, !PT ;  /* 0xff0000001a277812 */ /* 0x000fe400078ec0ff */
[----:B------:R-:W-:Y:S02]  /*88c0*/  LOP3.LUT R36, R32, 0xff0000, RZ, 0xc0, !PT ;  /* 0x00ff000020247812 */ /* 0x000fe400078ec0ff */
[----:B------:R-:W-:Y:S01]  /*88d0*/  LOP3.LUT R32, R40, 0xff, R15, 0xf8, !PT ;  /* 0x000000ff28207812 */ /* 0x000fe200078ef80f */
[----:B------:R-:W-:Y:S01]  /*88e0*/  IMAD.SHL.U32 R40, R22, 0x100, RZ ;  /* 0x0000010016287824 */ /* 0x000fe200078e00ff */
[----:B------:R-:W-:-:S02]  /*88f0*/  LEA.HI R38, R15, R38, RZ, 0x8 ;  /* 0x000000260f267211 */ /* 0x000fc400078f40ff */
[----:B------:R-:W-:Y:S01]  /*8900*/  IADD3 R15, PT, PT, R39, R37, R36 ;  /* 0x00000025270f7210 */ /* 0x000fe20007ffe024 */
[----:B------:R-:W-:Y:S01]  /*8910*/  IMAD.SHL.U32 R36, R21, 0x100, RZ ;  /* 0x0000010015247824 */ /* 0x000fe200078e00ff */
[----:B------:R-:W-:Y:S02]  /*8920*/  SHF.R.U32.HI R41, RZ, 0x8, R23 ;  /* 0x00000008ff297819 */ /* 0x000fe40000011617 */
[----:B------:R-:W-:Y:S02]  /*8930*/  LOP3.LUT R39, R27, 0xff000000, RZ, 0xc0, !PT ;  /* 0xff0000001b277812 */ /* 0x000fe400078ec0ff */
[----:B------:R-:W-:Y:S02]  /*8940*/  LOP3.LUT R41, R41, 0xff0000, RZ, 0xc0, !PT ;  /* 0x00ff000029297812 */ /* 0x000fe400078ec0ff */
[----:B------:R-:W-:Y:S02]  /*8950*/  LOP3.LUT R37, R35, 0xff0000, R36, 0xf8, !PT ;  /* 0x00ff000023257812 */ /* 0x000fe400078ef824 */
[----:B------:R-:W-:-:S02]  /*8960*/  SHF.R.U32.HI R35, RZ, 0x1, R34 ;  /* 0x00000001ff237819 */ /* 0x000fc40000011622 */
[----:B------:R-:W-:Y:S02]  /*8970*/  LOP3.LUT R36, R33, 0xff0000, R40, 0xf8, !PT ;  /* 0x00ff000021247812 */ /* 0x000fe400078ef828 */
[----:B------:R-:W-:Y:S01]  /*8980*/  IADD3 R33, PT, PT, R39, R38, R41 ;  /* 0x0000002627217210 */ /* 0x000fe20007ffe029 */
[----:B------:R-:W-:Y:S01]  /*8990*/  IMAD.SHL.U32 R39, R23, 0x100, RZ ;  /* 0x0000010017277824 */ /* 0x000fe200078e00ff */
[----:B------:R-:W-:Y:S01]  /*89a0*/  LOP3.LUT R40, R35, 0x3, RZ, 0xc0, !PT ;  /* 0x0000000323287812 */ /* 0x000fe200078ec0ff */
[----:B------:R-:W-:Y:S01]  /*89b0*/  IMAD.U32 R35, R20, 0x10000, RZ ;  /* 0x0001000014237824 */ /* 0x000fe200078e00ff */
[----:B------:R-:W-:Y:S01]  /*89c0*/  LOP3.LUT R12, R12, 0xff0000, R21, 0xf8, !PT ;  /* 0x00ff00000c0c7812 */ /* 0x000fe200078ef815 */
[----:B------:R-:W-:Y:S01]  /*89d0*/  IMAD.U32 R41, R26, 0x10000, RZ ;  /* 0x000100001a297824 */ /* 0x000fe200078e00ff */
[----:B------:R-:W-:Y:S01]  /*89e0*/  LOP3.LUT R30, R30, 0xff0000, R39, 0xf8, !PT ;  /* 0x00ff00001e1e7812 */ /* 0x000fe200078ef827 */
[----:B------:R-:W-:Y:S01]  /*89f0*/  IMAD.U32 R39, R21, 0x10000, RZ ;  /* 0x0001000015277824 */ /* 0x000fe200078e00ff */
[----:B------:R-:W-:Y:S01]  /*8a00*/  LOP3.LUT R35, R10, 0xff0000, R35, 0xf8, !PT ;  /* 0x00ff00000a237812 */ /* 0x000fe200078ef823 */
[----:B------:R-:W-:Y:S01]  /*8a10*/  IMAD.U32 R10, R25, 0x10000, RZ ;  /* 0x00010000190a7824 */ /* 0x000fe200078e00ff */
[----:B------:R-:W-:Y:S01]  /*8a20*/  LOP3.LUT R11, R11, 0xff0000, R20, 0xf8, !PT ;  /* 0x00ff00000b0b7812 */ /* 0x000fe200078ef814 */
[----:B------:R-:W-:Y:S01]  /*8a30*/  IMAD R31, R31, 0x80, R40 ;  /* 0x000000801f1f7824 */ /* 0x000fe200078e0228 */
[----:B------:R-:W-:Y:S01]  /*8a40*/  LOP3.LUT R16, R16, 0xff0000, R39, 0xf8, !PT ;  /* 0x00ff000010107812 */ /* 0x000fe200078ef827 */
[----:B------:R-:W-:Y:S01]  /*8a50*/  IMAD.U32 R39, R22, 0x10000, RZ ;  /* 0x0001000016277824 */ /* 0x000fe200078e00ff */
[----:B------:R-:W-:Y:S01]  /*8a60*/  LOP3.LUT R37, R37, 0xff000000, R10, 0xf8, !PT ;  /* 0xff00000025257812 */ /* 0x000fe200078ef80a */
[----:B------:R-:W-:Y:S01]  /*8a70*/  IMAD.SHL.U32 R10, R34, 0x10, RZ ;  /* 0x00000010220a7824 */ /* 0x000fe200078e00ff */
[----:B------:R-:W-:Y:S01]  /*8a80*/  LOP3.LUT R14, R14, 0xff0000, R23, 0xf8, !PT ;  /* 0x00ff00000e0e7812 */ /* 0x000fe200078ef817 */
[----:B------:R-:W-:Y:S01]  /*8a90*/  IMAD.SHL.U32 R34, R34, 0x40, RZ ;  /* 0x0000004022227824 */ /* 0x000fe200078e00ff */
[----:B------:R-:W-:Y:S01]  /*8aa0*/  LOP3.LUT R21, R18, 0xff0000, R39, 0xf8, !PT ;  /* 0x00ff000012157812 */ /* 0x000fe200078ef827 */
[----:B------:R-:W-:Y:S01]  /*8ab0*/  IMAD.U32 R39, R23, 0x10000, RZ ;  /* 0x0001000017277824 */ /* 0x000fe200078e00ff */
[----:B------:R-:W-:Y:S01]  /*8ac0*/  LOP3.LUT R18, R10, 0x3f80, RZ, 0xc0, !PT ;  /* 0x00003f800a127812 */ /* 0x000fe200078ec0ff */
[----:B------:R-:W-:Y:S01]  /*8ad0*/  IMAD.SHL.U32 R10, R24, 0x100, RZ ;  /* 0x00000100180a7824 */ /* 0x000fe200078e00ff */
[----:B------:R-:W-:Y:S01]  /*8ae0*/  LOP3.LUT R23, R34, 0x40, RZ, 0xc0, !PT ;  /* 0x0000004022177812 */ /* 0x000fe200078ec0ff */
[----:B------:R-:W-:Y:S01]  /*8af0*/  IMAD.U32 R38, R24, 0x10000, RZ ;  /* 0x0001000018267824 */ /* 0x000fe200078e00ff */
[----:B------:R-:W-:Y:S01]  /*8b00*/  LOP3.LUT R36, R36, 0xff000000, R41, 0xf8, !PT ;  /* 0xff00000024247812 */ /* 0x000fe200078ef829 */
[----:B------:R-:W-:Y:S01]  /*8b10*/  IMAD R18, R18, R2, R31 ;  /* 0x0000000212127224 */ /* 0x000fe200078e021f */
[----:B------:R-:W-:Y:S01]  /*8b20*/  LOP3.LUT R10, R11, 0xff000000, R10, 0xf8, !PT ;  /* 0xff0000000b0a7812 */ /* 0x000fe200078ef80a */
[----:B------:R-:W-:Y:S01]  /*8b30*/  IMAD.SHL.U32 R11, R25, 0x100, RZ ;  /* 0x00000100190b7824 */ /* 0x000fe200078e00ff */
[----:B------:R-:W-:Y:S01]  /*8b40*/  LOP3.LUT R32, R32, 0xff0000, R39, 0xf8, !PT ;  /* 0x00ff000020207812 */ /* 0x000fe200078ef827 */
[----:B------:R-:W-:Y:S01]  /*8b50*/  IMAD.IADD R18, R18, 0x1, R23 ;  /* 0x0000000112127824 */ /* 0x000fe200078e0217 */
[----:B------:R-:W-:Y:S01]  /*8b60*/  LOP3.LUT R17, R17, 0xff0000, R22, 0xf8, !PT ;  /* 0x00ff000011117812 */ /* 0x000fe200078ef816 */
[----:B------:R-:W-:Y:S01]  /*8b70*/  IMAD.U32 R41, R27, 0x10000, RZ ;  /* 0x000100001b297824 */ /* 0x000fe200078e00ff */
[----:B------:R-:W-:Y:S01]  /*8b80*/  LOP3.LUT R11, R12, 0xff000000, R11, 0xf8, !PT ;  /* 0xff0000000c0b7812 */ /* 0x000fe200078ef80b */
[----:B------:R-:W-:Y:S01]  /*8b90*/  IMAD.SHL.U32 R12, R26, 0x100, RZ ;  /* 0x000001001a0c7824 */ /* 0x000fe200078e00ff */
[----:B------:R-:W-:Y:S01]  /*8ba0*/  LOP3.LUT R3, R3, 0xff000000, R38, 0xf8, !PT ;  /* 0xff00000003037812 */ /* 0x000fe200078ef826 */
[----:B------:R-:W-:Y:S01]  /*8bb0*/  IMAD.SHL.U32 R23, R27, 0x100, RZ ;  /* 0x000001001b177824 */ /* 0x000fe200078e00ff */
[----:B------:R-:W-:Y:S01]  /*8bc0*/  LOP3.LUT R30, R30, 0xff000000, R41, 0xf8, !PT ;  /* 0xff0000001e1e7812 */ /* 0x000fe200078ef829 */
[----:B------:R-:W-:Y:S01]  /*8bd0*/  IMAD R35, R24, 0x1000000, R35 ;  /* 0x0100000018237824 */ /* 0x000fe200078e0223 */
[----:B------:R-:W-:Y:S01]  /*8be0*/  LEA R18, R18, UR4, 0x2 ;  /* 0x0000000412127c11 */ /* 0x000fe2000f8e10ff */
[----:B------:R-:W-:Y:S01]  /*8bf0*/  IMAD R16, R25, 0x1000000, R16 ;  /* 0x0100000019107824 */ /* 0x000fe200078e0210 */
[----:B------:R-:W-:Y:S01]  /*8c00*/  LOP3.LUT R12, R17, 0xff000000, R12, 0xf8, !PT ;  /* 0xff000000110c7812 */ /* 0x000fe200078ef80c */
[----:B------:R-:W-:Y:S01]  /*8c10*/  IMAD R21, R26, 0x1000000, R21 ;  /* 0x010000001a157824 */ /* 0x000fe200078e0215 */
[----:B------:R-:W-:Y:S01]  /*8c20*/  LOP3.LUT R14, R14, 0xff000000, R23, 0xf8, !PT ;  /* 0xff0000000e0e7812 */ /* 0x000fe200078ef817 */
[----:B------:R-:W-:Y:S01]  /*8c30*/  IMAD R32, R27, 0x1000000, R32 ;  /* 0x010000001b207824 */ /* 0x000fe200078e0220 */
[----:B------:R0:W-:Y:S04]  /*8c40*/  STS [R18], R35 ;  /* 0x0000002312007388 */ /* 0x0001e80000000800 */
[----:B------:R0:W-:Y:S04]  /*8c50*/  STS [R18+0x10], R3 ;  /* 0x0000100312007388 */ /* 0x0001e80000000800 */
        /* <DEDUP_REMOVED lines=13> */
[----:B------:R0:W-:Y:S02]  /*8d30*/  STS [R18+0xf0], R33 ;  /* 0x0000f02112007388 */ /* 0x0001e40000000800 */
.L_x_168:
[----:B------:R-:W-:Y:S05]  /*8d40*/  BSYNC.RECONVERGENT B0 ;  /* 0x0000000000007941 */ /* 0x000fea0003800200 */
.L_x_167:
[----:B------:R-:W-:Y:S06]  /*8d50*/  BAR.SYNC.DEFER_BLOCKING 0x0 ;  /* 0x0000000000007b1d */ /* 0x000fec0000010000 */
[----:B------:R-:W1:Y:S02]  /*8d60*/  LDCU UR4, c[0x0][0x360] ;  /* 0x00006c00ff0477ac */ /* 0x000e640008000800 */
[----:B-1----:R-:W-:Y:S05]  /*8d70*/  @!P2 EXIT ;  /* 0x000000000000a94d */ /* 0x002fea0003800000 */
[----:B0-----:R-:W0:Y:S01]  /*8d80*/  LDC R3, c[0x0][0x364] ;  /* 0x0000d900ff037b82 */ /* 0x001e220000000800 */
[----:B------:R-:W1:Y:S01]  /*8d90*/  S2R R11, SR_TID.X ;  /* 0x00000000000b7919 */ /* 0x000e620000002100 */
[----:B------:R-:W-:Y:S01]  /*8da0*/  IMAD.SHL.U32 R31, R2, 0x20, RZ ;  /* 0x00000020021f7824 */ /* 0x000fe200078e00ff */
[----:B------:R-:W-:Y:S01]  /*8db0*/  BSSY.RECONVERGENT B0, `(.L_x_361) ;  /* 0x0000058000007945 */ /* 0x000fe20003800200 */
[----:B------:R-:W1:Y:S01]  /*8dc0*/  S2R R30, SR_TID.Y ;  /* 0x00000000001e7919 */ /* 0x000e620000002200 */
[----:B0-----:R-:W-:-:S04]  /*8dd0*/  IMAD R3, R3, UR4, RZ ;  /* 0x0000000403037c24 */ /* 0x001fc8000f8e02ff */
[----:B---3--:R-:W0:Y:S01]  /*8de0*/  I2F.U32.RP R10, R3 ;  /* 0x00000003000a7306 */ /* 0x008e220000209000 */
[----:B------:R-:W-:Y:S01]  /*8df0*/  IMAD.MOV R17, RZ, RZ, -R3 ;  /* 0x000000ffff117224 */ /* 0x000fe200078e0a03 */
[----:B------:R-:W-:Y:S01]  /*8e00*/  ISETP.NE.U32.AND P2, PT, R3, RZ, PT ;  /* 0x000000ff0300720c */ /* 0x000fe20003f45070 */
[----:B-1----:R-:W-:-:S04]  /*8e10*/  IMAD R32, R30, UR4, R11 ;  /* 0x000000041e207c24 */ /* 0x002fc8000f8e020b */
[----:B------:R-:W-:Y:S01]  /*8e20*/  IMAD.IADD R20, R32, 0x1, R3 ;  /* 0x0000000120147824 */ /* 0x000fe200078e0203 */
[----:B0-----:R-:W0:Y:S04]  /*8e30*/  MUFU.RCP R10, R10 ;  /* 0x0000000a000a7308 */ /* 0x001e280000001000 */
[----:B------:R-:W-:Y:S02]  /*8e40*/  ISETP.GE.AND P0, PT, R20, R31, PT ;  /* 0x0000001f1400720c */ /* 0x000fe40003f06270 */
[----:B------:R-:W-:Y:S01]  /*8e50*/  VIMNMX R15, PT, PT, R31, R20, !PT ;  /* 0x000000141f0f7248 */ /* 0x000fe20007fe0100 */
[----:B0-----:R-:W-:Y:S01]  /*8e60*/  VIADD R12, R10, 0xffffffe ;  /* 0x0ffffffe0a0c7836 */ /* 0x001fe20000000000 */
[----:B------:R-:W-:-:S03]  /*8e70*/  SEL R10, RZ, 0x1, P0 ;  /* 0x00000001ff0a7807 */ /* 0x000fc60000000000 */
[----:B------:R0:W1:Y:S02]  /*8e80*/  F2I.FTZ.U32.TRUNC.NTZ R13, R12 ;  /* 0x0000000c000d7305 */ /* 0x000064000021f000 */
[----:B0-----:R-:W-:Y:S02]  /*8e90*/  IMAD.MOV.U32 R12, RZ, RZ, RZ ;  /* 0x000000ffff0c7224 */ /* 0x001fe400078e00ff */
[----:B-1----:R-:W-:-:S04]  /*8ea0*/  IMAD R17, R17, R13, RZ ;  /* 0x0000000d11117224 */ /* 0x002fc800078e02ff */
        /* <DEDUP_REMOVED lines=8> */
[----:B------:R-:W-:Y:S02]  /*8f30*/  ISETP.GE.AND P0, PT, R32, R31, PT ;  /* 0x0000001f2000720c */ /* 0x000fe40003f06270 */
[----:B------:R-:W-:-:S13]  /*8f40*/  ISETP.GE.U32.AND P1, PT, R12, R3, PT ;  /* 0x000000030c00720c */ /* 0x000fda0003f26070 */
[----:B------:R-:W-:Y:S01]  /*8f50*/  @P1 VIADD R13, R13, 0x1 ;  /* 0x000000010d0d1836 */ /* 0x000fe20000000000 */
[----:B------:R-:W-:-:S05]  /*8f60*/  @!P2 LOP3.LUT R13, RZ, R3, RZ, 0x33, !PT ;  /* 0x00000003ff0da212 */ /* 0x000fca00078e33ff */
[----:B------:R-:W-:Y:S01]  /*8f70*/  IMAD.IADD R10, R10, 0x1, R13 ;  /* 0x000000010a0a7824 */ /* 0x000fe200078e020d */
[----:B------:R-:W-:Y:S06]  /*8f80*/  @P0 BRA `(.L_x_362) ;  /* 0x0000000000e80947 */ /* 0x000fec0003800000 */
[C---:B------:R-:W-:Y:S01]  /*8f90*/  VIADD R12, R10.reuse, 0x1 ;  /* 0x000000010a0c7836 */ /* 0x040fe20000000000 */
[----:B------:R-:W-:Y:S01]  /*8fa0*/  BSSY.RECONVERGENT B1, `(.L_x_363) ;  /* 0x0000019000017945 */ /* 0x000fe20003800200 */
[----:B------:R-:W-:-:S03]  /*8fb0*/  ISETP.GE.U32.AND P1, PT, R10, 0x3, PT ;  /* 0x000000030a00780c */ /* 0x000fc60003f26070 */
[----:B------:R-:W-:-:S13]  /*8fc0*/  LOP3.LUT P0, R16, R12, 0x3, RZ, 0xc0, !PT ;  /* 0x000000030c107812 */ /* 0x000fda000780c0ff */
[----:B------:R-:W-:Y:S05]  /*8fd0*/  @!P0 BRA `(.L_x_364) ;  /* 0x0000000000548947 */ /* 0x000fea0003800000 */
[----:B------:R-:W0:Y:S01]  /*8fe0*/  S2UR UR5, SR_CgaCtaId ;  /* 0x00000000000579c3 */ /* 0x000e220000008800 */
[----:B------:R-:W-:Y:S01]  /*8ff0*/  UMOV UR4, 0x400 ;  /* 0x0000040000047882 */ /* 0x000fe20000000000 */
[----:B------:R-:W-:Y:S01]  /*9000*/  IMAD.WIDE.U32 R22, R32, 0x10, R28 ;  /* 0x0000001020167825 */ /* 0x000fe200078e001c */
[----:B------:R-:W-:Y:S01]  /*9010*/  ISETP.NE.AND P0, PT, R16, 0x1, PT ;  /* 0x000000011000780c */ /* 0x000fe20003f05270 */
[----:B0-----:R-:W-:-:S06]  /*9020*/  ULEA UR4, UR5, UR4, 0x18 ;  /* 0x0000000405047291 */ /* 0x001fcc000f8ec0ff */
[----:B------:R-:W-:Y:S01]  /*9030*/  LEA R18, R32, UR4, 0x4 ;  /* 0x0000000420127c11 */ /* 0x000fe2000f8e20ff */
[----:B------:R-:W-:-:S04]  /*9040*/  IMAD.MOV.U32 R32, RZ, RZ, R20 ;  /* 0x000000ffff207224 */ /* 0x000fc800078e0014 */
        /* <DEDUP_REMOVED lines=14> */
.L_x_364:
[----:B------:R-:W-:Y:S05]  /*9130*/  BSYNC.RECONVERGENT B1 ;  /* 0x0000000000017941 */ /* 0x000fea0003800200 */
.L_x_363:
[----:B------:R-:W-:Y:S05]  /*9140*/  @!P1 BRA `(.L_x_362) ;  /* 0x0000000000789947 */ /* 0x000fea0003800000 */
[----:B------:R-:W1:Y:S01]  /*9150*/  S2UR UR5, SR_CgaCtaId ;  /* 0x00000000000579c3 */ /* 0x000e620000008800 */
[----:B------:R-:W-:Y:S01]  /*9160*/  UMOV UR4, 0x400 ;  /* 0x0000040000047882 */ /* 0x000fe20000000000 */
[C-C-:B------:R-:W-:Y:S02]  /*9170*/  IMAD R33, R3.reuse, 0x2, R32.reuse ;  /* 0x0000000203217824 */ /* 0x140fe400078e0220 */
[C-C-:B------:R-:W-:Y:S02]  /*9180*/  IMAD R35, R3.reuse, 0x3, R32.reuse ;  /* 0x0000000303237824 */ /* 0x140fe400078e0220 */
[----:B------:R-:W-:Y:S02]  /*9190*/  IMAD.MOV.U32 R43, RZ, RZ, R32 ;  /* 0x000000ffff2b7224 */ /* 0x000fe400078e0020 */
[----:B------:R-:W-:Y:S02]  /*91a0*/  IMAD.IADD R45, R32, 0x1, R3 ;  /* 0x00000001202d7824 */ /* 0x000fe400078e0203 */
[----:B------:R-:W-:Y:S01]  /*91b0*/  IMAD.SHL.U32 R42, R3, 0x4, RZ ;  /* 0x00000004032a7824 */ /* 0x000fe200078e00ff */
[----:B-1----:R-:W-:-:S06]  /*91c0*/  ULEA UR4, UR5, UR4, 0x18 ;  /* 0x0000000405047291 */ /* 0x002fcc000f8ec0ff */
[----:B------:R-:W-:-:S07]  /*91d0*/  LEA R34, R32, UR4, 0x4 ;  /* 0x0000000420227c11 */ /* 0x000fce000f8e20ff */
.L_x_365:
[----:B012---:R0:W1:Y:S01]  /*91e0*/  LDS.128 R12, [R34] ;  /* 0x00000000220c7984 */ /* 0x0070620000000c00 */
[C-C-:B------:R-:W-:Y:S01]  /*91f0*/  IMAD R16, R3.reuse, 0x10, R34.reuse ;  /* 0x0000001003107824 */ /* 0x140fe200078e0222 */
[C-C-:B------:R-:W-:Y:S01]  /*9200*/  IADD3 R32, PT, PT, R3.reuse, R32, R3.reuse ;  /* 0x0000002003207210 */ /* 0x140fe20007ffe003 */
[C-C-:B------:R-:W-:Y:S02]  /*9210*/  IMAD R20, R3.reuse, 0x20, R34.reuse ;  /* 0x0000002003147824 */ /* 0x140fe400078e0222 */
[C---:B------:R-:W-:Y:S01]  /*9220*/  IMAD R24, R3.reuse, 0x30, R34 ;  /* 0x0000003003187824 */ /* 0x040fe200078e0222 */
[----:B------:R-:W-:Y:S01]  /*9230*/  IADD3 R32, PT, PT, R3, R32, R3 ;  /* 0x0000002003207210 */ /* 0x000fe20007ffe003 */
[----:B------:R-:W2:Y:S01]  /*9240*/  LDS.128 R16, [R16] ;  /* 0x0000000010107984 */ /* 0x000ea20000000c00 */
[--C-:B------:R-:W-:Y:S02]  /*9250*/  IMAD.WIDE.U32 R36, R43, 0x10, R28.reuse ;  /* 0x000000102b247825 */ /* 0x100fe400078e001c */
[----:B------:R-:W-:Y:S01]  /*9260*/  ISETP.GE.AND P0, PT, R32, R31, PT ;  /* 0x0000001f2000720c */ /* 0x000fe20003f06270 */
[----:B------:R-:W3:Y:S01]  /*9270*/  LDS.128 R20, [R20] ;  /* 0x0000000014147984 */ /* 0x000ee20000000c00 */
[----:B------:R-:W-:-:S03]  /*9280*/  IMAD.WIDE.U32 R38, R33, 0x10, R28 ;  /* 0x0000001021267825 */ /* 0x000fc600078e001c */
[----:B------:R-:W4:Y:S01]  /*9290*/  LDS.128 R24, [R24] ;  /* 0x0000000018187984 */ /* 0x000f220000000c00 */
[----:B------:R-:W-:-:S04]  /*92a0*/  IMAD.WIDE.U32 R40, R35, 0x10, R28 ;  /* 0x0000001023287825 */ /* 0x000fc800078e001c */
[----:B0-----:R-:W-:Y:S01]  /*92b0*/  IMAD R34, R3, 0x40, R34 ;  /* 0x0000004003227824 */ /* 0x001fe200078e0222 */
[----:B-1----:R0:W-:Y:S02]  /*92c0*/  STG.E.128 desc[UR6][R36.64], R12 ;  /* 0x0000000c24007986 */ /* 0x0021e4000c101d06 */
[----:B0-----:R-:W-:-:S04]  /*92d0*/  IMAD.WIDE.U32 R36, R45, 0x10, R28 ;  /* 0x000000102d247825 */ /* 0x001fc800078e001c */
[----:B------:R-:W-:Y:S01]  /*92e0*/  IMAD.WIDE.U32 R28, R42, 0x10, R28 ;  /* 0x000000102a1c7825 */ /* 0x000fe200078e001c */
[----:B--2---:R1:W-:Y:S04]  /*92f0*/  STG.E.128 desc[UR6][R36.64], R16 ;  /* 0x0000001024007986 */ /* 0x0043e8000c101d06 */
[----:B---3--:R1:W-:Y:S04]  /*9300*/  STG.E.128 desc[UR6][R38.64], R20 ;  /* 0x0000001426007986 */ /* 0x0083e8000c101d06 */
[----:B----4-:R1:W-:Y:S01]  /*9310*/  STG.E.128 desc[UR6][R40.64], R24 ;  /* 0x0000001828007986 */ /* 0x0103e2000c101d06 */
[----:B------:R-:W-:Y:S05]  /*9320*/  @!P0 BRA `(.L_x_365) ;  /* 0xfffffffc00ac8947 */ /* 0x000fea000383ffff */
.L_x_362:
[----:B------:R-:W-:Y:S05]  /*9330*/  BSYNC.RECONVERGENT B0 ;  /* 0x0000000000007941 */ /* 0x000fea0003800200 */
.L_x_361:
[----:B------:R-:W-:-:S13]  /*9340*/  ISETP.NE.AND P0, PT, R0, 0x1, PT ;  /* 0x000000010000780c */ /* 0x000fda0003f05270 */
[----:B------:R-:W-:Y:S05]  /*9350*/  @!P0 EXIT ;  /* 0x000000000000894d */ /* 0x000fea0003800000 */
[----:B------:R-:W3:Y:S01]  /*9360*/  LDCU UR4, c[0x0][0x360] ;  /* 0x00006c00ff0477ac */ /* 0x000ee20008000800 */
[----:B0-2---:R-:W0:Y:S01]  /*9370*/  S2R R12, SR_CgaCtaId ;  /* 0x00000000000c7919 */ /* 0x005e220000008800 */
[----:B------:R-:W-:Y:S01]  /*9380*/  BSSY.RECONVERGENT B0, `(.L_x_366) ;  /* 0x000003f000007945 */ /* 0x000fe20003800200 */
[----:B------:R-:W-:Y:S02]  /*9390*/  IMAD.SHL.U32 R28, R2, 0x200, RZ ;  /* 0x00000200021c7824 */ /* 0x000fe400078e00ff */
[----:B---3--:R-:W-:Y:S01]  /*93a0*/  IMAD R30, R30, UR4, R11 ;  /* 0x000000041e1e7c24 */ /* 0x008fe2000f8e020b */
[----:B------:R-:W-:-:S04]  /*93b0*/  MOV R11, 0x400 ;  /* 0x00000400000b7802 */ /* 0x000fc80000000f00 */
[----:B------:R-:W-:Y:S02]  /*93c0*/  ISETP.GE.AND P0, PT, R30, R31, PT ;  /* 0x0000001f1e00720c */ /* 0x000fe40003f06270 */
[----:B0-----:R-:W-:-:S11]  /*93d0*/  LEA R11, R12, R11, 0x18 ;  /* 0x0000000b0c0b7211 */ /* 0x001fd600078ec0ff */
[----:B------:R-:W-:Y:S05]  /*93e0*/  @P0 BRA `(.L_x_367) ;  /* 0x0000000000e00947 */ /* 0x000fea0003800000 */
[C---:B-1----:R-:W-:Y:S01]  /*93f0*/  VIADD R16, R10.reuse, 0x1 ;  /* 0x000000010a107836 */ /* 0x042fe20000000000 */
[----:B------:R-:W-:Y:S01]  /*9400*/  BSSY.RECONVERGENT B1, `(.L_x_368) ;  /* 0x0000018000017945 */ /* 0x000fe20003800200 */
[----:B------:R-:W-:Y:S01]  /*9410*/  ISETP.GE.U32.AND P1, PT, R10, 0x3, PT ;  /* 0x000000030a00780c */ /* 0x000fe20003f26070 */
[----:B------:R-:W-:Y:S02]  /*9420*/  IMAD.MOV.U32 R40, RZ, RZ, R30 ;  /* 0x000000ffff287224 */ /* 0x000fe400078e001e */
[----:B------:R-:W-:-:S13]  /*9430*/  LOP3.LUT P0, R16, R16, 0x3, RZ, 0xc0, !PT ;  /* 0x0000000310107812 */ /* 0x000fda000780c0ff */
[----:B------:R-:W-:Y:S05]  /*9440*/  @!P0 BRA `(.L_x_369) ;  /* 0x00000000004c8947 */ /* 0x000fea0003800000 */
[----:B------:R-:W-:Y:S01]  /*9450*/  IMAD.IADD R13, R11, 0x1, R28 ;  /* 0x000000010b0d7824 */ /* 0x000fe200078e021c */
[----:B------:R-:W-:Y:S01]  /*9460*/  ISETP.NE.AND P0, PT, R16, 0x1, PT ;  /* 0x000000011000780c */ /* 0x000fe20003f05270 */
[----:B------:R-:W-:-:S04]  /*9470*/  IMAD.WIDE.U32 R20, R40, 0x10, R8 ;  /* 0x0000001028147825 */ /* 0x000fc800078e0008 */
[----:B------:R-:W-:Y:S02]  /*9480*/  IMAD R18, R40, 0x10, R13 ;  /* 0x0000001028127824 */ /* 0x000fe400078e020d */
[----:B------:R-:W-:-:S03]  /*9490*/  IMAD.IADD R40, R3, 0x1, R40 ;  /* 0x0000000103287824 */ /* 0x000fc600078e0228 */
        /* <DEDUP_REMOVED lines=14> */
.L_x_369:
[----:B------:R-:W-:Y:S05]  /*9580*/  BSYNC.RECONVERGENT B1 ;  /* 0x0000000000017941 */ /* 0x000fea0003800200 */
.L_x_368:
[----:B------:R-:W-:Y:S05]  /*9590*/  @!P1 BRA `(.L_x_367) ;  /* 0x0000000000749947 */ /* 0x000fea0003800000 */
[----:B------:R-:W-:Y:S02]  /*95a0*/  IMAD R44, R40, 0x10, R28 ;  /* 0x00000010282c7824 */ /* 0x000fe400078e021c */
[C-C-:B------:R-:W-:Y:S02]  /*95b0*/  IMAD R42, R3.reuse, 0x2, R40.reuse ;  /* 0x00000002032a7824 */ /* 0x140fe400078e0228 */
[C-C-:B------:R-:W-:Y:S02]  /*95c0*/  IMAD R45, R3.reuse, 0x3, R40.reuse ;  /* 0x00000003032d7824 */ /* 0x140fe400078e0228 */
[C-C-:B------:R-:W-:Y:S02]  /*95d0*/  IMAD.IADD R43, R3.reuse, 0x1, R40.reuse ;  /* 0x00000001032b7824 */ /* 0x140fe400078e0228 */
[----:B------:R-:W-:Y:S02]  /*95e0*/  IMAD.MOV.U32 R41, RZ, RZ, R40 ;  /* 0x000000ffff297224 */ /* 0x000fe400078e0028 */
[----:B------:R-:W-:-:S02]  /*95f0*/  IMAD.SHL.U32 R31, R3, 0x4, RZ ;  /* 0x00000004031f7824 */ /* 0x000fc400078e00ff */
[----:B------:R-:W-:Y:S02]  /*9600*/  IMAD.SHL.U32 R29, R2, 0x20, RZ ;  /* 0x00000020021d7824 */ /* 0x000fe400078e00ff */
[----:B------:R-:W-:-:S07]  /*9610*/  IMAD.IADD R44, R11, 0x1, R44 ;  /* 0x000000010b2c7824 */ /* 0x000fce00078e022c */
.L_x_370:
[C-C-:B0-2---:R-:W-:Y:S01]  /*9620*/  IMAD R16, R3.reuse, 0x10, R44.reuse ;  /* 0x0000001003107824 */ /* 0x145fe200078e022c */
[----:B0-----:R0:W1:Y:S01]  /*9630*/  LDS.128 R12, [R44] ;  /* 0x000000002c0c7984 */ /* 0x0010620000000c00 */
[C-C-:B------:R-:W-:Y:S01]  /*9640*/  IMAD R20, R3.reuse, 0x20, R44.reuse ;  /* 0x0000002003147824 */ /* 0x140fe200078e022c */
[C---:B------:R-:W-:Y:S01]  /*9650*/  IADD3 R40, PT, PT, R3.reuse, R40, R3 ;  /* 0x0000002803287210 */ /* 0x040fe20007ffe003 */
[----:B------:R-:W-:Y:S02]  /*9660*/  IMAD R24, R3, 0x30, R44 ;  /* 0x0000003003187824 */ /* 0x000fe400078e022c */
[----:B------:R-:W2:Y:S01]  /*9670*/  LDS.128 R16, [R16] ;  /* 0x0000000010107984 */ /* 0x000ea20000000c00 */
[----:B------:R-:W-:Y:S01]  /*9680*/  IMAD.WIDE.U32 R32, R41, 0x10, R8 ;  /* 0x0000001029207825 */ /* 0x000fe200078e0008 */
[----:B------:R-:W-:Y:S02]  /*9690*/  IADD3 R40, PT, PT, R3, R40, R3 ;  /* 0x0000002803287210 */ /* 0x000fe40007ffe003 */
[----:B------:R-:W3:Y:S01]  /*96a0*/  LDS.128 R20, [R20] ;  /* 0x0000000014147984 */ /* 0x000ee20000000c00 */
[----:B------:R-:W-:Y:S01]  /*96b0*/  IMAD.WIDE.U32 R34, R43, 0x10, R8 ;  /* 0x000000102b227825 */ /* 0x000fe200078e0008 */
[----:B------:R-:W-:-:S02]  /*96c0*/  ISETP.GE.AND P0, PT, R40, R29, PT ;  /* 0x0000001d2800720c */ /* 0x000fc40003f06270 */
[----:B------:R-:W4:Y:S01]  /*96d0*/  LDS.128 R24, [R24] ;  /* 0x0000000018187984 */ /* 0x000f220000000c00 */
[----:B------:R-:W-:-:S04]  /*96e0*/  IMAD.WIDE.U32 R36, R42, 0x10, R8 ;  /* 0x000000102a247825 */ /* 0x000fc800078e0008 */
[----:B------:R-:W-:-:S04]  /*96f0*/  IMAD.WIDE.U32 R38, R45, 0x10, R8 ;  /* 0x000000102d267825 */ /* 0x000fc800078e0008 */
[----:B------:R-:W-:-:S04]  /*9700*/  IMAD.WIDE.U32 R8, R31, 0x10, R8 ;  /* 0x000000101f087825 */ /* 0x000fc800078e0008 */
[----:B0-----:R-:W-:Y:S01]  /*9710*/  IMAD R44, R3, 0x40, R44 ;  /* 0x00000040032c7824 */ /* 0x001fe200078e022c */
[----:B-1----:R0:W-:Y:S04]  /*9720*/  STG.E.128 desc[UR6][R32.64], R12 ;  /* 0x0000000c20007986 */ /* 0x0021e8000c101d06 */
[----:B--2---:R0:W-:Y:S04]  /*9730*/  STG.E.128 desc[UR6][R34.64], R16 ;  /* 0x0000001022007986 */ /* 0x0041e8000c101d06 */
[----:B---3--:R0:W-:Y:S04]  /*9740*/  STG.E.128 desc[UR6][R36.64], R20 ;  /* 0x0000001424007986 */ /* 0x0081e8000c101d06 */
[----:B----4-:R0:W-:Y:S01]  /*9750*/  STG.E.128 desc[UR6][R38.64], R24 ;  /* 0x0000001826007986 */ /* 0x0101e2000c101d06 */
[----:B------:R-:W-:Y:S05]  /*9760*/  @!P0 BRA `(.L_x_370) ;  /* 0xfffffffc00ac8947 */ /* 0x000fea000383ffff */
.L_x_367:
[----:B------:R-:W-:Y:S05]  /*9770*/  BSYNC.RECONVERGENT B0 ;  /* 0x0000000000007941 */ /* 0x000fea0003800200 */
.L_x_366:
[----:B------:R-:W-:-:S13]  /*9780*/  ISETP.NE.AND P0, PT, R0, 0x2, PT ;  /* 0x000000020000780c */ /* 0x000fda0003f05270 */
[----:B------:R-:W-:Y:S05]  /*9790*/  @!P0 EXIT ;  /* 0x000000000000894d */ /* 0x000fea0003800000 */
[----:B------:R-:W-:Y:S01]  /*97a0*/  IMAD.SHL.U32 R9, R2, 0x20, RZ ;  /* 0x0000002002097824 */ /* 0x000fe200078e00ff */
[----:B------:R-:W-:Y:S01]  /*97b0*/  BSSY.RECONVERGENT B0, `(.L_x_371) ;  /* 0x000003b000007945 */ /* 0x000fe20003800200 */
[----:B0-2---:R-:W-:Y:S01]  /*97c0*/  IADD3 R13, PT, PT, R28, R11, R28 ;  /* 0x0000000b1c0d7210 */ /* 0x005fe20007ffe01c */
[----:B------:R-:W-:Y:S02]  /*97d0*/  IMAD.IADD R8, R3, 0x1, R30 ;  /* 0x0000000103087824 */ /* 0x000fe400078e021e */
[----:B------:R-:W-:-:S13]  /*97e0*/  ISETP.GE.AND P0, PT, R30, R9, PT ;  /* 0x000000091e00720c */ /* 0x000fda0003f06270 */
[----:B------:R-:W-:Y:S05]  /*97f0*/  @P0 BRA `(.L_x_372) ;  /* 0x0000000000d80947 */ /* 0x000fea0003800000 */
[C---:B------:R-:W-:Y:S01]  /*9800*/  VIADD R12, R10.reuse, 0x1 ;  /* 0x000000010a0c7836 */ /* 0x040fe20000000000 */
[----:B------:R-:W-:Y:S01]  /*9810*/  BSSY.RECONVERGENT B1, `(.L_x_373) ;  /* 0x0000017000017945 */ /* 0x000fe20003800200 */
[----:B------:R-:W-:Y:S01]  /*9820*/  ISETP.GE.U32.AND P1, PT, R10, 0x3, PT ;  /* 0x000000030a00780c */ /* 0x000fe20003f26070 */
[----:B-1----:R-:W-:Y:S02]  /*9830*/  IMAD.MOV.U32 R38, RZ, RZ, R30 ;  /* 0x000000ffff267224 */ /* 0x002fe400078e001e */
[----:B------:R-:W-:-:S13]  /*9840*/  LOP3.LUT P0, R17, R12, 0x3, RZ, 0xc0, !PT ;  /* 0x000000030c117812 */ /* 0x000fda000780c0ff */
[----:B------:R-:W-:Y:S05]  /*9850*/  @!P0 BRA `(.L_x_374) ;  /* 0x0000000000488947 */ /* 0x000fea0003800000 */
[C---:B------:R-:W-:Y:S01]  /*9860*/  IMAD R16, R30.reuse, 0x10, R13 ;  /* 0x000000101e107824 */ /* 0x040fe200078e020d */
[----:B------:R-:W-:Y:S01]  /*9870*/  ISETP.NE.AND P0, PT, R17, 0x1, PT ;  /* 0x000000011100780c */ /* 0x000fe20003f05270 */
[----:B------:R-:W-:-:S03]  /*9880*/  IMAD.WIDE.U32 R20, R30, 0x10, R6 ;  /* 0x000000101e147825 */ /* 0x000fc600078e0006 */
[----:B------:R-:W0:Y:S01]  /*9890*/  LDS.128 R12, [R16] ;  /* 0x00000000100c7984 */ /* 0x000e220000000c00 */
[----:B------:R-:W-:-:S03]  /*98a0*/  IMAD.MOV.U32 R38, RZ, RZ, R8 ;  /* 0x000000ffff267224 */ /* 0x000fc600078e0008 */
[----:B0-----:R0:W-:Y:S05]  /*98b0*/  STG.E.128 desc[UR6][R20.64], R12 ;  /* 0x0000000c14007986 */ /* 0x0011ea000c101d06 */
        /* <DEDUP_REMOVED lines=12> */
.L_x_374:
[----:B------:R-:W-:Y:S05]  /*9980*/  BSYNC.RECONVERGENT B1 ;  /* 0x0000000000017941 */ /* 0x000fea0003800200 */
.L_x_373:
[----:B------:R-:W-:Y:S05]  /*9990*/  @!P1 BRA `(.L_x_372) ;  /* 0x0000000000709947 */ /* 0x000fea0003800000 */
[--C-:B------:R-:W-:Y:S02]  /*99a0*/  IMAD R40, R2, 0x40, R38.reuse ;  /* 0x0000004002287824 */ /* 0x100fe400078e0226 */
[C-C-:B------:R-:W-:Y:S02]  /*99b0*/  IMAD R31, R3.reuse, 0x2, R38.reuse ;  /* 0x00000002031f7824 */ /* 0x140fe400078e0226 */
[C---:B------:R-:W-:Y:S02]  /*99c0*/  IMAD.SHL.U32 R39, R3.reuse, 0x4, RZ ;  /* 0x0000000403277824 */ /* 0x040fe400078e00ff */
[C-C-:B------:R-:W-:Y:S02]  /*99d0*/  IMAD R41, R3.reuse, 0x3, R38.reuse ;  /* 0x0000000303297824 */ /* 0x140fe400078e0226 */
[--C-:B------:R-:W-:Y:S02]  /*99e0*/  IMAD.IADD R43, R3, 0x1, R38.reuse ;  /* 0x00000001032b7824 */ /* 0x100fe400078e0226 */
[----:B------:R-:W-:-:S02]  /*99f0*/  IMAD.MOV.U32 R45, RZ, RZ, R38 ;  /* 0x000000ffff2d7224 */ /* 0x000fc400078e0026 */
[----:B------:R-:W-:-:S07]  /*9a00*/  IMAD.U32 R40, R40, 0x10, R11 ;  /* 0x0000001028287824 */ /* 0x000fce00078e000b */
.L_x_375:
        /* <DEDUP_REMOVED lines=21> */
.L_x_372:
[----:B------:R-:W-:Y:S05]  /*9b60*/  BSYNC.RECONVERGENT B0 ;  /* 0x0000000000007941 */ /* 0x000fea0003800200 */
.L_x_371:
[----:B------:R-:W-:-:S13]  /*9b70*/  ISETP.NE.AND P0, PT, R0, 0x3, PT ;  /* 0x000000030000780c */ /* 0x000fda0003f05270 */
[----:B------:R-:W-:Y:S05]  /*9b80*/  @!P0 EXIT ;  /* 0x000000000000894d */ /* 0x000fea0003800000 */
[----:B------:R-:W-:-:S13]  /*9b90*/  ISETP.GE.AND P0, PT, R30, R9, PT ;  /* 0x000000091e00720c */ /* 0x000fda0003f06270 */
[----:B------:R-:W-:Y:S05]  /*9ba0*/  @P0 EXIT ;  /* 0x000000000000094d */ /* 0x000fea0003800000 */
[----:B------:R-:W-:Y:S01]  /*9bb0*/  VIADD R0, R10, 0x1 ;  /* 0x000000010a007836 */ /* 0x000fe20000000000 */
[----:B------:R-:W-:Y:S01]  /*9bc0*/  BSSY.RECONVERGENT B0, `(.L_x_376) ;  /* 0x0000019000007945 */ /* 0x000fe20003800200 */
[----:B------:R-:W-:Y:S01]  /*9bd0*/  IMAD R7, R2, 0x200, R11 ;  /* 0x0000020002077824 */ /* 0x000fe200078e020b */
[----:B------:R-:W-:Y:S02]  /*9be0*/  ISETP.GE.U32.AND P1, PT, R10, 0x3, PT ;  /* 0x000000030a00780c */ /* 0x000fe40003f26070 */
[----:B012---:R-:W-:Y:S01]  /*9bf0*/  LOP3.LUT P0, R16, R0, 0x3, RZ, 0xc0, !PT ;  /* 0x0000000300107812 */ /* 0x007fe2000780c0ff */
[----:B------:R-:W-:-:S04]  /*9c00*/  IMAD R7, R2, 0x200, R7 ;  /* 0x0000020002077824 */ /* 0x000fc800078e0207 */
[----:B------:R-:W-:-:S08]  /*9c10*/  IMAD R7, R2, 0x200, R7 ;  /* 0x0000020002077824 */ /* 0x000fd000078e0207 */
[----:B------:R-:W-:Y:S05]  /*9c20*/  @!P0 BRA `(.L_x_377) ;  /* 0x0000000000488947 */ /* 0x000fea0003800000 */
[----:B------:R-:W-:Y:S01]  /*9c30*/  IMAD R0, R30, 0x10, R7 ;  /* 0x000000101e007824 */ /* 0x000fe200078e0207 */
[----:B------:R-:W-:Y:S01]  /*9c40*/  ISETP.NE.AND P0, PT, R16, 0x1, PT ;  /* 0x000000011000780c */ /* 0x000fe20003f05270 */
[----:B------:R-:W-:-:S03]  /*9c50*/  IMAD.WIDE.U32 R6, R30, 0x10, R4 ;  /* 0x000000101e067825 */ /* 0x000fc600078e0004 */
[----:B------:R-:W0:Y:S01]  /*9c60*/  LDS.128 R12, [R0] ;  /* 0x00000000000c7984 */ /* 0x000e220000000c00 */
[----:B------:R-:W-:-:S03]  /*9c70*/  IMAD.MOV.U32 R30, RZ, RZ, R8 ;  /* 0x000000ffff1e7224 */ /* 0x000fc600078e0008 */
[----:B0-----:R0:W-:Y:S05]  /*9c80*/  STG.E.128 desc[UR6][R6.64], R12 ;  /* 0x0000000c06007986 */ /* 0x0011ea000c101d06 */
[----:B------:R-:W-:Y:S05]  /*9c90*/  @!P0 BRA `(.L_x_377) ;  /* 0x00000000002c8947 */ /* 0x000fea0003800000 */
[----:B------:R-:W-:Y:S01]  /*9ca0*/  ISETP.NE.AND P0, PT, R16, 0x2, PT ;  /* 0x000000021000780c */ /* 0x000fe20003f05270 */
[C---:B------:R-:W-:Y:S02]  /*9cb0*/  IMAD R0, R3.reuse, 0x10, R0 ;  /* 0x0000001003007824 */ /* 0x040fe400078e0200 */
[----:B------:R-:W-:-:S03]  /*9cc0*/  IMAD.WIDE R20, R3, 0x10, R6 ;  /* 0x0000001003147825 */ /* 0x000fc600078e0206 */
[----:B------:R-:W1:Y:S01]  /*9cd0*/  LDS.128 R16, [R0] ;  /* 0x0000000000107984 */ /* 0x000e620000000c00 */
[----:B------:R-:W-:-:S06]  /*9ce0*/  IMAD.IADD R30, R3, 0x1, R8 ;  /* 0x00000001031e7824 */ /* 0x000fcc00078e0208 */
[C---:B0-----:R-:W-:Y:S02]  /*9cf0*/  @P0 IMAD R12, R3.reuse, 0x10, R0 ;  /* 0x00000010030c0824 */ /* 0x041fe400078e0200 */
[----:B------:R-:W-:-:S04]  /*9d00*/  @P0 IMAD.WIDE R6, R3, 0x10, R20 ;  /* 0x0000001003060825 */ /* 0x000fc800078e0214 */
[----:B------:R-:W0:Y:S01]  /*9d10*/  @P0 LDS.128 R12, [R12] ;  /* 0x000000000c0c0984 */ /* 0x000e220000000c00 */
[----:B------:R-:W-:-:S03]  /*9d20*/  @P0 IMAD.IADD R30, R3, 0x1, R30 ;  /* 0x00000001031e0824 */ /* 0x000fc600078e021e */
[----:B-1----:R1:W-:Y:S04]  /*9d30*/  STG.E.128 desc[UR6][R20.64], R16 ;  /* 0x0000001014007986 */ /* 0x0023e8000c101d06 */
[----:B0-----:R1:W-:Y:S02]  /*9d40*/  @P0 STG.E.128 desc[UR6][R6.64], R12 ;  /* 0x0000000c06000986 */ /* 0x0013e4000c101d06 */
.L_x_377:
[----:B------:R-:W-:Y:S05]  /*9d50*/  BSYNC.RECONVERGENT B0 ;  /* 0x0000000000007941 */ /* 0x000fea0003800200 */
.L_x_376:
[----:B------:R-:W-:Y:S05]  /*9d60*/  @!P1 EXIT ;  /* 0x000000000000994d */ /* 0x000fea0003800000 */
[--C-:B------:R-:W-:Y:S02]  /*9d70*/  IMAD R0, R2, 0x60, R30.reuse ;  /* 0x0000006002007824 */ /* 0x100fe400078e021e */
[C-C-:B------:R-:W-:Y:S02]  /*9d80*/  IMAD R35, R3.reuse, 0x2, R30.reuse ;  /* 0x0000000203237824 */ /* 0x140fe400078e021e */
[C---:B------:R-:W-:Y:S02]  /*9d90*/  IMAD.SHL.U32 R39, R3.reuse, 0x4, RZ ;  /* 0x0000000403277824 */ /* 0x040fe400078e00ff */
[----:B------:R-:W-:Y:S02]  /*9da0*/  IMAD.U32 R0, R0, 0x10, R11 ;  /* 0x0000001000007824 */ /* 0x000fe400078e000b */
[C-C-:B------:R-:W-:Y:S02]  /*9db0*/  IMAD R37, R3.reuse, 0x3, R30.reuse ;  /* 0x0000000303257824 */ /* 0x140fe400078e021e */
[----:B------:R-:W-:-:S02]  /*9dc0*/  IMAD.IADD R41, R3, 0x1, R30 ;  /* 0x0000000103297824 */ /* 0x000fc400078e021e */
[----:B------:R-:W-:-:S07]  /*9dd0*/  IMAD.MOV.U32 R31, RZ, RZ, R30 ;  /* 0x000000ffff1f7224 */ /* 0x000fce00078e001e */
.L_x_378:
[C-C-:B-12---:R-:W-:Y:S01]  /*9de0*/  IMAD R20, R3.reuse, 0x10, R0.reuse ;  /* 0x0000001003147824 */ /* 0x146fe200078e0200 */
[----:B------:R1:W2:Y:S01]  /*9df0*/  LDS.128 R24, [R0] ;  /* 0x0000000000187984 */ /* 0x0002a20000000c00 */
[C-C-:B------:R-:W-:Y:S01]  /*9e00*/  IMAD R16, R3.reuse, 0x20, R0.reuse ;  /* 0x0000002003107824 */ /* 0x140fe200078e0200 */
[C---:B------:R-:W-:Y:S01]  /*9e10*/  IADD3 R30, PT, PT, R3.reuse, R30, R3 ;  /* 0x0000001e031e7210 */ /* 0x040fe20007ffe003 */
[----:B0-----:R-:W-:Y:S02]  /*9e20*/  IMAD R12, R3, 0x30, R0 ;  /* 0x00000030030c7824 */ /* 0x001fe400078e0200 */
[----:B------:R-:W0:Y:S01]  /*9e30*/  LDS.128 R20, [R20] ;  /* 0x0000000014147984 */ /* 0x000e220000000c00 */
        /* <DEDUP_REMOVED lines=9> */
[----:B-1----:R-:W-:Y:S01]  /*9ed0*/  IMAD R0, R3, 0x40, R0 ;  /* 0x0000004003007824 */ /* 0x002fe200078e0200 */
[----:B--2---:R2:W-:Y:S04]  /*9ee0*/  STG.E.128 desc[UR6][R6.64], R24 ;  /* 0x0000001806007986 */ /* 0x0045e8000c101d06 */
[----:B0-----:R2:W-:Y:S04]  /*9ef0*/  STG.E.128 desc[UR6][R10.64], R20 ;  /* 0x000000140a007986 */ /* 0x0015e8000c101d06 */
[----:B---3--:R2:W-:Y:S04]  /*9f00*/  STG.E.128 desc[UR6][R28.64], R16 ;  /* 0x000000101c007986 */ /* 0x0085e8000c101d06 */
[----:B----4-:R2:W-:Y:S01]  /*9f10*/  STG.E.128 desc[UR6][R32.64], R12 ;  /* 0x0000000c20007986 */ /* 0x0105e2000c101d06 */
[----:B------:R-:W-:Y:S05]  /*9f20*/  @!P0 BRA `(.L_x_378) ;  /* 0xfffffffc00ac8947 */ /* 0x000fea000383ffff */
[----:B------:R-:W-:Y:S05]  /*9f30*/  EXIT ;  /* 0x000000000000794d */ /* 0x000fea0003800000 */
.L_x_379:
        /* <DEDUP_REMOVED lines=12> */
.L_x_1479:


//--------------------- .text._ZN18transformer_engine43_GLOBAL__N__603fe5ac_10_swizzle_cu_2a895db439multi_tensor_swizzle_row_scaling_kernelIiLi128ELi4EEEvNS0_16MultiSwizzleArgsE --------------------------
	.section	.text._ZN18transformer_engine43_GLOBAL__N__603fe5ac_10_swizzle_cu_2a895db439multi_tensor_swizzle_row_scaling_kernelIiLi128ELi4EEEvNS0_16MultiSwizzleArgsE,"ax",@progbits
	.align	128
.text._ZN18transformer_engine43_GLOBAL__N__603fe5ac_10_swizzle_cu_2a895db439multi_tensor_swizzle_row_scaling_kernelIiLi128ELi4EEEvNS0_16MultiSwizzleArgsE:
        .type           _ZN18transformer_engine43_GLOBAL__N__603fe5ac_10_swizzle_cu_2a895db439multi_tensor_swizzle_row_scaling_kernelIiLi128ELi4EEEvNS0_16MultiSwizzleArgsE,@function
        .size           _ZN18transformer_engine43_GLOBAL__N__603fe5ac_10_swizzle_cu_2a895db439multi_tensor_swizzle_row_scaling_kernelIiLi128ELi4EEEvNS0_16MultiSwizzleArgsE,(.L_x_1480 - _ZN18transformer_engine43_GLOBAL__N__603fe5ac_10_swizzle_cu_2a895db439multi_tensor_swizzle_row_scaling_kernelIiLi128ELi4EEEvNS0_16MultiSwizzleArgsE)
        .other          _ZN18transformer_engine43_GLOBAL__N__603fe5ac_10_swizzle_cu_2a895db439multi_tensor_swizzle_row_scaling_kernelIiLi128ELi4EEEvNS0_16MultiSwizzleArgsE,@"STO_CUDA_ENTRY STV_DEFAULT"
_ZN18transformer_engine43_GLOBAL__N__603fe5ac_10_swizzle_cu_2a895db439multi_tensor_swizzle_row_scaling_kernelIiLi128ELi4EEEvNS0_16MultiSwizzleArgsE:
[----:B------:R-:W-:Y:S08]  /*0000*/  LDC R1, c[0x0][0x37c] ;  /* 0x0000df00ff017b82 */ /* 0x000ff00000000800 */
[----:B------:R-:W0:Y:S01]  /*0010*/  S2UR UR7, SR_CTAID.X ;  /* 0x00000000000779c3 */ /* 0x000e220000002500 */
[----:B------:R-:W-:Y:S01]  /*0020*/  UMOV UR4, URZ ;  /* 0x000000ff00047c82 */ /* 0x000fe20008000000 */
[----:B------:R-:W-:-:S05]  /*0030*/  UMOV UR8, 0x800 ;  /* 0x0000080000087882 */ /* 0x000fca0000000000 */
.L_x_380:
        /* <DEDUP_REMOVED lines=9> */
[----:B------:R-:W-:Y:S01]  /*00d0*/  IMAD.MOV.U32 R19, RZ, RZ, 0x20 ;  /* 0x00000020ff137424 */ /* 0x000fe200078e00ff */
[----:B------:R-:W-:Y:S01]  /*00e0*/  BSSY.RECONVERGENT B0, `(.L_x_381) ;  /* 0x000024b000007945 */ /* 0x000fe20003800200 */
[----:B------:R-:W-:-:S04]  /*00f0*/  IMAD R21, R21, -0x4, R10 ;  /* 0xfffffffc15157824 */ /* 0x000fc800078e020a */
[----:B------:R-:W1:Y:S08]  /*0100*/  LDC R2, c[0x0][R21+0x780] ;  /* 0x0001e00015027b82 */ /* 0x000e700000000800 */
[----:B------:R-:W2:Y:S08]  /*0110*/  LDC R5, c[0x0][R21+0xb80] ;  /* 0x0002e00015057b82 */ /* 0x000eb00000000800 */
[----:B------:R-:W3:Y:S01]  /*0120*/  LDC R16, c[0x0][R21+0x880] ;  /* 0x0002200015107b82 */ /* 0x000ee20000000800 */
[----:B-1----:R-:W-:-:S04]  /*0130*/  SHF.R.S32.HI R3, RZ, 0x1f, R2 ;  /* 0x0000001fff037819 */ /* 0x002fc80000011402 */
[----:B------:R-:W-:-:S04]  /*0140*/  LEA.HI R0, R3, R2, RZ, 0x7 ;  /* 0x0000000203007211 */ /* 0x000fc800078f38ff */
[----:B------:R-:W-:Y:S02]  /*0150*/  SHF.R.S32.HI R0, RZ, 0x7, R0 ;  /* 0x00000007ff007819 */ /* 0x000fe40000011400 */
[----:B--2---:R-:W-:Y:S02]  /*0160*/  IADD3 R5, PT, PT, -R5, UR7, RZ ;  /* 0x0000000705057c10 */ /* 0x004fe4000fffe1ff */
[-C--:B------:R-:W-:Y:S02]  /*0170*/  IABS R3, R0.reuse ;  /* 0x0000000000037213 */ /* 0x080fe40000000000 */
[----:B------:R-:W-:Y:S02]  /*0180*/  IABS R12, R5 ;  /* 0x00000005000c7213 */ /* 0x000fe40000000000 */
[----:B------:R-:W1:Y:S01]  /*0190*/  I2F.RP R4, R3 ;  /* 0x0000000300047306 */ /* 0x000e620000209400 */
[----:B------:R-:W-:Y:S02]  /*01a0*/  LOP3.LUT R11, RZ, R0, RZ, 0x33, !PT ;  /* 0x00000000ff0b7212 */ /* 0x000fe400078e33ff */
[----:B------:R-:W-:-:S05]  /*01b0*/  ISETP.GE.AND P3, PT, R5, RZ, PT ;  /* 0x000000ff0500720c */ /* 0x000fca0003f66270 */
[----:B-1----:R-:W1:Y:S02]  /*01c0*/  MUFU.RCP R4, R4 ;  /* 0x0000000400047308 */ /* 0x002e640000001000 */
[----:B-1----:R-:W-:Y:S01]  /*01d0*/  VIADD R6, R4, 0xffffffe ;  /* 0x0ffffffe04067836 */ /* 0x002fe20000000000 */
[----:B------:R-:W-:-:S05]  /*01e0*/  LOP3.LUT R4, R5, R0, RZ, 0x3c, !PT ;  /* 0x0000000005047212 */ /* 0x000fca00078e3cff */
[----:B------:R1:W2:Y:S01]  /*01f0*/  F2I.FTZ.U32.TRUNC.NTZ R7, R6 ;  /* 0x0000000600077305 */ /* 0x0002a2000021f000 */
[----:B------:R-:W-:Y:S01]  /*0200*/  ISETP.GE.AND P2, PT, R4, RZ, PT ;  /* 0x000000ff0400720c */ /* 0x000fe20003f46270 */
[----:B-1----:R-:W-:Y:S02]  /*0210*/  IMAD.MOV.U32 R6, RZ, RZ, RZ ;  /* 0x000000ffff067224 */ /* 0x002fe400078e00ff */
[----:B--2---:R-:W-:-:S04]  /*0220*/  IMAD.MOV R8, RZ, RZ, -R7 ;  /* 0x000000ffff087224 */ /* 0x004fc800078e0a07 */
[----:B------:R-:W-:Y:S01]  /*0230*/  IMAD R9, R8, R3, RZ ;  /* 0x0000000308097224 */ /* 0x000fe200078e02ff */
[----:B------:R-:W-:-:S03]  /*0240*/  IABS R8, R0 ;  /* 0x0000000000087213 */ /* 0x000fc60000000000 */
[----:B------:R-:W-:-:S04]  /*0250*/  IMAD.HI.U32 R7, R7, R9, R6 ;  /* 0x0000000907077227 */ /* 0x000fc800078e0006 */
[----:B------:R-:W-:Y:S02]  /*0260*/  IMAD.MOV R9, RZ, RZ, -R8 ;  /* 0x000000ffff097224 */ /* 0x000fe400078e0a08 */
[----:B------:R-:W-:Y:S01]  /*0270*/  IMAD.HI.U32 R6, R7, R12, RZ ;  /* 0x0000000c07067227 */ /* 0x000fe200078e00ff */
[----:B---3--:R-:W-:-:S03]  /*0280*/  SHF.R.S32.HI R7, RZ, 0x1f, R16 ;  /* 0x0000001fff077819 */ /* 0x008fc60000011410 */
[----:B------:R-:W-:Y:S01]  /*0290*/  IMAD R12, R6, R9, R12 ;  /* 0x00000009060c7224 */ /* 0x000fe200078e020c */
[----:B------:R-:W-:Y:S01]  /*02a0*/  LEA.HI R7, R7, R16, RZ, 0x2 ;  /* 0x0000001007077211 */ /* 0x000fe200078f10ff */
[----:B------:R-:W1:Y:S03]  /*02b0*/  LDC R9, c[0x0][R21+0x980] ;  /* 0x0002600015097b82 */ /* 0x000e660000000800 */
[----:B------:R-:W-:Y:S02]  /*02c0*/  ISETP.GT.U32.AND P1, PT, R3, R12, PT ;  /* 0x0000000c0300720c */ /* 0x000fe40003f24070 */
[----:B------:R-:W-:-:S05]  /*02d0*/  SHF.R.S32.HI R18, RZ, 0x2, R7 ;  /* 0x00000002ff127819 */ /* 0x000fca0000011407 */
[----:B------:R-:W-:-:S05]  /*02e0*/  VIADD R4, R18, 0x1f ;  /* 0x0000001f12047836 */ /* 0x000fca0000000000 */
[----:B------:R-:W-:Y:S01]  /*02f0*/  SHF.R.S32.HI R7, RZ, 0x1f, R4 ;  /* 0x0000001fff077819 */ /* 0x000fe20000011404 */
[----:B------:R-:W-:Y:S02]  /*0300*/  @!P1 IMAD.IADD R12, R12, 0x1, -R3 ;  /* 0x000000010c0c9824 */ /* 0x000fe400078e0a03 */
[----:B------:R-:W-:-:S03]  /*0310*/  @!P1 VIADD R6, R6, 0x1 ;  /* 0x0000000106069836 */ /* 0x000fc60000000000 */
[----:B------:R-:W-:-:S13]  /*0320*/  ISETP.GE.U32.AND P0, PT, R12, R3, PT ;  /* 0x000000030c00720c */ /* 0x000fda0003f06070 */
[----:B------:R-:W-:Y:S01]  /*0330*/  @P0 VIADD R6, R6, 0x1 ;  /* 0x0000000106060836 */ /* 0x000fe20000000000 */
[C---:B------:R-:W-:Y:S01]  /*0340*/  ISETP.NE.AND P0, PT, R0.reuse, RZ, PT ;  /* 0x000000ff0000720c */ /* 0x040fe20003f05270 */
[----:B------:R-:W-:Y:S02]  /*0350*/  VIADD R0, R0, 0xffffffff ;  /* 0xffffffff00007836 */ /* 0x000fe40000000000 */
[----:B------:R-:W-:Y:S01]  /*0360*/  IMAD.MOV.U32 R8, RZ, RZ, R6 ;  /* 0x000000ffff087224 */ /* 0x000fe200078e0006 */
[----:B------:R-:W-:-:S03]  /*0370*/  LEA.HI R6, R7, R4, RZ, 0x5 ;  /* 0x0000000407067211 */ /* 0x000fc600078f28ff */
[----:B------:R-:W-:Y:S01]  /*0380*/  @!P2 IMAD.MOV R8, RZ, RZ, -R8 ;  /* 0x000000ffff08a224 */ /* 0x000fe200078e0a08 */
[----:B------:R-:W-:Y:S02]  /*0390*/  LEA.HI.SX32 R6, R6, 0xffffffff, 0x1b ;  /* 0xffffffff06067811 */ /* 0x000fe400078fdaff */
[----:B------:R-:W-:Y:S01]  /*03a0*/  ISETP.GT.U32.AND P2, PT, R3, R12, PT ;  /* 0x0000000c0300720c */ /* 0x000fe20003f44070 */
[----:B------:R-:W-:Y:S01]  /*03b0*/  IMAD.IADD R3, R12, 0x1, -R3 ;  /* 0x000000010c037824 */ /* 0x000fe200078e0a03 */
[----:B------:R-:W-:Y:S02]  /*03c0*/  SEL R7, R11, R8, !P0 ;  /* 0x000000080b077207 */ /* 0x000fe40004000000 */
[----:B------:R-:W2:Y:S02]  /*03d0*/  S2R R8, SR_TID.X ;  /* 0x0000000000087919 */ /* 0x000ea40000002100 */
[C---:B------:R-:W-:Y:S01]  /*03e0*/  ISETP.NE.AND P1, PT, R7.reuse, R6, PT ;  /* 0x000000060700720c */ /* 0x040fe20003f25270 */
[----:B------:R-:W-:Y:S01]  /*03f0*/  IMAD.SHL.U32 R15, R7, 0x1000, RZ ;  /* 0x00001000070f7824 */ /* 0x000fe200078e00ff */
[----:B------:R-:W-:-:S05]  /*0400*/  SEL R12, R3, R12, !P2 ;  /* 0x0000000c030c7207 */ /* 0x000fca0005000000 */
[----:B------:R-:W-:-:S05]  /*0410*/  @!P3 IMAD.MOV R12, RZ, RZ, -R12 ;  /* 0x000000ffff0cb224 */ /* 0x000fca00078e0a0c */
[----:B------:R-:W-:Y:S01]  /*0420*/  SEL R11, R11, R12, !P0 ;  /* 0x0000000c0b0b7207 */ /* 0x000fe20004000000 */
[----:B------:R-:W-:Y:S01]  /*0430*/  @!P1 VIADD R4, R18, 0xffffffff ;  /* 0xffffffff12049836 */ /* 0x000fe20000000000 */
[----:B-1----:R-:W-:-:S03]  /*0440*/  ISETP.GE.AND P0, PT, R9, R2, PT ;  /* 0x000000020900720c */ /* 0x002fc60003f06270 */
[----:B------:R-:W-:Y:S01]  /*0450*/  IMAD R12, R18, R11, RZ ;  /* 0x0000000b120c7224 */ /* 0x000fe200078e02ff */
[----:B------:R-:W-:Y:S02]  /*0460*/  @!P1 SHF.R.S32.HI R3, RZ, 0x1f, R4 ;  /* 0x0000001fff039819 */ /* 0x000fe40000011404 */
[----:B------:R-:W-:Y:S01]  /*0470*/  ISETP.EQ.AND P0, PT, R11, R0, !P0 ;  /* 0x000000000b00720c */ /* 0x000fe20004702270 */
[----:B------:R-:W-:Y:S01]  /*0480*/  IMAD.SHL.U32 R12, R12, 0x80, RZ ;  /* 0x000000800c0c7824 */ /* 0x000fe200078e00ff */
[----:B------:R-:W-:Y:S02]  /*0490*/  @!P1 LEA.HI R5, R3, R4, RZ, 0x5 ;  /* 0x0000000403059211 */ /* 0x000fe400078f28ff */
[----:B------:R1:W3:Y:S02]  /*04a0*/  LDC.64 R2, c[0x0][R10+0x580] ;  /* 0x000160000a027b82 */ /* 0x0002e40000000a00 */
[----:B------:R-:W-:Y:S02]  /*04b0*/  @!P1 LOP3.LUT R5, R5, 0xffffffe0, RZ, 0xc0, !PT ;  /* 0xffffffe005059812 */ /* 0x000fe400078ec0ff */
[----:B------:R-:W-:-:S02]  /*04c0*/  IADD3 R13, P2, PT, R12, R15, RZ ;  /* 0x0000000f0c0d7210 */ /* 0x000fc40007f5e0ff */
[----:B------:R-:W-:Y:S02]  /*04d0*/  @!P1 IADD3 R19, PT, PT, R4, 0x1, -R5 ;  /* 0x0000000104139810 */ /* 0x000fe40007ffe805 */
[----:B------:R-:W-:Y:S02]  /*04e0*/  SHF.R.S32.HI R15, RZ, 0x1f, R15 ;  /* 0x0000001fff0f7819 */ /* 0x000fe4000001140f */
[----:B--2---:R-:W-:Y:S02]  /*04f0*/  ISETP.GE.U32.AND P1, PT, R8, R19, PT ;  /* 0x000000130800720c */ /* 0x004fe40003f26070 */
[----:B------:R-:W-:Y:S01]  /*0500*/  LEA.HI.X.SX32 R0, R12, R15, 0x1, P2 ;  /* 0x0000000f0c007211 */ /* 0x000fe200010f0eff */
[----:B------:R-:W-:-:S10]  /*0510*/  IMAD R12, R7, 0x20, R12 ;  /* 0x00000020070c7824 */ /* 0x000fd400078e020c */
[----:B01----:R-:W-:Y:S05]  /*0520*/  @P1 BRA `(.L_x_382) ;  /* 0x0000002000181947 */ /* 0x003fea0003800000 */
[----:B------:R-:W0:Y:S01]  /*0530*/  S2R R17, SR_TID.Y ;  /* 0x0000000000117919 */ /* 0x000e220000002200 */
[----:B------:R-:W1:Y:S01]  /*0540*/  LDC.64 R10, c[0x0][R10+0x380] ;  /* 0x0000e0000a0a7b82 */ /* 0x000e620000000a00 */
[----:B------:R-:W-:Y:S01]  /*0550*/  SHF.R.S32.HI R20, RZ, 0x1f, R12 ;  /* 0x0000001fff147819 */ /* 0x000fe2000001140c */
[----:B0-----:R-:W-:-:S05]  /*0560*/  IMAD R15, R18, R17, R8 ;  /* 0x00000011120f7224 */ /* 0x001fca00078e0208 */
[----:B------:R-:W-:-:S04]  /*0570*/  IADD3 R5, P1, PT, R12, R15, RZ ;  /* 0x0000000f0c057210 */ /* 0x000fc80007f3e0ff */
[----:B------:R-:W-:Y:S02]  /*0580*/  LEA.HI.X.SX32 R14, R15, R20, 0x1, P1 ;  /* 0x000000140f0e7211 */ /* 0x000fe400008f0eff */
[----:B-1----:R-:W-:-:S04]  /*0590*/  LEA R4, P1, R5, R10, 0x2 ;  /* 0x0000000a05047211 */ /* 0x002fc800078210ff */
[----:B------:R-:W-:-:S05]  /*05a0*/  LEA.HI.X R5, R5, R11, R14, 0x2, P1 ;  /* 0x0000000b05057211 */ /* 0x000fca00008f140e */
[----:B------:R0:W5:Y:S01]  /*05b0*/  LDG.E.CONSTANT R4, desc[UR8][R4.64] ;  /* 0x0000000804047981 */ /* 0x000162000c1e9900 */
[----:B------:R-:W1:Y:S02]  /*05c0*/  LDC R21, c[0x0][R21+0xa80] ;  /* 0x0002a00015157b82 */ /* 0x000e640000000800 */
[----:B-1----:R-:W-:-:S04]  /*05d0*/  ISETP.GE.AND P1, PT, R21, R16, PT ;  /* 0x000000101500720c */ /* 0x002fc80003f26270 */
[----:B------:R-:W-:-:S04]  /*05e0*/  ISETP.EQ.AND P1, PT, R7, R6, !P1 ;  /* 0x000000060700720c */ /* 0x000fc80004f22270 */
        /* <DEDUP_REMOVED lines=40> */
.L_x_385:
[----:B-----5:R-:W-:-:S07]  /*0870*/  LOP3.LUT R4, R4, 0xffffff00, RZ, 0xc0, !PT ;  /* 0xffffff0004047812 */ /* 0x020fce00078ec0ff */
.L_x_386:
[----:B------:R-:W-:Y:S05]  /*0880*/  BSYNC.RECONVERGENT B1 ;  /* 0x0000000000017941 */ /* 0x000fea0003800200 */
.L_x_384:
        /* <DEDUP_REMOVED lines=24> */
.L_x_388:
[----:B-----5:R-:W-:-:S07]  /*0a10*/  LOP3.LUT R4, R4, 0xffff00ff, RZ, 0xc0, !PT ;  /* 0xffff00ff04047812 */ /* 0x020fce00078ec0ff */
.L_x_389:
[----:B------:R-:W-:Y:S05]  /*0a20*/  BSYNC.RECONVERGENT B1 ;  /* 0x0000000000017941 */ /* 0x000fea0003800200 */
.L_x_387:
        /* <DEDUP_REMOVED lines=24> */
.L_x_391:
[----:B-----5:R-:W-:-:S07]  /*0bb0*/  LOP3.LUT R4, R4, 0xff00ffff, RZ, 0xc0, !PT ;  /* 0xff00ffff04047812 */ /* 0x020fce00078ec0ff */
.L_x_392:
[----:B------:R-:W-:Y:S05]  /*0bc0*/  BSYNC.RECONVERGENT B1 ;  /* 0x0000000000017941 */ /* 0x000fea0003800200 */
.L_x_390:
        /* <DEDUP_REMOVED lines=24> */
.L_x_393:
[----:B-----5:R-:W-:-:S07]  /*0d50*/  LOP3.LUT R4, R4, 0xffffff, RZ, 0xc0, !PT ;  /* 0x00ffffff04047812 */ /* 0x020fce00078ec0ff */
.L_x_394:
[----:B------:R-:W-:Y:S05]  /*0d60*/  BSYNC.RECONVERGENT B1 ;  /* 0x0000000000017941 */ /* 0x000fea0003800200 */
.L_x_383:
[----:B------:R-:W-:-:S05]  /*0d70*/  IMAD R23, R18, 0x20, R15 ;  /* 0x0000002012177824 */ /* 0x000fca00078e020f */
[----:B------:R-:W-:-:S04]  /*0d80*/  IADD3 R5, P1, PT, R12, R23, RZ ;  /* 0x000000170c057210 */ /* 0x000fc80007f3e0ff */
        /* <DEDUP_REMOVED lines=10> */
[----:B------:R-:W-:-:S07]  /*0e30*/  IMAD.SHL.U32 R23, R23, 0x4, RZ ;  /* 0x0000000417177824 */ /* 0x000fce00078e00ff */
[----:B-1----:R-:W0:Y:S02]  /*0e40*/  MUFU.RCP R22, R22 ;  /* 0x0000001600167308 */ /* 0x002e240000001000 */
        /* <DEDUP_REMOVED lines=31> */
.L_x_397:
[----:B-----5:R-:W-:-:S07]  /*1040*/  LOP3.LUT R5, R5, 0xffffff00, RZ, 0xc0, !PT ;  /* 0xffffff0005057812 */ /* 0x020fce00078ec0ff */
.L_x_398:
[----:B------:R-:W-:Y:S05]  /*1050*/  BSYNC.RECONVERGENT B1 ;  /* 0x0000000000017941 */ /* 0x000fea0003800200 */
.L_x_396:
        /* <DEDUP_REMOVED lines=24> */
.L_x_400:
[----:B-----5:R-:W-:-:S07]  /*11e0*/  LOP3.LUT R5, R5, 0xffff00ff, RZ, 0xc0, !PT ;  /* 0xffff00ff05057812 */ /* 0x020fce00078ec0ff */
.L_x_401:
[----:B------:R-:W-:Y:S05]  /*11f0*/  BSYNC.RECONVERGENT B1 ;  /* 0x0000000000017941 */ /* 0x000fea0003800200 */
.L_x_399:
        /* <DEDUP_REMOVED lines=24> */
.L_x_403:
[----:B-----5:R-:W-:-:S07]  /*1380*/  LOP3.LUT R5, R5, 0xff00ffff, RZ, 0xc0, !PT ;  /* 0xff00ffff05057812 */ /* 0x020fce00078ec0ff */
.L_x_404:
[----:B------:R-:W-:Y:S05]  /*1390*/  BSYNC.RECONVERGENT B1 ;  /* 0x0000000000017941 */ /* 0x000fea0003800200 */
.L_x_402:
        /* <DEDUP_REMOVED lines=24> */
.L_x_405:
[----:B-----5:R-:W-:-:S07]  /*1520*/  LOP3.LUT R5, R5, 0xffffff, RZ, 0xc0, !PT ;  /* 0x00ffffff05057812 */ /* 0x020fce00078ec0ff */
.L_x_406:
[----:B------:R-:W-:Y:S05]  /*1530*/  BSYNC.RECONVERGENT B1 ;  /* 0x0000000000017941 */ /* 0x000fea0003800200 */
.L_x_395:
[----:B------:R-:W-:-:S05]  /*1540*/  IMAD R23, R18, 0x40, R15 ;  /* 0x0000004012177824 */ /* 0x000fca00078e020f */
[----:B0-----:R-:W-:-:S04]  /*1550*/  IADD3 R7, P1, PT, R12, R23, RZ ;  /* 0x000000170c077210 */ /* 0x001fc80007f3e0ff */
[----:B------:R-:W-:Y:S02]  /*1560*/  LEA.HI.X.SX32 R14, R23, R20, 0x1, P1 ;  /* 0x00000014170e7211 */ /* 0x000fe400008f0eff */
[----:B------:R-:W-:-:S04]  /*1570*/  LEA R6, P1, R7, R10, 0x2 ;  /* 0x0000000a07067211 */ /* 0x000fc800078210ff */
[----:B------:R-:W-:-:S05]  /*1580*/  LEA.HI.X R7, R7, R11, R14, 0x2, P1 ;  /* 0x0000000b07077211 */ /* 0x000fca00008f140e */
[----:B------:R0:W5:Y:S01]  /*1590*/  LDG.E.CONSTANT R6, desc[UR8][R6.64] ;  /* 0x0000000806067981 */ /* 0x000162000c1e9900 */
[----:B------:R-:W-:Y:S05]  /*15a0*/  @!P0 BRA `(.L_x_407) ;  /* 0x0000000400dc8947 */ /* 0x000fea0003800000 */
[----:B------:R-:W-:Y:S01]  /*15b0*/  IABS R22, R16 ;  /* 0x0000001000167213 */ /* 0x000fe20000000000 */
[----:B0-----:R-:W-:Y:S01]  /*15c0*/  IMAD.IADD R7, R12, 0x1, R23 ;  /* 0x000000010c077824 */ /* 0x001fe200078e0217 */
[----:B------:R-:W-:Y:S02]  /*15d0*/  BSSY.RECONVERGENT B1, `(.L_x_408) ;  /* 0x0000026000017945 */ /* 0x000fe40003800200 */
[----:B------:R-:W0:Y:S01]  /*15e0*/  I2F.RP R25, R22 ;  /* 0x0000001600197306 */ /* 0x000e220000209400 */
[----:B------:R-:W-:-:S05]  /*15f0*/  IMAD.SHL.U32 R7, R7, 0x4, RZ ;  /* 0x0000000407077824 */ /* 0x000fca00078e00ff */
[----:B------:R-:W-:-:S04]  /*1600*/  LOP3.LUT R26, R7, R16, RZ, 0x3c, !PT ;  /* 0x00000010071a7212 */ /* 0x000fc800078e3cff */
[----:B------:R-:W-:Y:S01]  /*1610*/  ISETP.GE.AND P3, PT, R26, RZ, PT ;  /* 0x000000ff1a00720c */ /* 0x000fe20003f66270 */
[----:B0-----:R-:W0:Y:S02]  /*1620*/  MUFU.RCP R25, R25 ;  /* 0x0000001900197308 */ /* 0x001e240000001000 */
[----:B0-----:R-:W-:Y:S01]  /*1630*/  VIADD R14, R25, 0xffffffe ;  /* 0x0ffffffe190e7836 */ /* 0x001fe20000000000 */
[----:B------:R-:W-:-:S05]  /*1640*/  IABS R25, R7 ;  /* 0x0000000700197213 */ /* 0x000fca0000000000 */
[----:B------:R0:W1:Y:S02]  /*1650*/  F2I.FTZ.U32.TRUNC.NTZ R15, R14 ;  /* 0x0000000e000f7305 */ /* 0x000064000021f000 */
[----:B0-----:R-:W-:Y:S02]  /*1660*/  IMAD.MOV.U32 R14, RZ, RZ, RZ ;  /* 0x000000ffff0e7224 */ /* 0x001fe400078e00ff */
[----:B-1----:R-:W-:-:S04]  /*1670*/  IMAD.MOV R27, RZ, RZ, -R15 ;  /* 0x000000ffff1b7224 */ /* 0x002fc800078e0a0f */
[----:B------:R-:W-:-:S04]  /*1680*/  IMAD R27, R27, R22, RZ ;  /* 0x000000161b1b7224 */ /* 0x000fc800078e02ff */
        /* <DEDUP_REMOVED lines=25> */
.L_x_409:
[----:B-----5:R-:W-:-:S07]  /*1820*/  LOP3.LUT R6, R6, 0xffffff00, RZ, 0xc0, !PT ;  /* 0xffffff0006067812 */ /* 0x020fce00078ec0ff */
.L_x_410:
[----:B------:R-:W-:Y:S05]  /*1830*/  BSYNC.RECONVERGENT B1 ;  /* 0x0000000000017941 */ /* 0x000fea0003800200 */
.L_x_408:
        /* <DEDUP_REMOVED lines=24> */
.L_x_412:
[----:B-----5:R-:W-:-:S07]  /*19c0*/  LOP3.LUT R6, R6, 0xffff00ff, RZ, 0xc0, !PT ;  /* 0xffff00ff06067812 */ /* 0x020fce00078ec0ff */
.L_x_413:
[----:B------:R-:W-:Y:S05]  /*19d0*/  BSYNC.RECONVERGENT B1 ;  /* 0x0000000000017941 */ /* 0x000fea0003800200 */
.L_x_411:
        /* <DEDUP_REMOVED lines=24> */
.L_x_415:
[----:B-----5:R-:W-:-:S07]  /*1b60*/  LOP3.LUT R6, R6, 0xff00ffff, RZ, 0xc0, !PT ;  /* 0xff00ffff06067812 */ /* 0x020fce00078ec0ff */
.L_x_416:
[----:B------:R-:W-:Y:S05]  /*1b70*/  BSYNC.RECONVERGENT B1 ;  /* 0x0000000000017941 */ /* 0x000fea0003800200 */
.L_x_414:
        /* <DEDUP_REMOVED lines=24> */
.L_x_417:
[----:B-----5:R-:W-:-:S07]  /*1d00*/  LOP3.LUT R6, R6, 0xffffff, RZ, 0xc0, !PT ;  /* 0x00ffffff06067812 */ /* 0x020fce00078ec0ff */
.L_x_418:
[----:B------:R-:W-:Y:S05]  /*1d10*/  BSYNC.RECONVERGENT B1 ;  /* 0x0000000000017941 */ /* 0x000fea0003800200 */
.L_x_407:
        /* <DEDUP_REMOVED lines=11> */
[----:B------:R-:W-:-:S05]  /*1dd0*/  IMAD.SHL.U32 R15, R15, 0x4, RZ ;  /* 0x000000040f0f7824 */ /* 0x000fca00078e00ff */
[----:B------:R-:W-:Y:S02]  /*1de0*/  IABS R12, R15 ;  /* 0x0000000f000c7213 */ /* 0x000fe40000000000 */
[----:B-1----:R-:W0:Y:S02]  /*1df0*/  MUFU.RCP R18, R18 ;  /* 0x0000001200127308 */ /* 0x002e240000001000 */
[----:B0-----:R-:W-:Y:S01]  /*1e00*/  VIADD R11, R18, 0xffffffe ;  /* 0x0ffffffe120b7836 */ /* 0x001fe20000000000 */
[----:B------:R-:W-:-:S04]  /*1e10*/  LOP3.LUT R18, R15, R16, RZ, 0x3c, !PT ;  /* 0x000000100f127212 */ /* 0x000fc800078e3cff */
[----:B------:R-:W-:Y:S01]  /*1e20*/  ISETP.GE.AND P2, PT, R18, RZ, PT ;  /* 0x000000ff1200720c */ /* 0x000fe20003f46270 */
[----:B------:R-:W0:Y:S02]  /*1e30*/  F2I.FTZ.U32.TRUNC.NTZ R11, R11 ;  /* 0x0000000b000b7305 */ /* 0x000e24000021f000 */
[----:B0-----:R-:W-:-:S04]  /*1e40*/  IMAD.MOV R10, RZ, RZ, -R11 ;  /* 0x000000ffff0a7224 */ /* 0x001fc800078e0a0b */
[----:B------:R-:W-:Y:S01]  /*1e50*/  IMAD.MOV.U32 R23, RZ, RZ, R10 ;  /* 0x000000ffff177224 */ /* 0x000fe200078e000a */
[----:B------:R-:W-:-:S03]  /*1e60*/  IABS R10, R16 ;  /* 0x00000010000a7213 */ /* 0x000fc60000000000 */
[----:B------:R-:W-:Y:S02]  /*1e70*/  IMAD R23, R23, R14, RZ ;  /* 0x0000000e17177224 */ /* 0x000fe400078e02ff */
[----:B------:R-:W-:Y:S02]  /*1e80*/  IMAD.MOV R20, RZ, RZ, -R10 ;  /* 0x000000ffff147224 */ /* 0x000fe400078e0a0a */
[----:B------:R-:W-:-:S04]  /*1e90*/  IMAD.MOV.U32 R10, RZ, RZ, RZ ;  /* 0x000000ffff0a7224 */ /* 0x000fc800078e00ff */
[----:B------:R-:W-:-:S04]  /*1ea0*/  IMAD.HI.U32 R10, R11, R23, R10 ;  /* 0x000000170b0a7227 */ /* 0x000fc800078e000a */
[----:B------:R-:W-:Y:S02]  /*1eb0*/  IMAD.MOV.U32 R23, RZ, RZ, R12 ;  /* 0x000000ffff177224 */ /* 0x000fe400078e000c */
        /* <DEDUP_REMOVED lines=23> */
.L_x_421:
[----:B-----5:R-:W-:-:S07]  /*2030*/  LOP3.LUT R7, R7, 0xffffff00, RZ, 0xc0, !PT ;  /* 0xffffff0007077812 */ /* 0x020fce00078ec0ff */
.L_x_422:
[----:B------:R-:W-:Y:S05]  /*2040*/  BSYNC.RECONVERGENT B1 ;  /* 0x0000000000017941 */ /* 0x000fea0003800200 */
.L_x_420:
        /* <DEDUP_REMOVED lines=24> */
.L_x_424:
[----:B-----5:R-:W-:-:S07]  /*21d0*/  LOP3.LUT R7, R7, 0xffff00ff, RZ, 0xc0, !PT ;  /* 0xffff00ff07077812 */ /* 0x020fce00078ec0ff */
.L_x_425:
[----:B------:R-:W-:Y:S05]  /*21e0*/  BSYNC.RECONVERGENT B1 ;  /* 0x0000000000017941 */ /* 0x000fea0003800200 */
.L_x_423:
        /* <DEDUP_REMOVED lines=24> */
.L_x_427:
[----:B-----5:R-:W-:-:S07]  /*2370*/  LOP3.LUT R7, R7, 0xff00ffff, RZ, 0xc0, !PT ;  /* 0xff00ffff07077812 */ /* 0x020fce00078ec0ff */
.L_x_428:
[----:B------:R-:W-:Y:S05]  /*2380*/  BSYNC.RECONVERGENT B1 ;  /* 0x0000000000017941 */ /* 0x000fea0003800200 */
.L_x_426:
        /* <DEDUP_REMOVED lines=24> */
.L_x_429:
[----:B-----5:R-:W-:-:S07]  /*2510*/  LOP3.LUT R7, R7, 0xffffff, RZ, 0xc0, !PT ;  /* 0x00ffffff07077812 */ /* 0x020fce00078ec0ff */
.L_x_430:
[----:B------:R-:W-:Y:S05]  /*2520*/  BSYNC.RECONVERGENT B1 ;  /* 0x0000000000017941 */ /* 0x000fea0003800200 */
.L_x_419:
[----:B------:R-:W1:Y:S01]  /*2530*/  S2UR UR5, SR_CgaCtaId ;  /* 0x00000000000579c3 */ /* 0x000e620000008800 */
[----:B------:R-:W-:Y:S01]  /*2540*/  UMOV UR4, 0x400 ;  /* 0x0000040000047882 */ /* 0x000fe20000000000 */
[----:B------:R-:W-:Y:S01]  /*2550*/  IMAD R17, R8, 0x20, R17 ;  /* 0x0000002008117824 */ /* 0x000fe200078e0211 */
[----:B-1----:R-:W-:-:S06]  /*2560*/  ULEA UR4, UR5, UR4, 0x18 ;  /* 0x0000000405047291 */ /* 0x002fcc000f8ec0ff */
[----:B------:R-:W-:-:S05]  /*2570*/  LEA R17, R17, UR4, 0x4 ;  /* 0x0000000411117c11 */ /* 0x000fca000f8e20ff */
[----:B-----5:R1:W-:Y:S02]  /*2580*/  STS.128 [R17], R4 ;  /* 0x0000000411007388 */ /* 0x0203e40000000c00 */
.L_x_382:
[----:B------:R-:W-:Y:S05]  /*2590*/  BSYNC.RECONVERGENT B0 ;  /* 0x0000000000007941 */ /* 0x000fea0003800200 */
.L_x_381:
[----:B-1----:R-:W1:Y:S01]  /*25a0*/  S2R R7, SR_TID.Y ;  /* 0x0000000000077919 */ /* 0x002e620000002200 */
[----:B------:R-:W1:Y:S01]  /*25b0*/  LDCU UR6, c[0x0][0x360] ;  /* 0x00006c00ff0677ac */ /* 0x000e620008000800 */
[----:B------:R-:W-:Y:S01]  /*25c0*/  IMAD.SHL.U32 R19, R19, 0x20, RZ ;  /* 0x0000002013137824 */ /* 0x000fe200078e00ff */
[----:B------:R-:W-:Y:S01]  /*25d0*/  BAR.SYNC.DEFER_BLOCKING 0x0 ;  /* 0x0000000000007b1d */ /* 0x000fe20000010000 */
        /* <DEDUP_REMOVED lines=37> */
[----:B------:R-:W-:Y:S02]  /*2830*/  VIADD R6, R5, 0x1 ;  /* 0x0000000105067836 */ /* 0x000fe40000000000 */
[----:B------:R-:W-:Y:S01]  /*2840*/  IMAD.WIDE.U32 R4, R7, UR6, R8 ;  /* 0x0000000607047c25 */ /* 0x000fe2000f8e0008 */
[C---:B------:R-:W-:Y:S02]  /*2850*/  SHF.L.U64.HI R9, R13.reuse, 0x2, R0 ;  /* 0x000000020d097819 */ /* 0x040fe40000010200 */
[----:B------:R-:W-:Y:S01]  /*2860*/  LOP3.LUT R6, R6, 0x3, RZ, 0xc0, !PT ;  /* 0x0000000306067812 */ /* 0x000fe200078ec0ff */
[----:B------:R-:W-:-:S04]  /*2870*/  IMAD.SHL.U32 R21, R13, 0x4, RZ ;  /* 0x000000040d157824 */ /* 0x000fc800078e00ff */
[----:B------:R-:W-:Y:S01]  /*2880*/  IMAD R7, R6, R10, R7 ;  /* 0x0000000a06077224 */ /* 0x000fe200078e0207 */
[----:B------:R-:W-:Y:S01]  /*2890*/  LEA R21, P1, R4, R21, 0x4 ;  /* 0x0000001504157211 */ /* 0x000fe200078220ff */
[----:B------:R-:W-:-:S03]  /*28a0*/  IMAD.WIDE.U32 R10, R10, UR6, RZ ;  /* 0x000000060a0a7c25 */ /* 0x000fc6000f8e00ff */
[----:B---3--:R-:W-:Y:S01]  /*28b0*/  IADD3 R21, P2, PT, R2, R21, RZ ;  /* 0x0000001502157210 */ /* 0x008fe20007f5e0ff */
[----:B------:R-:W-:Y:S01]  /*28c0*/  IMAD.MOV R12, RZ, RZ, -R6 ;  /* 0x000000ffff0c7224 */ /* 0x000fe200078e0a06 */
[----:B------:R-:W-:Y:S02]  /*28d0*/  LEA.HI.X R5, R4, R9, R5, 0x4, P1 ;  /* 0x0000000904057211 */ /* 0x000fe400008f2405 */
[----:B------:R-:W-:Y:S01]  /*28e0*/  SHF.L.U64.HI R23, R10, 0x4, R11 ;  /* 0x000000040a177819 */ /* 0x000fe2000001020b */
[----:B0-----:R-:W-:Y:S02]  /*28f0*/  ULEA UR4, UR5, UR4, 0x18 ;  /* 0x0000000405047291 */ /* 0x001fe4000f8ec0ff */
[----:B------:R-:W-:-:S04]  /*2900*/  IMAD.X R14, R3, 0x1, R5, P2 ;  /* 0x00000001030e7824 */ /* 0x000fc800010e0605 */
[----:B------:R-:W-:Y:S01]  /*2910*/  LEA R15, R17, UR4, 0x4 ;  /* 0x00000004110f7c11 */ /* 0x000fe2000f8e20ff */
[----:B------:R-:W-:-:S07]  /*2920*/  IMAD R17, R7, UR6, R8 ;  /* 0x0000000607117c24 */ /* 0x000fce000f8e0208 */
.L_x_433:
        /* <DEDUP_REMOVED lines=10> */
.L_x_432:
[----:B------:R-:W-:Y:S05]  /*29d0*/  BSYNC.RECONVERGENT B0 ;  /* 0x0000000000007941 */ /* 0x000fea0003800200 */
.L_x_431:
[----:B------:R-:W-:Y:S05]  /*29e0*/  @!P0 EXIT ;  /* 0x000000000000894d */ /* 0x000fea0003800000 */
[----:B------:R-:W1:Y:S01]  /*29f0*/  S2UR UR5, SR_CgaCtaId ;  /* 0x00000000000579c3 */ /* 0x000e620000008800 */
[----:B------:R-:W-:Y:S01]  /*2a00*/  UMOV UR4, 0x400 ;  /* 0x0000040000047882 */ /* 0x000fe20000000000 */
[C---:B---3--:R-:W-:Y:S01]  /*2a10*/  LEA R2, P0, R13.reuse, R2, 0x2 ;  /* 0x000000020d027211 */ /* 0x048fe200078010ff */
[C-C-:B------:R-:W-:Y:S02]  /*2a20*/  IMAD R25, R16.reuse, 0x2, R17.reuse ;  /* 0x0000000210197824 */ /* 0x140fe400078e0211 */
[----:B------:R-:W-:Y:S01]  /*2a30*/  IMAD R29, R16, 0x3, R17 ;  /* 0x00000003101d7824 */ /* 0x000fe200078e0211 */
[----:B------:R-:W-:Y:S01]  /*2a40*/  LEA.HI.X R3, R13, R3, R0, 0x2, P0 ;  /* 0x000000030d037211 */ /* 0x000fe200000f1400 */
[----:B------:R-:W-:Y:S01]  /*2a50*/  IMAD.IADD R0, R17, 0x1, R16 ;  /* 0x0000000111007824 */ /* 0x000fe200078e0210 */
[----:B-1----:R-:W-:-:S06]  /*2a60*/  ULEA UR4, UR5, UR4, 0x18 ;  /* 0x0000000405047291 */ /* 0x002fcc000f8ec0ff */
[----:B------:R-:W-:-:S07]  /*2a70*/  LEA R18, R17, UR4, 0x4 ;  /* 0x0000000411127c11 */ /* 0x000fce000f8e20ff */
.L_x_434:
[----:B--2---:R1:W2:Y:S01]  /*2a80*/  LDS.128 R20, [R18] ;  /* 0x0000000012147984 */ /* 0x0042a20000000c00 */
[C-C-:B------:R-:W-:Y:S02]  /*2a90*/  IMAD R24, R16.reuse, 0x10, R18.reuse ;  /* 0x0000001010187824 */ /* 0x140fe400078e0212 */
[C-C-:B0-----:R-:W-:Y:S02]  /*2aa0*/  IMAD R8, R16.reuse, 0x20, R18.reuse ;  /* 0x0000002010087824 */ /* 0x141fe400078e0212 */
[C---:B------:R-:W-:Y:S01]  /*2ab0*/  IMAD R12, R16.reuse, 0x30, R18 ;  /* 0x00000030100c7824 */ /* 0x040fe200078e0212 */
[----:B------:R-:W0:Y:S01]  /*2ac0*/  LDS.128 R4, [R24] ;  /* 0x0000000018047984 */ /* 0x000e220000000c00 */
[----:B------:R-:W-:Y:S01]  /*2ad0*/  IMAD.WIDE.U32 R26, R17, 0x10, R2 ;  /* 0x00000010111a7825 */ /* 0x000fe200078e0002 */
[C---:B------:R-:W-:Y:S02]  /*2ae0*/  IADD3 R17, PT, PT, R16.reuse, R17, R16 ;  /* 0x0000001110117210 */ /* 0x040fe40007ffe010 */
        /* <DEDUP_REMOVED lines=17> */
.L_x_435:
        /* <DEDUP_REMOVED lines=16> */
.L_x_1480:


//--------------------- .text._ZN18transformer_engine43_GLOBAL__N__603fe5ac_10_swizzle_cu_2a895db439multi_tensor_swizzle_row_scaling_kernelI4int2Li128ELi4EEEvNS0_16MultiSwizzleArgsE --------------------------
	.section	.text._ZN18transformer_engine43_GLOBAL__N__603fe5ac_10_swizzle_cu_2a895db439multi_tensor_swizzle_row_scaling_kernelI4int2Li128ELi4EEEvNS0_16MultiSwizzleArgsE,"ax",@progbits
	.align	128
.text._ZN18transformer_engine43_GLOBAL__N__603fe5ac_10_swizzle_cu_2a895db439multi_tensor_swizzle_row_scaling_kernelI4int2Li128ELi4EEEvNS0_16MultiSwizzleArgsE:
        .type           _ZN18transformer_engine43_GLOBAL__N__603fe5ac_10_swizzle_cu_2a895db439multi_tensor_swizzle_row_scaling_kernelI4int2Li128ELi4EEEvNS0_16MultiSwizzleArgsE,@function
        .size           _ZN18transformer_engine43_GLOBAL__N__603fe5ac_10_swizzle_cu_2a895db439multi_tensor_swizzle_row_scaling_kernelI4int2Li128ELi4EEEvNS0_16MultiSwizzleArgsE,(.L_x_1481 - _ZN18transformer_engine43_GLOBAL__N__603fe5ac_10_swizzle_cu_2a895db439multi_tensor_swizzle_row_scaling_kernelI4int2Li128ELi4EEEvNS0_16MultiSwizzleArgsE)
        .other          _ZN18transformer_engine43_GLOBAL__N__603fe5ac_10_swizzle_cu_2a895db439multi_tensor_swizzle_row_scaling_kernelI4int2Li128ELi4EEEvNS0_16MultiSwizzleArgsE,@"STO_CUDA_ENTRY STV_DEFAULT"
_ZN18transformer_engine43_GLOBAL__N__603fe5ac_10_swizzle_cu_2a895db439multi_tensor_swizzle_row_scaling_kernelI4int2Li128ELi4EEEvNS0_16MultiSwizzleArgsE:
[----:B------:R-:W-:Y:S08]  /*0000*/  LDC R1, c[0x0][0x37c] ;  /* 0x0000df00ff017b82 */ /* 0x000ff00000000800 */
[----:B------:R-:W0:Y:S01]  /*0010*/  S2UR UR7, SR_CTAID.X ;  /* 0x00000000000779c3 */ /* 0x000e220000002500 */
[----:B------:R-:W-:Y:S01]  /*0020*/  UMOV UR4, URZ ;  /* 0x000000ff00047c82 */ /* 0x000fe20008000000 */
[----:B------:R-:W-:-:S05]  /*0030*/  UMOV UR8, 0x800 ;  /* 0x0000080000087882 */ /* 0x000fca0000000000 */
.L_x_436:
[----:B------:R-:W-:Y:S02]  /*0040*/  ULEA UR5, UR4, UR8, 0x2 ;  /* 0x0000000804057291 */ /* 0x000fe4000f8e10ff */
[----:B------:R-:W-:-:S10]  /*0050*/  UMOV UR11, UR4 ;  /* 0x00000004000b7c82 */ /* 0x000fd40008000000 */
[----:B------:R-:W0:Y:S01]  /*0060*/  LDCU UR6, c[0x0][UR5+0x384] ;  /* 0x00007080050677ac */ /* 0x000e220008000800 */
[----:B------:R-:W-:-:S07]  /*0070*/  UIADD3 UR5, UPT, UPT, UR4, 0x1, URZ ;  /* 0x0000000104057890 */ /* 0x000fce000fffe0ff */
[----:B------:R-:W-:Y:S01]  /*0080*/  UMOV UR4, UR5 ;  /* 0x0000000500047c82 */ /* 0x000fe20008000000 */
[----:B0-----:R-:W-:-:S09]  /*0090*/  UISETP.GT.AND UP0, UPT, UR6, UR7, UPT ;  /* 0x000000070600728c */ /* 0x001fd2000bf04270 */
[----:B------:R-:W-:Y:S05]  /*00a0*/  BRA.U !UP0, `(.L_x_436) ;  /* 0xfffffffd08e47547 */ /* 0x000fea000b83ffff */
[----:B------:R-:W-:Y:S01]  /*00b0*/  USHF.L.U32 UR20, UR11, 0x3, URZ ;  /* 0x000000030b147899 */ /* 0x000fe200080006ff */
[----:B------:R-:W-:Y:S01]  /*00c0*/  BSSY.RECONVERGENT B0, `(.L_x_437) ;  /* 0x0000412000007945 */ /* 0x000fe20003800200 */
[----:B------:R-:W-:Y:S01]  /*00d0*/  UMOV UR18, 0x40 ;  /* 0x0000004000127882 */ /* 0x000fe20000000000 */
[----:B------:R-:W0:Y:S01]  /*00e0*/  LDCU.64 UR16, c[0x0][0x358] ;  /* 0x00006b00ff1077ac */ /* 0x000e220008000a00 */
[----:B------:R-:W-:-:S12]  /*00f0*/  UIMAD UR11, UR11, -0x4, UR20 ;  /* 0xfffffffc0b0b78a4 */ /* 0x000fd8000f8e0214 */
[----:B------:R-:W1:Y:S01]  /*0100*/  LDCU UR21, c[0x0][UR11+0x780] ;  /* 0x0000f0000b1577ac */ /* 0x000e620008000800 */
[----:B------:R-:W2:Y:S01]  /*0110*/  LDCU UR22, c[0x0][UR11+0x880] ;  /* 0x000110000b1677ac */ /* 0x000ea20008000800 */
[----:B------:R-:W3:Y:S01]  /*0120*/  LDCU UR23, c[0x0][UR11+0x980] ;  /* 0x000130000b1777ac */ /* 0x000ee20008000800 */
[----:B-1----:R-:W-:-:S04]  /*0130*/  USHF.R.S32.HI UR4, URZ, 0x1f, UR21 ;  /* 0x0000001fff047899 */ /* 0x002fc80008011415 */
[----:B------:R-:W-:-:S04]  /*0140*/  ULEA.HI UR4, UR4, UR21, URZ, 0x7 ;  /* 0x0000001504047291 */ /* 0x000fc8000f8f38ff */
[----:B------:R-:W-:-:S06]  /*0150*/  USHF.R.S32.HI UR13, URZ, 0x7, UR4 ;  /* 0x00000007ff0d7899 */ /* 0x000fcc0008011404 */
[----:B------:R-:W-:Y:S01]  /*0160*/  IMAD.U32 R3, RZ, RZ, UR13 ;  /* 0x0000000dff037e24 */ /* 0x000fe2000f8e00ff */
[----:B------:R-:W1:Y:S04]  /*0170*/  LDCU UR4, c[0x0][UR11+0xb80] ;  /* 0x000170000b0477ac */ /* 0x000e680008000800 */
[-C--:B------:R-:W-:Y:S02]  /*0180*/  IABS R0, R3.reuse ;  /* 0x0000000300007213 */ /* 0x080fe40000000000 */
[----:B------:R-:W-:Y:S02]  /*0190*/  IABS R3, R3 ;  /* 0x0000000300037213 */ /* 0x000fe40000000000 */
[----:B------:R-:W-:Y:S01]  /*01a0*/  R2UR UR10, R0 ;  /* 0x00000000000a72ca */ /* 0x000fe200000e0000 */
[----:B-1----:R-:W-:-:S12]  /*01b0*/  UIADD3 UR9, UPT, UPT, -UR4, UR7, URZ ;  /* 0x0000000704097290 */ /* 0x002fd8000fffe1ff */
[----:B------:R-:W1:Y:S01]  /*01c0*/  I2F.RP R0, UR10 ;  /* 0x0000000a00007d06 */ /* 0x000e620008209400 */
[----:B------:R-:W-:Y:S01]  /*01d0*/  UMOV UR4, URZ ;  /* 0x000000ff00047c82 */ /* 0x000fe20008000000 */
[----:B------:R-:W-:Y:S02]  /*01e0*/  UISETP.GE.AND UP3, UPT, UR9, URZ, UPT ;  /* 0x000000ff0900728c */ /* 0x000fe4000bf66270 */
[----:B------:R-:W-:-:S05]  /*01f0*/  IMAD.U32 R4, RZ, RZ, UR9 ;  /* 0x00000009ff047e24 */ /* 0x000fca000f8e00ff */
[----:B------:R-:W-:-:S04]  /*0200*/  IABS R4, R4 ;  /* 0x0000000400047213 */ /* 0x000fc80000000000 */
[----:B------:R-:W-:Y:S01]  /*0210*/  R2UR UR7, R4 ;  /* 0x00000000040772ca */ /* 0x000fe200000e0000 */
[----:B-1----:R-:W1:Y:S02]  /*0220*/  MUFU.RCP R0, R0 ;  /* 0x0000000000007308 */ /* 0x002e640000001000 */
[----:B-1----:R-:W-:Y:S02]  /*0230*/  VIADD R2, R0, 0xffffffe ;  /* 0x0ffffffe00027836 */ /* 0x002fe40000000000 */
[----:B------:R-:W-:-:S04]  /*0240*/  IMAD.MOV R0, RZ, RZ, -R3 ;  /* 0x000000ffff007224 */ /* 0x000fc800078e0a03 */
[----:B------:R-:W1:Y:S01]  /*0250*/  F2I.FTZ.U32.TRUNC.NTZ R2, R2 ;  /* 0x0000000200027305 */ /* 0x000e62000021f000 */
[----:B------:R-:W-:Y:S02]  /*0260*/  R2UR UR8, R0 ;  /* 0x00000000000872ca */ /* 0x000fe400000e0000 */
[----:B-1----:R-:W-:Y:S02]  /*0270*/  R2UR UR5, R2 ;  /* 0x00000000020572ca */ /* 0x002fe400000e0000 */
[----:B------:R-:W1:Y:S11]  /*0280*/  S2R R2, SR_TID.X ;  /* 0x0000000000027919 */ /* 0x000e760000002100 */
[----:B------:R-:W-:-:S04]  /*0290*/  UIADD3 UR6, UPT, UPT, URZ, -UR5, URZ ;  /* 0x80000005ff067290 */ /* 0x000fc8000fffe0ff */
[----:B------:R-:W-:-:S04]  /*02a0*/  UIMAD UR6, UR6, UR10, URZ ;  /* 0x0000000a060672a4 */ /* 0x000fc8000f8e02ff */
[----:B------:R-:W-:-:S04]  /*02b0*/  UIMAD.WIDE.U32 UR4, UR5, UR6, UR4 ;  /* 0x00000006050472a5 */ /* 0x000fc8000f8e0004 */
[----:B------:R-:W-:Y:S02]  /*02c0*/  UIMAD.WIDE.U32 UR4, UR5, UR7, URZ ;  /* 0x00000007050472a5 */ /* 0x000fe4000f8e00ff */
[----:B--2---:R-:W-:-:S04]  /*02d0*/  USHF.R.S32.HI UR4, URZ, 0x1f, UR22 ;  /* 0x0000001fff047899 */ /* 0x004fc80008011416 */
[----:B------:R-:W-:Y:S01]  /*02e0*/  ULEA.HI UR4, UR4, UR22, URZ, 0x2 ;  /* 0x0000001604047291 */ /* 0x000fe2000f8f10ff */
[----:B------:R-:W-:Y:S01]  /*02f0*/  UMOV UR6, UR5 ;  /* 0x0000000500067c82 */ /* 0x000fe20008000000 */
[----:B------:R-:W-:Y:S01]  /*0300*/  ULOP3.LUT UR5, UR9, UR13, URZ, 0x3c, !UPT ;  /* 0x0000000d09057292 */ /* 0x000fe2000f8e3cff */
[----:B-1----:R-:W-:Y:S01]  /*0310*/  IMAD.SHL.U32 R10, R2, 0x2, RZ ;  /* 0x00000002020a7824 */ /* 0x002fe200078e00ff */
[----:B------:R-:W-:Y:S02]  /*0320*/  UIMAD UR7, UR6, UR8, UR7 ;  /* 0x00000008060772a4 */ /* 0x000fe4000f8e0207 */
[----:B------:R-:W-:Y:S02]  /*0330*/  USHF.R.S32.HI UR12, URZ, 0x2, UR4 ;  /* 0x00000002ff0c7899 */ /* 0x000fe40008011404 */
[----:B------:R-:W-:Y:S02]  /*0340*/  UISETP.GT.U32.AND UP1, UPT, UR10, UR7, UPT ;  /* 0x000000070a00728c */ /* 0x000fe4000bf24070 */
[----:B------:R-:W-:-:S02]  /*0350*/  UIADD3 UR4, UPT, UPT, UR12, 0x3f, URZ ;  /* 0x0000003f0c047890 */ /* 0x000fc4000fffe0ff */
[----:B------:R-:W-:-:S07]  /*0360*/  ULOP3.LUT UR8, URZ, UR13, URZ, 0x33, !UPT ;  /* 0x0000000dff087292 */ /* 0x000fce000f8e33ff */
[----:B------:R-:W-:Y:S02]  /*0370*/  @!UP1 UIADD3 UR7, UPT, UPT, UR7, -UR10, URZ ;  /* 0x8000000a07079290 */ /* 0x000fe4000fffe0ff */
[----:B------:R-:W-:Y:S02]  /*0380*/  @!UP1 UIADD3 UR6, UPT, UPT, UR6, 0x1, URZ ;  /* 0x0000000106069890 */ /* 0x000fe4000fffe0ff */
[----:B------:R-:W-:Y:S02]  /*0390*/  UISETP.GE.U32.AND UP0, UPT, UR7, UR10, UPT ;  /* 0x0000000a0700728c */ /* 0x000fe4000bf06070 */
[----:B------:R-:W-:Y:S02]  /*03a0*/  UISETP.GE.AND UP1, UPT, UR5, URZ, UPT ;  /* 0x000000ff0500728c */ /* 0x000fe4000bf26270 */
[----:B------:R-:W-:Y:S02]  /*03b0*/  USHF.R.S32.HI UR5, URZ, 0x1f, UR4 ;  /* 0x0000001fff057899 */ /* 0x000fe40008011404 */
[----:B------:R-:W-:-:S02]  /*03c0*/  UISETP.GT.U32.AND UP2, UPT, UR10, UR7, UPT ;  /* 0x000000070a00728c */ /* 0x000fc4000bf44070 */
[----:B------:R-:W-:Y:S02]  /*03d0*/  ULEA.HI UR5, UR5, UR4, URZ, 0x6 ;  /* 0x0000000405057291 */ /* 0x000fe4000f8f30ff */
[----:B------:R-:W-:Y:S02]  /*03e0*/  UIADD3 UR4, UPT, UPT, UR7, -UR10, URZ ;  /* 0x8000000a07047290 */ /* 0x000fe4000fffe0ff */
[----:B------:R-:W-:Y:S02]  /*03f0*/  @UP0 UIADD3 UR6, UPT, UPT, UR6, 0x1, URZ ;  /* 0x0000000106060890 */ /* 0x000fe4000fffe0ff */
[----:B------:R-:W-:Y:S02]  /*0400*/  UISETP.NE.AND UP0, UPT, UR13, URZ, UPT ;  /* 0x000000ff0d00728c */ /* 0x000fe4000bf05270 */
[----:B------:R-:W-:Y:S02]  /*0410*/  @!UP1 UIADD3 UR6, UPT, UPT, -UR6, URZ, URZ ;  /* 0x000000ff06069290 */ /* 0x000fe4000fffe1ff */
[----:B------:R-:W-:-:S02]  /*0420*/  ULEA.HI.SX32 UR15, UR5, 0xffffffff, 0x1a ;  /* 0xffffffff050f7891 */ /* 0x000fc4000f8fd2ff */
[----:B------:R-:W-:Y:S02]  /*0430*/  USEL UR14, UR8, UR6, !UP0 ;  /* 0x00000006080e7287 */ /* 0x000fe4000c000000 */
[----:B------:R-:W-:Y:S02]  /*0440*/  USEL UR7, UR4, UR7, !UP2 ;  /* 0x0000000704077287 */ /* 0x000fe4000d000000 */
[----:B------:R-:W-:Y:S02]  /*0450*/  UISETP.NE.AND UP1, UPT, UR14, UR15, UPT ;  /* 0x0000000f0e00728c */ /* 0x000fe4000bf25270 */
[----:B------:R-:W-:Y:S02]  /*0460*/  @!UP3 UIADD3 UR7, UPT, UPT, -UR7, URZ, URZ ;  /* 0x000000ff0707b290 */ /* 0x000fe4000fffe1ff */
[----:B------:R-:W-:Y:S02]  /*0470*/  USHF.L.U32 UR9, UR14, 0xd, URZ ;  /* 0x0000000d0e097899 */ /* 0x000fe400080006ff */
[----:B------:R-:W-:-:S02]  /*0480*/  USEL UR7, UR8, UR7, !UP0 ;  /* 0x0000000708077287 */ /* 0x000fc4000c000000 */
[----:B------:R-:W-:Y:S02]  /*0490*/  USHF.R.S32.HI UR10, URZ, 0x1f, UR9 ;  /* 0x0000001fff0a7899 */ /* 0x000fe40008011409 */
[----:B------:R-:W-:Y:S02]  /*04a0*/  UIMAD UR8, UR12, UR7, URZ ;  /* 0x000000070c0872a4 */ /* 0x000fe4000f8e02ff */
[----:B------:R-:W-:Y:S02]  /*04b0*/  @!UP1 UIADD3 UR19, UPT, UPT, UR12, -0x1, URZ ;  /* 0xffffffff0c139890 */ /* 0x000fe4000fffe0ff */
[----:B------:R-:W-:Y:S02]  /*04c0*/  USHF.L.U32 UR8, UR8, 0x7, URZ ;  /* 0x0000000708087899 */ /* 0x000fe400080006ff */
[----:B------:R-:W-:Y:S02]  /*04d0*/  @!UP1 USHF.R.S32.HI UR6, URZ, 0x1f, UR19 ;  /* 0x0000001fff069899 */ /* 0x000fe40008011413 */
[----:B---3--:R-:W-:-:S02]  /*04e0*/  UISETP.GE.AND UP0, UPT, UR23, UR21, UPT ;  /* 0x000000151700728c */ /* 0x008fc4000bf06270 */
[----:B------:R-:W-:Y:S01]  /*04f0*/  @!UP1 ULEA.HI UR6, UR6, UR19, URZ, 0x6 ;  /* 0x0000001306069291 */ /* 0x000fe2000f8f30ff */
[----:B------:R-:W1:Y:S03]  /*0500*/  LDCU.64 UR4, c[0x0][UR20+0x580] ;  /* 0x0000b000140477ac */ /* 0x000e660008000a00 */
[----:B------:R-:W-:-:S04]  /*0510*/  @!UP1 ULOP3.LUT UR6, UR6, 0xffffffc0, URZ, 0xc0, !UPT ;  /* 0xffffffc006069892 */ /* 0x000fc8000f8ec0ff */
[----:B------:R-:W-:Y:S02]  /*0520*/  @!UP1 UIADD3 UR18, UPT, UPT, UR19, 0x1, -UR6 ;  /* 0x0000000113129890 */ /* 0x000fe4000fffe806 */
[----:B------:R-:W-:Y:S02]  /*0530*/  UIADD3 UR9, UP1, UPT, UR8, UR9, URZ ;  /* 0x0000000908097290 */ /* 0x000fe4000ff3e0ff */
[----:B------:R-:W-:Y:S02]  /*0540*/  UIADD3 UR6, UPT, UPT, UR13, -0x1, URZ ;  /* 0xffffffff0d067890 */ /* 0x000fe4000fffe0ff */
[----:B------:R-:W-:Y:S01]  /*0550*/  ISETP.GE.U32.AND P0, PT, R10, UR18, PT ;  /* 0x000000120a007c0c */ /* 0x000fe2000bf06070 */
[----:B------:R-:W-:Y:S02]  /*0560*/  ULEA.HI.X.SX32 UR10, UR8, UR10, 0x1, UP1 ;  /* 0x0000000a080a7291 */ /* 0x000fe400088f0eff */
[----:B------:R-:W-:Y:S02]  /*0570*/  ULEA UR13, UR14, UR8, 0x6 ;  /* 0x000000080e0d7291 */ /* 0x000fe4000f8e30ff */
[----:B------:R-:W-:-:S08]  /*0580*/  UISETP.EQ.AND UP1, UPT, UR7, UR6, !UP0 ;  /* 0x000000060700728c */ /* 0x000fd0000c722270 */
[----:B01----:R-:W-:Y:S05]  /*0590*/  @P0 BRA `(.L_x_438) ;  /* 0x0000003c00100947 */ /* 0x003fea0003800000 */
[----:B------:R-:W0:Y:S01]  /*05a0*/  S2R R11, SR_TID.Y ;  /* 0x00000000000b7919 */ /* 0x000e220000002200 */
[----:B------:R-:W-:Y:S02]  /*05b0*/  IMAD.U32 R6, RZ, RZ, UR20 ;  /* 0x00000014ff067e24 */ /* 0x000fe4000f8e00ff */
[----:B------:R-:W-:-:S04]  /*05c0*/  IMAD.U32 R13, RZ, RZ, UR13 ;  /* 0x0000000dff0d7e24 */ /* 0x000fc8000f8e00ff */
[----:B------:R-:W1:Y:S01]  /*05d0*/  LDC.64 R6, c[0x0][R6+0x380] ;  /* 0x0000e00006067b82 */ /* 0x000e620000000a00 */
[----:B------:R-:W-:Y:S01]  /*05e0*/  SHF.R.S32.HI R13, RZ, 0x1f, R13 ;  /* 0x0000001fff0d7819 */ /* 0x000fe2000001140d */
[----:B0-----:R-:W-:-:S05]  /*05f0*/  IMAD R10, R11, UR12, R10 ;  /* 0x0000000c0b0a7c24 */ /* 0x001fca000f8e020a */
[----:B------:R-:W-:-:S04]  /*0600*/  IADD3 R5, P0, PT, R10, UR13, RZ ;  /* 0x0000000d0a057c10 */ /* 0x000fc8000ff1e0ff */
[----:B------:R-:W-:Y:S02]  /*0610*/  LEA.HI.X.SX32 R0, R10, R13, 0x1, P0 ;  /* 0x0000000d0a007211 */ /* 0x000fe400000f0eff */
[----:B-1----:R-:W-:-:S04]  /*0620*/  LEA R4, P0, R5, R6, 0x2 ;  /* 0x0000000605047211 */ /* 0x002fc800078010ff */
[----:B------:R-:W-:-:S06]  /*0630*/  LEA.HI.X R5, R5, R7, R0, 0x2, P0 ;  /* 0x0000000705057211 */ /* 0x000fcc00000f1400 */
[----:B------:R-:W5:Y:S01]  /*0640*/  LDG.E.64.CONSTANT R4, desc[UR16][R4.64] ;  /* 0x0000001004047981 */ /* 0x000f62000c1e9b00 */
[----:B------:R-:W-:-:S06]  /*0650*/  IMAD.U32 R0, RZ, RZ, UR11 ;  /* 0x0000000bff007e24 */ /* 0x000fcc000f8e00ff */
[----:B------:R-:W0:Y:S02]  /*0660*/  LDC R0, c[0x0][R0+0xa80] ;  /* 0x0002a00000007b82 */ /* 0x000e240000000800 */
[----:B0-----:R-:W-:-:S13]  /*0670*/  R2UR UR6, R0 ;  /* 0x00000000000672ca */ /* 0x001fda00000e0000 */
[----:B------:R-:W-:-:S04]  /*0680*/  UISETP.GE.AND UP0, UPT, UR6, UR22, UPT ;  /* 0x000000160600728c */ /* 0x000fc8000bf06270 */
[----:B------:R-:W-:-:S06]  /*0690*/  UISETP.EQ.AND UP0, UPT, UR14, UR15, !UP0 ;  /* 0x0000000f0e00728c */ /* 0x000fcc000c702270 */
[----:B------:R-:W-:-:S04]  /*06a0*/  PLOP3.LUT P0, PT, PT, PT, UP0, 0x80, 0x8 ;  /* 0x000000000008781c */ /* 0x000fc80003f0f008 */
[----:B------:R-:W-:-:S13]  /*06b0*/  PLOP3.LUT P0, PT, P0, PT, UP1, 0xea, 0xae ;  /* 0x0000000000ae781c */ /* 0x000fda000070fd1a */
[----:B------:R-:W-:Y:S05]  /*06c0*/  @!P0 BRA `(.L_x_439) ;  /* 0x0000000c00808947 */ /* 0x000fea0003800000 */
[----:B------:R-:W-:Y:S01]  /*06d0*/  IABS R8, UR22 ;  /* 0x0000001600087c13 */ /* 0x000fe20008000000 */
[----:B------:R-:W-:Y:S01]  /*06e0*/  VIADD R9, R10, UR13 ;  /* 0x0000000d0a097c36 */ /* 0x000fe20008000000 */
[----:B------:R-:W-:Y:S01]  /*06f0*/  IABS R14, UR22 ;  /* 0x00000016000e7c13 */ /* 0x000fe20008000000 */
[----:B------:R-:W-:Y:S01]  /*0700*/  BSSY.RECONVERGENT B1, `(.L_x_440) ;  /* 0x0000026000017945 */ /* 0x000fe20003800200 */
[----:B------:R-:W0:Y:S01]  /*0710*/  I2F.RP R12, R8 ;  /* 0x00000008000c7306 */ /* 0x000e220000209400 */
[----:B------:R-:W-:-:S05]  /*0720*/  IMAD.SHL.U32 R9, R9, 0x4, RZ ;  /* 0x0000000409097824 */ /* 0x000fca00078e00ff */
[----:B------:R-:W-:Y:S02]  /*0730*/  IABS R16, R9 ;  /* 0x0000000900107213 */ /* 0x000fe40000000000 */
[----:B0-----:R-:W0:Y:S02]  /*0740*/  MUFU.RCP R12, R12 ;  /* 0x0000000c000c7308 */ /* 0x001e240000001000 */
[----:B0-----:R-:W-:Y:S02]  /*0750*/  VIADD R15, R12, 0xffffffe ;  /* 0x0ffffffe0c0f7836 */ /* 0x001fe40000000000 */
[----:B------:R-:W-:Y:S02]  /*0760*/  IMAD.MOV R12, RZ, RZ, -R14 ;  /* 0x000000ffff0c7224 */ /* 0x000fe400078e0a0e */
[----:B------:R-:W-:Y:S02]  /*0770*/  IMAD.MOV.U32 R14, RZ, RZ, RZ ;  /* 0x000000ffff0e7224 */ /* 0x000fe400078e00ff */
[----:B------:R-:W0:Y:S02]  /*0780*/  F2I.FTZ.U32.TRUNC.NTZ R15, R15 ;  /* 0x0000000f000f7305 */ /* 0x000e24000021f000 */
[----:B0-----:R-:W-:-:S04]  /*0790*/  IMAD.MOV R17, RZ, RZ, -R15 ;  /* 0x000000ffff117224 */ /* 0x001fc800078e0a0f */
[----:B------:R-:W-:-:S04]  /*07a0*/  IMAD R17, R17, R8, RZ ;  /* 0x0000000811117224 */ /* 0x000fc800078e02ff */
[----:B------:R-:W-:-:S04]  /*07b0*/  IMAD.HI.U32 R14, R15, R17, R14 ;  /* 0x000000110f0e7227 */ /* 0x000fc800078e000e */
[----:B------:R-:W-:Y:S01]  /*07c0*/  IMAD.MOV.U32 R17, RZ, RZ, R16 ;  /* 0x000000ffff117224 */ /* 0x000fe200078e0010 */
[----:B------:R-:W-:-:S03]  /*07d0*/  LOP3.LUT R16, R9, UR22, RZ, 0x3c, !PT ;  /* 0x0000001609107c12 */ /* 0x000fc6000f8e3cff */
[----:B------:R-:W-:Y:S01]  /*07e0*/  IMAD.HI.U32 R15, R14, R17, RZ ;  /* 0x000000110e0f7227 */ /* 0x000fe200078e00ff */
[----:B------:R-:W-:-:S03]  /*07f0*/  ISETP.GE.AND P3, PT, R16, RZ, PT ;  /* 0x000000ff1000720c */ /* 0x000fc60003f66270 */
[----:B------:R-:W-:-:S05]  /*0800*/  IMAD R17, R15, R12, R17 ;  /* 0x0000000c0f117224 */ /* 0x000fca00078e0211 */
[----:B------:R-:W-:-:S13]  /*0810*/  ISETP.GT.U32.AND P2, PT, R8, R17, PT ;  /* 0x000000110800720c */ /* 0x000fda0003f44070 */
[----:B------:R-:W-:Y:S02]  /*0820*/  @!P2 IMAD.IADD R17, R17, 0x1, -R8 ;  /* 0x000000011111a824 */ /* 0x000fe400078e0a08 */
[----:B------:R-:W-:-:S03]  /*0830*/  @!P2 VIADD R15, R15, 0x1 ;  /* 0x000000010f0fa836 */ /* 0x000fc60000000000 */
[----:B------:R-:W-:-:S13]  /*0840*/  ISETP.GE.U32.AND P1, PT, R17, R8, PT ;  /* 0x000000081100720c */ /* 0x000fda0003f26070 */
[----:B------:R-:W-:Y:S01]  /*0850*/  @P1 VIADD R15, R15, 0x1 ;  /* 0x000000010f0f1836 */ /* 0x000fe20000000000 */
[----:B------:R-:W-:-:S03]  /*0860*/  ISETP.NE.AND P1, PT, RZ, UR22, PT ;  /* 0x00000016ff007c0c */ /* 0x000fc6000bf25270 */
[----:B------:R-:W-:Y:S01]  /*0870*/  IMAD.MOV.U32 R16, RZ, RZ, R15 ;  /* 0x000000ffff107224 */ /* 0x000fe200078e000f */
[----:B------:R-:W-:-:S03]  /*0880*/  LOP3.LUT R15, RZ, UR22, RZ, 0x33, !PT ;  /* 0x00000016ff0f7c12 */ /* 0x000fc6000f8e33ff */
[----:B------:R-:W-:-:S05]  /*0890*/  @!P3 IMAD.MOV R16, RZ, RZ, -R16 ;  /* 0x000000ffff10b224 */ /* 0x000fca00078e0a10 */
[----:B------:R-:W-:-:S04]  /*08a0*/  SEL R16, R15, R16, !P1 ;  /* 0x000000100f107207 */ /* 0x000fc80004800000 */
[----:B------:R-:W-:-:S13]  /*08b0*/  ISETP.GE.AND P2, PT, R16, UR23, PT ;  /* 0x0000001710007c0c */ /* 0x000fda000bf46270 */
        /* <DEDUP_REMOVED lines=9> */
.L_x_441:
[----:B-----5:R-:W-:-:S07]  /*0950*/  LOP3.LUT R4, R4, 0xffffff00, RZ, 0xc0, !PT ;  /* 0xffffff0004047812 */ /* 0x020fce00078ec0ff */
.L_x_442:
[----:B------:R-:W-:Y:S05]  /*0960*/  BSYNC.RECONVERGENT B1 ;  /* 0x0000000000017941 */ /* 0x000fea0003800200 */
.L_x_440:
[----:B------:R-:W-:Y:S01]  /*0970*/  VIADD R18, R9, 0x1 ;  /* 0x0000000109127836 */ /* 0x000fe20000000000 */
[----:B------:R-:W-:Y:S04]  /*0980*/  BSSY.RECONVERGENT B1, `(.L_x_443) ;  /* 0x0000018000017945 */ /* 0x000fe80003800200 */
[----:B------:R-:W-:Y:S02]  /*0990*/  IABS R19, R18 ;  /* 0x0000001200137213 */ /* 0x000fe40000000000 */
        /* <DEDUP_REMOVED lines=21> */
.L_x_444:
[----:B-----5:R-:W-:-:S07]  /*0af0*/  LOP3.LUT R4, R4, 0xffff00ff, RZ, 0xc0, !PT ;  /* 0xffff00ff04047812 */ /* 0x020fce00078ec0ff */
.L_x_445:
[----:B------:R-:W-:Y:S05]  /*0b00*/  BSYNC.RECONVERGENT B1 ;  /* 0x0000000000017941 */ /* 0x000fea0003800200 */
.L_x_443:
        /* <DEDUP_REMOVED lines=24> */
.L_x_447:
[----:B-----5:R-:W-:-:S07]  /*0c90*/  LOP3.LUT R4, R4, 0xff00ffff, RZ, 0xc0, !PT ;  /* 0xff00ffff04047812 */ /* 0x020fce00078ec0ff */
.L_x_448:
[----:B------:R-:W-:Y:S05]  /*0ca0*/  BSYNC.RECONVERGENT B1 ;  /* 0x0000000000017941 */ /* 0x000fea0003800200 */
.L_x_446:
        /* <DEDUP_REMOVED lines=24> */
.L_x_450:
[----:B-----5:R-:W-:-:S07]  /*0e30*/  LOP3.LUT R4, R4, 0xffffff, RZ, 0xc0, !PT ;  /* 0x00ffffff04047812 */ /* 0x020fce00078ec0ff */
.L_x_451:
[----:B------:R-:W-:Y:S05]  /*0e40*/  BSYNC.RECONVERGENT B1 ;  /* 0x0000000000017941 */ /* 0x000fea0003800200 */
.L_x_449:
        /* <DEDUP_REMOVED lines=24> */
.L_x_453:
[----:B-----5:R-:W-:-:S07]  /*0fd0*/  LOP3.LUT R5, R5, 0xffffff00, RZ, 0xc0, !PT ;  /* 0xffffff0005057812 */ /* 0x020fce00078ec0ff */
.L_x_454:
[----:B------:R-:W-:Y:S05]  /*0fe0*/  BSYNC.RECONVERGENT B1 ;  /* 0x0000000000017941 */ /* 0x000fea0003800200 */
.L_x_452:
        /* <DEDUP_REMOVED lines=24> */
.L_x_456:
[----:B-----5:R-:W-:-:S07]  /*1170*/  LOP3.LUT R5, R5, 0xffff00ff, RZ, 0xc0, !PT ;  /* 0xffff00ff05057812 */ /* 0x020fce00078ec0ff */
.L_x_457:
[----:B------:R-:W-:Y:S05]  /*1180*/  BSYNC.RECONVERGENT B1 ;  /* 0x0000000000017941 */ /* 0x000fea0003800200 */
.L_x_455:
        /* <DEDUP_REMOVED lines=24> */
.L_x_459:
[----:B-----5:R-:W-:-:S07]  /*1310*/  LOP3.LUT R5, R5, 0xff00ffff, RZ, 0xc0, !PT ;  /* 0xff00ffff05057812 */ /* 0x020fce00078ec0ff */
.L_x_460:
[----:B------:R-:W-:Y:S05]  /*1320*/  BSYNC.RECONVERGENT B1 ;  /* 0x0000000000017941 */ /* 0x000fea0003800200 */
.L_x_458:
[----:B------:R-:W-:Y:S01]  /*1330*/  VIADD R16, R9, 0x7 ;  /* 0x0000000709107836 */ /* 0x000fe20000000000 */
[----:B------:R-:W-:Y:S04]  /*1340*/  BSSY.RECONVERGENT B1, `(.L_x_439) ;  /* 0x0000018000017945 */ /* 0x000fe80003800200 */
[----:B------:R-:W-:-:S05]  /*1350*/  IABS R17, R16 ;  /* 0x0000001000117213 */ /* 0x000fca0000000000 */
[----:B------:R-:W-:-:S04]  /*1360*/  IMAD.HI.U32 R9, R14, R17, RZ ;  /* 0x000000110e097227 */ /* 0x000fc800078e00ff */
[----:B------:R-:W-:Y:S01]  /*1370*/  IMAD R17, R9, R12, R17 ;  /* 0x0000000c09117224 */ /* 0x000fe200078e0211 */
[----:B------:R-:W-:-:S04]  /*1380*/  LOP3.LUT R12, R16, UR22, RZ, 0x3c, !PT ;  /* 0x00000016100c7c12 */ /* 0x000fc8000f8e3cff */
        /* <DEDUP_REMOVED lines=18> */
.L_x_461:
[----:B-----5:R-:W-:-:S07]  /*14b0*/  LOP3.LUT R5, R5, 0xffffff, RZ, 0xc0, !PT ;  /* 0x00ffffff05057812 */ /* 0x020fce00078ec0ff */
.L_x_462:
[----:B------:R-:W-:Y:S05]  /*14c0*/  BSYNC.RECONVERGENT B1 ;  /* 0x0000000000017941 */ /* 0x000fea0003800200 */
.L_x_439:
[----:B------:R-:W-:-:S04]  /*14d0*/  IMAD.U32 R9, RZ, RZ, UR12 ;  /* 0x0000000cff097e24 */ /* 0x000fc8000f8e00ff */
[----:B------:R-:W-:-:S05]  /*14e0*/  IMAD R14, R9, 0x20, R10 ;  /* 0x00000020090e7824 */ /* 0x000fca00078e020a */
[----:B------:R-:W-:-:S04]  /*14f0*/  IADD3 R9, P1, PT, R14, UR13, RZ ;  /* 0x0000000d0e097c10 */ /* 0x000fc8000ff3e0ff */
[----:B------:R-:W-:Y:S02]  /*1500*/  LEA.HI.X.SX32 R12, R14, R13, 0x1, P1 ;  /* 0x0000000d0e0c7211 */ /* 0x000fe400008f0eff */
[----:B------:R-:W-:-:S04]  /*1510*/  LEA R8, P1, R9, R6, 0x2 ;  /* 0x0000000609087211 */ /* 0x000fc800078210ff */
[----:B------:R-:W-:-:S06]  /*1520*/  LEA.HI.X R9, R9, R7, R12, 0x2, P1 ;  /* 0x0000000709097211 */ /* 0x000fcc00008f140c */
[----:B------:R-:W5:Y:S01]  /*1530*/  LDG.E.64.CONSTANT R8, desc[UR16][R8.64] ;  /* 0x0000001008087981 */ /* 0x000f62000c1e9b00 */
[----:B------:R-:W-:Y:S05]  /*1540*/  @!P0 BRA `(.L_x_463) ;  /* 0x0000000c008c8947 */ /* 0x000fea0003800000 */
[----:B------:R-:W-:Y:S01]  /*1550*/  IABS R17, UR22 ;  /* 0x0000001600117c13 */ /* 0x000fe20008000000 */
[----:B------:R-:W-:Y:S01]  /*1560*/  VIADD R12, R14, UR13 ;  /* 0x0000000d0e0c7c36 */ /* 0x000fe20008000000 */
[----:B------:R-:W-:Y:S01]  /*1570*/  IABS R20, UR22 ;  /* 0x0000001600147c13 */ /* 0x000fe20008000000 */
[----:B------:R-:W-:Y:S01]  /*1580*/  BSSY.RECONVERGENT B1, `(.L_x_464) ;  /* 0x0000028000017945 */ /* 0x000fe20003800200 */
[----:B------:R-:W0:Y:S01]  /*1590*/  I2F.RP R16, R17 ;  /* 0x0000001100107306 */ /* 0x000e220000209400 */
[----:B------:R-:W-:Y:S02]  /*15a0*/  IMAD.SHL.U32 R12, R12, 0x4, RZ ;  /* 0x000000040c0c7824 */ /* 0x000fe400078e00ff */
[----:B------:R-:W-:-:S05]  /*15b0*/  IMAD.MOV R20, RZ, RZ, -R20 ;  /* 0x000000ffff147224 */ /* 0x000fca00078e0a14 */
[----:B0-----:R-:W0:Y:S02]  /*15c0*/  MUFU.RCP R16, R16 ;  /* 0x0000001000107308 */ /* 0x001e240000001000 */
[----:B0-----:R-:W-:-:S06]  /*15d0*/  VIADD R15, R16, 0xffffffe ;  /* 0x0ffffffe100f7836 */ /* 0x001fcc0000000000 */
[----:B------:R-:W0:Y:S02]  /*15e0*/  F2I.FTZ.U32.TRUNC.NTZ R15, R15 ;  /* 0x0000000f000f7305 */ /* 0x000e24000021f000 */
[----:B0-----:R-:W-:-:S04]  /*15f0*/  IMAD.MOV R18, RZ, RZ, -R15 ;  /* 0x000000ffff127224 */ /* 0x001fc800078e0a0f */
[----:B------:R-:W-:Y:S01]  /*1600*/  IMAD.MOV.U32 R14, RZ, RZ, R18 ;  /* 0x000000ffff0e7224 */ /* 0x000fe200078e0012 */
[----:B------:R-:W-:-:S03]  /*1610*/  IABS R18, R12 ;  /* 0x0000000c00127213 */ /* 0x000fc60000000000 */
[----:B------:R-:W-:Y:S02]  /*1620*/  IMAD R19, R14, R17, RZ ;  /* 0x000000110e137224 */ /* 0x000fe400078e02ff */
[----:B------:R-:W-:-:S04]  /*1630*/  IMAD.MOV.U32 R14, RZ, RZ, RZ ;  /* 0x000000ffff0e7224 */ /* 0x000fc800078e00ff */
[----:B------:R-:W-:-:S04]  /*1640*/  IMAD.HI.U32 R14, R15, R19, R14 ;  /* 0x000000130f0e7227 */ /* 0x000fc800078e000e */
[----:B------:R-:W-:Y:S02]  /*1650*/  IMAD.MOV.U32 R19, RZ, RZ, R18 ;  /* 0x000000ffff137224 */ /* 0x000fe400078e0012 */
[----:B------:R-:W-:Y:S02]  /*1660*/  IMAD.MOV.U32 R15, RZ, RZ, R20 ;  /* 0x000000ffff0f7224 */ /* 0x000fe400078e0014 */
        /* <DEDUP_REMOVED lines=24> */
.L_x_465:
[----:B-----5:R-:W-:-:S07]  /*17f0*/  LOP3.LUT R8, R8, 0xffffff00, RZ, 0xc0, !PT ;  /* 0xffffff0008087812 */ /* 0x020fce00078ec0ff */
.L_x_466:
[----:B------:R-:W-:Y:S05]  /*1800*/  BSYNC.RECONVERGENT B1 ;  /* 0x0000000000017941 */ /* 0x000fea0003800200 */
.L_x_464:
[----:B------:R-:W-:Y:S01]  /*1810*/  VIADD R21, R12, 0x1 ;  /* 0x000000010c157836 */ /* 0x000fe20000000000 */
[----:B------:R-:W-:Y:S04]  /*1820*/  BSSY.RECONVERGENT B1, `(.L_x_467) ;  /* 0x0000019000017945 */ /* 0x000fe80003800200 */
[----:B------:R-:W-:-:S05]  /*1830*/  IABS R19, R21 ;  /* 0x0000001500137213 */ /* 0x000fca0000000000 */
[----:B------:R-:W-:-:S04]  /*1840*/  IMAD.HI.U32 R18, R14, R19, RZ ;  /* 0x000000130e127227 */ /* 0x000fc800078e00ff */
[----:B------:R-:W-:-:S05]  /*1850*/  IMAD R20, R18, R15, R19 ;  /* 0x0000000f12147224 */ /* 0x000fca00078e0213 */
[----:B------:R-:W-:-:S13]  /*1860*/  ISETP.GT.U32.AND P3, PT, R17, R20, PT ;  /* 0x000000141100720c */ /* 0x000fda0003f64070 */
[----:B------:R-:W-:Y:S02]  /*1870*/  @!P3 IMAD.IADD R20, R20, 0x1, -R17 ;  /* 0x000000011414b824 */ /* 0x000fe400078e0a11 */
[----:B------:R-:W-:-:S03]  /*1880*/  @!P3 VIADD R18, R18, 0x1 ;  /* 0x000000011212b836 */ /* 0x000fc60000000000 */
[----:B------:R-:W-:Y:S02]  /*1890*/  ISETP.GE.U32.AND P2, PT, R20, R17, PT ;  /* 0x000000111400720c */ /* 0x000fe40003f46070 */
[----:B------:R-:W-:-:S04]  /*18a0*/  LOP3.LUT R17, R21, UR22, RZ, 0x3c, !PT ;  /* 0x0000001615117c12 */ /* 0x000fc8000f8e3cff */
[----:B------:R-:W-:Y:S02]  /*18b0*/  ISETP.GE.AND P4, PT, R17, RZ, PT ;  /* 0x000000ff1100720c */ /* 0x000fe40003f86270 */
[----:B------:R-:W-:-:S05]  /*18c0*/  IABS R17, UR22 ;  /* 0x0000001600117c13 */ /* 0x000fca0008000000 */
[----:B------:R-:W-:-:S06]  /*18d0*/  @P2 VIADD R18, R18, 0x1 ;  /* 0x0000000112122836 */ /* 0x000fcc0000000000 */
        /* <DEDUP_REMOVED lines=12> */
.L_x_468:
[----:B-----5:R-:W-:-:S07]  /*19a0*/  LOP3.LUT R8, R8, 0xffff00ff, RZ, 0xc0, !PT ;  /* 0xffff00ff08087812 */ /* 0x020fce00078ec0ff */
.L_x_469:
[----:B------:R-:W-:Y:S05]  /*19b0*/  BSYNC.RECONVERGENT B1 ;  /* 0x0000000000017941 */ /* 0x000fea0003800200 */
.L_x_467:
        /* <DEDUP_REMOVED lines=24> */
.L_x_471:
[----:B-----5:R-:W-:-:S07]  /*1b40*/  LOP3.LUT R8, R8, 0xff00ffff, RZ, 0xc0, !PT ;  /* 0xff00ffff08087812 */ /* 0x020fce00078ec0ff */
.L_x_472:
[----:B------:R-:W-:Y:S05]  /*1b50*/  BSYNC.RECONVERGENT B1 ;  /* 0x0000000000017941 */ /* 0x000fea0003800200 */
.L_x_470:
        /* <DEDUP_REMOVED lines=24> */
.L_x_474:
[----:B-----5:R-:W-:-:S07]  /*1ce0*/  LOP3.LUT R8, R8, 0xffffff, RZ, 0xc0, !PT ;  /* 0x00ffffff08087812 */ /* 0x020fce00078ec0ff */
.L_x_475:
[----:B------:R-:W-:Y:S05]  /*1cf0*/  BSYNC.RECONVERGENT B1 ;  /* 0x0000000000017941 */ /* 0x000fea0003800200 */
.L_x_473:
        /* <DEDUP_REMOVED lines=24> */
.L_x_477:
[----:B-----5:R-:W-:-:S07]  /*1e80*/  LOP3.LUT R9, R9, 0xffffff00, RZ, 0xc0, !PT ;  /* 0xffffff0009097812 */ /* 0x020fce00078ec0ff */
.L_x_478:
[----:B------:R-:W-:Y:S05]  /*1e90*/  BSYNC.RECONVERGENT B1 ;  /* 0x0000000000017941 */ /* 0x000fea0003800200 */
.L_x_476:
        /* <DEDUP_REMOVED lines=24> */
.L_x_480:
[----:B-----5:R-:W-:-:S07]  /*2020*/  LOP3.LUT R9, R9, 0xffff00ff, RZ, 0xc0, !PT ;  /* 0xffff00ff09097812 */ /* 0x020fce00078ec0ff */
.L_x_481:
[----:B------:R-:W-:Y:S05]  /*2030*/  BSYNC.RECONVERGENT B1 ;  /* 0x0000000000017941 */ /* 0x000fea0003800200 */
.L_x_479:
        /* <DEDUP_REMOVED lines=24> */
.L_x_483:
[----:B-----5:R-:W-:-:S07]  /*21c0*/  LOP3.LUT R9, R9, 0xff00ffff, RZ, 0xc0, !PT ;  /* 0xff00ffff09097812 */ /* 0x020fce00078ec0ff */
.L_x_484:
[----:B------:R-:W-:Y:S05]  /*21d0*/  BSYNC.RECONVERGENT B1 ;  /* 0x0000000000017941 */ /* 0x000fea0003800200 */
.L_x_482:
        /* <DEDUP_REMOVED lines=24> */
.L_x_485:
[----:B-----5:R-:W-:-:S07]  /*2360*/  LOP3.LUT R9, R9, 0xffffff, RZ, 0xc0, !PT ;  /* 0x00ffffff09097812 */ /* 0x020fce00078ec0ff */
.L_x_486:
[----:B------:R-:W-:Y:S05]  /*2370*/  BSYNC.RECONVERGENT B1 ;  /* 0x0000000000017941 */ /* 0x000fea0003800200 */
.L_x_463:
        /* <DEDUP_REMOVED lines=48> */
.L_x_489:
[----:B-----5:R-:W-:-:S07]  /*2680*/  LOP3.LUT R12, R12, 0xffffff00, RZ, 0xc0, !PT ;  /* 0xffffff000c0c7812 */ /* 0x020fce00078ec0ff */
.L_x_490:
[----:B------:R-:W-:Y:S05]  /*2690*/  BSYNC.RECONVERGENT B1 ;  /* 0x0000000000017941 */ /* 0x000fea0003800200 */
.L_x_488:
        /* <DEDUP_REMOVED lines=24> */
.L_x_492:
[----:B-----5:R-:W-:-:S07]  /*2820*/  LOP3.LUT R12, R12, 0xffff00ff, RZ, 0xc0, !PT ;  /* 0xffff00ff0c0c7812 */ /* 0x020fce00078ec0ff */
.L_x_493:
[----:B------:R-:W-:Y:S05]  /*2830*/  BSYNC.RECONVERGENT B1 ;  /* 0x0000000000017941 */ /* 0x000fea0003800200 */
.L_x_491:
        /* <DEDUP_REMOVED lines=24> */
.L_x_495:
[----:B-----5:R-:W-:-:S07]  /*29c0*/  LOP3.LUT R12, R12, 0xff00ffff, RZ, 0xc0, !PT ;  /* 0xff00ffff0c0c7812 */ /* 0x020fce00078ec0ff */
.L_x_496:
[----:B------:R-:W-:Y:S05]  /*29d0*/  BSYNC.RECONVERGENT B1 ;  /* 0x0000000000017941 */ /* 0x000fea0003800200 */
.L_x_494:
        /* <DEDUP_REMOVED lines=24> */
.L_x_498:
[----:B-----5:R-:W-:-:S07]  /*2b60*/  LOP3.LUT R12, R12, 0xffffff, RZ, 0xc0, !PT ;  /* 0x00ffffff0c0c7812 */ /* 0x020fce00078ec0ff */
.L_x_499:
[----:B------:R-:W-:Y:S05]  /*2b70*/  BSYNC.RECONVERGENT B1 ;  /* 0x0000000000017941 */ /* 0x000fea0003800200 */
.L_x_497:
        /* <DEDUP_REMOVED lines=24> */
.L_x_501:
[----:B-----5:R-:W-:-:S07]  /*2d00*/  LOP3.LUT R13, R13, 0xffffff00, RZ, 0xc0, !PT ;  /* 0xffffff000d0d7812 */ /* 0x020fce00078ec0ff */
.L_x_502:
[----:B------:R-:W-:Y:S05]  /*2d10*/  BSYNC.RECONVERGENT B1 ;  /* 0x0000000000017941 */ /* 0x000fea0003800200 */
.L_x_500:
        /* <DEDUP_REMOVED lines=24> */
.L_x_504:
[----:B-----5:R-:W-:-:S07]  /*2ea0*/  LOP3.LUT R13, R13, 0xffff00ff, RZ, 0xc0, !PT ;  /* 0xffff00ff0d0d7812 */ /* 0x020fce00078ec0ff */
.L_x_505:
[----:B------:R-:W-:Y:S05]  /*2eb0*/  BSYNC.RECONVERGENT B1 ;  /* 0x0000000000017941 */ /* 0x000fea0003800200 */
.L_x_503:
        /* <DEDUP_REMOVED lines=24> */
.L_x_507:
[----:B-----5:R-:W-:-:S07]  /*3040*/  LOP3.LUT R13, R13, 0xff00ffff, RZ, 0xc0, !PT ;  /* 0xff00ffff0d0d7812 */ /* 0x020fce00078ec0ff */
.L_x_508:
[----:B------:R-:W-:Y:S05]  /*3050*/  BSYNC.RECONVERGENT B1 ;  /* 0x0000000000017941 */ /* 0x000fea0003800200 */
.L_x_506:
        /* <DEDUP_REMOVED lines=24> */
.L_x_509:
[----:B-----5:R-:W-:-:S07]  /*31e0*/  LOP3.LUT R13, R13, 0xffffff, RZ, 0xc0, !PT ;  /* 0x00ffffff0d0d7812 */ /* 0x020fce00078ec0ff */
.L_x_510:
[----:B------:R-:W-:Y:S05]  /*31f0*/  BSYNC.RECONVERGENT B1 ;  /* 0x0000000000017941 */ /* 0x000fea0003800200 */
.L_x_487:
[----:B------:R-:W-:Y:S01]  /*3200*/  USHF.R.S32.HI UR6, URZ, 0x1f, UR22 ;  /* 0x0000001fff067899 */ /* 0x000fe20008011416 */
[----:B------:R-:W-:-:S03]  /*3210*/  IMAD.SHL.U32 R10, R2, 0x2, RZ ;  /* 0x00000002020a7824 */ /* 0x000fc600078e00ff */
[----:B------:R-:W-:-:S04]  /*3220*/  ULEA.HI UR6, UR6, UR22, URZ, 0x2 ;  /* 0x0000001606067291 */ /* 0x000fc8000f8f10ff */
[----:B------:R-:W-:-:S06]  /*3230*/  USHF.R.S32.HI UR6, URZ, 0x2, UR6 ;  /* 0x00000002ff067899 */ /* 0x000fcc0008011406 */
[----:B------:R-:W-:Y:S02]  /*3240*/  IMAD R10, R11, UR6, R10 ;  /* 0x000000060b0a7c24 */ /* 0x000fe4000f8e020a */
[----:B------:R-:W-:Y:S02]  /*3250*/  IMAD.U32 R15, RZ, RZ, UR6 ;  /* 0x00000006ff0f7e24 */ /* 0x000fe4000f8e00ff */
[----:B------:R-:W-:Y:S01]  /*3260*/  IMAD.U32 R17, RZ, RZ, UR6 ;  /* 0x00000006ff117e24 */ /* 0x000fe2000f8e00ff */
[----:B------:R-:W-:Y:S01]  /*3270*/  USHF.R.S32.HI UR6, URZ, 0x1f, UR13 ;  /* 0x0000001fff067899 */ /* 0x000fe2000801140d */
[----:B------:R-:W-:-:S04]  /*3280*/  IMAD R10, R15, 0x40, R10 ;  /* 0x000000400f0a7824 */ /* 0x000fc800078e020a */
[----:B------:R-:W-:-:S05]  /*3290*/  IMAD R14, R17, 0x20, R10 ;  /* 0x00000020110e7824 */ /* 0x000fca00078e020a */
[----:B------:R-:W-:-:S04]  /*32a0*/  IADD3 R15, P1, PT, R14, UR13, RZ ;  /* 0x0000000d0e0f7c10 */ /* 0x000fc8000ff3e0ff */
[----:B------:R-:W-:Y:S02]  /*32b0*/  LEA.HI.X.SX32 R10, R14, UR6, 0x1, P1 ;  /* 0x000000060e0a7c11 */ /* 0x000fe400088f0eff */
        /* <DEDUP_REMOVED lines=44> */
.L_x_513:
[----:B-----5:R-:W-:-:S07]  /*3580*/  LOP3.LUT R6, R6, 0xffffff00, RZ, 0xc0, !PT ;  /* 0xffffff0006067812 */ /* 0x020fce00078ec0ff */
.L_x_514:
[----:B------:R-:W-:Y:S05]  /*3590*/  BSYNC.RECONVERGENT B1 ;  /* 0x0000000000017941 */ /* 0x000fea0003800200 */
.L_x_512:
        /* <DEDUP_REMOVED lines=24> */
.L_x_516:
[----:B-----5:R-:W-:-:S07]  /*3720*/  LOP3.LUT R6, R6, 0xffff00ff, RZ, 0xc0, !PT ;  /* 0xffff00ff06067812 */ /* 0x020fce00078ec0ff */
.L_x_517:
[----:B------:R-:W-:Y:S05]  /*3730*/  BSYNC.RECONVERGENT B1 ;  /* 0x0000000000017941 */ /* 0x000fea0003800200 */
.L_x_515:
        /* <DEDUP_REMOVED lines=24> */
.L_x_519:
[----:B-----5:R-:W-:-:S07]  /*38c0*/  LOP3.LUT R6, R6, 0xff00ffff, RZ, 0xc0, !PT ;  /* 0xff00ffff06067812 */ /* 0x020fce00078ec0ff */
.L_x_520:
[----:B------:R-:W-:Y:S05]  /*38d0*/  BSYNC.RECONVERGENT B1 ;  /* 0x0000000000017941 */ /* 0x000fea0003800200 */
.L_x_518:
        /* <DEDUP_REMOVED lines=24> */
.L_x_522:
[----:B-----5:R-:W-:-:S07]  /*3a60*/  LOP3.LUT R6, R6, 0xffffff, RZ, 0xc0, !PT ;  /* 0x00ffffff06067812 */ /* 0x020fce00078ec0ff */
.L_x_523:
[----:B------:R-:W-:Y:S05]  /*3a70*/  BSYNC.RECONVERGENT B1 ;  /* 0x0000000000017941 */ /* 0x000fea0003800200 */
.L_x_521:
        /* <DEDUP_REMOVED lines=24> */
.L_x_525:
[----:B-----5:R-:W-:-:S07]  /*3c00*/  LOP3.LUT R7, R7, 0xffffff00, RZ, 0xc0, !PT ;  /* 0xffffff0007077812 */ /* 0x020fce00078ec0ff */
.L_x_526:
[----:B------:R-:W-:Y:S05]  /*3c10*/  BSYNC.RECONVERGENT B1 ;  /* 0x0000000000017941 */ /* 0x000fea0003800200 */
.L_x_524:
        /* <DEDUP_REMOVED lines=24> */
.L_x_528:
[----:B-----5:R-:W-:-:S07]  /*3da0*/  LOP3.LUT R7, R7, 0xffff00ff, RZ, 0xc0, !PT ;  /* 0xffff00ff07077812 */ /* 0x020fce00078ec0ff */
.L_x_529:
[----:B------:R-:W-:Y:S05]  /*3db0*/  BSYNC.RECONVERGENT B1 ;  /* 0x0000000000017941 */ /* 0x000fea0003800200 */
.L_x_527:
        /* <DEDUP_REMOVED lines=24> */
.L_x_531:
[----:B-----5:R-:W-:-:S07]  /*3f40*/  LOP3.LUT R7, R7, 0xff00ffff, RZ, 0xc0, !PT ;  /* 0xff00ffff07077812 */ /* 0x020fce00078ec0ff */
.L_x_532:
[----:B------:R-:W-:Y:S05]  /*3f50*/  BSYNC.RECONVERGENT B1 ;  /* 0x0000000000017941 */ /* 0x000fea0003800200 */
.L_x_530:
        /* <DEDUP_REMOVED lines=24> */
.L_x_533:
[----:B-----5:R-:W-:-:S07]  /*40e0*/  LOP3.LUT R7, R7, 0xffffff, RZ, 0xc0, !PT ;  /* 0x00ffffff07077812 */ /* 0x020fce00078ec0ff */
.L_x_534:
[----:B------:R-:W-:Y:S05]  /*40f0*/  BSYNC.RECONVERGENT B1 ;  /* 0x0000000000017941 */ /* 0x000fea0003800200 */
.L_x_511:
[----:B------:R-:W0:Y:S01]  /*4100*/  S2UR UR7, SR_CgaCtaId ;  /* 0x00000000000779c3 */ /* 0x000e220000008800 */
[----:B------:R-:W-:Y:S01]  /*4110*/  UMOV UR6, 0x400 ;  /* 0x0000040000067882 */ /* 0x000fe20000000000 */
[----:B------:R-:W-:Y:S02]  /*4120*/  IMAD R11, R2, 0x40, R11 ;  /* 0x00000040020b7824 */ /* 0x000fe400078e020b */
[----:B-----5:R-:W-:Y:S02]  /*4130*/  IMAD.MOV.U32 R16, RZ, RZ, R4 ;  /* 0x000000ffff107224 */ /* 0x020fe400078e0004 */
[----:B------:R-:W-:Y:S02]  /*4140*/  IMAD.MOV.U32 R19, RZ, RZ, R6 ;  /* 0x000000ffff137224 */ /* 0x000fe400078e0006 */
[----:B------:R-:W-:Y:S02]  /*4150*/  IMAD.MOV.U32 R4, RZ, RZ, R5 ;  /* 0x000000ffff047224 */ /* 0x000fe400078e0005 */
[----:B------:R-:W-:-:S02]  /*4160*/  IMAD.MOV.U32 R17, RZ, RZ, R8 ;  /* 0x000000ffff117224 */ /* 0x000fc400078e0008 */
[----:B------:R-:W-:Y:S02]  /*4170*/  IMAD.MOV.U32 R18, RZ, RZ, R12 ;  /* 0x000000ffff127224 */ /* 0x000fe400078e000c */
[----:B------:R-:W-:Y:S02]  /*4180*/  IMAD.MOV.U32 R5, RZ, RZ, R9 ;  /* 0x000000ffff057224 */ /* 0x000fe400078e0009 */
[----:B------:R-:W-:Y:S01]  /*4190*/  IMAD.MOV.U32 R6, RZ, RZ, R13 ;  /* 0x000000ffff067224 */ /* 0x000fe200078e000d */
[----:B0-----:R-:W-:-:S06]  /*41a0*/  ULEA UR6, UR7, UR6, 0x18 ;  /* 0x0000000607067291 */ /* 0x001fcc000f8ec0ff */
[----:B------:R-:W-:-:S05]  /*41b0*/  LEA R11, R11, UR6, 0x4 ;  /* 0x000000060b0b7c11 */ /* 0x000fca000f8e20ff */
[----:B------:R0:W-:Y:S04]  /*41c0*/  STS.128 [R11], R16 ;  /* 0x000000100b007388 */ /* 0x0001e80000000c00 */
[----:B------:R0:W-:Y:S02]  /*41d0*/  STS.128 [R11+0x200], R4 ;  /* 0x000200040b007388 */ /* 0x0001e40000000c00 */
.L_x_438:
[----:B------:R-:W-:Y:S05]  /*41e0*/  BSYNC.RECONVERGENT B0 ;  /* 0x0000000000007941 */ /* 0x000fea0003800200 */
.L_x_437:
[----:B0-----:R-:W0:Y:S01]  /*41f0*/  S2R R5, SR_TID.Y ;  /* 0x0000000000057919 */ /* 0x001e220000002200 */
[----:B------:R-:W0:Y:S01]  /*4200*/  LDCU UR8, c[0x0][0x360] ;  /* 0x00006c00ff0877ac */ /* 0x000e220008000800 */
[----:B------:R-:W-:Y:S01]  /*4210*/  BAR.SYNC.DEFER_BLOCKING 0x0 ;  /* 0x0000000000007b1d */ /* 0x000fe20000010000 */
[----:B------:R-:W-:Y:S01]  /*4220*/  USHF.L.U32 UR19, UR18, 0x5, URZ ;  /* 0x0000000512137899 */ /* 0x000fe200080006ff */
[----:B0-----:R-:W-:-:S05]  /*4230*/  IMAD R23, R5, UR8, R2 ;  /* 0x0000000805177c24 */ /* 0x001fca000f8e0202 */
[----:B------:R-:W-:-:S13]  /*4240*/  ISETP.GE.AND P0, PT, R23, UR19, PT ;  /* 0x0000001317007c0c */ /* 0x000fda000bf06270 */
[----:B------:R-:W-:Y:S05]  /*4250*/  @P0 EXIT ;  /* 0x000000000000094d */ /* 0x000fea0003800000 */
[----:B------:R-:W0:Y:S01]  /*4260*/  LDC R8, c[0x0][0x364] ;  /* 0x0000d900ff087b82 */ /* 0x000e220000000800 */
[----:B------:R-:W-:Y:S01]  /*4270*/  BSSY.RECONVERGENT B0, `(.L_x_535) ;  /* 0x000003b000007945 */ /* 0x000fe20003800200 */
[----:B0-----:R-:W-:-:S04]  /*4280*/  IMAD R0, R8, UR8, RZ ;  /* 0x0000000808007c24 */ /* 0x001fc8000f8e02ff */
[----:B------:R-:W0:Y:S01]  /*4290*/  I2F.U32.RP R11, R0 ;  /* 0x00000000000b7306 */ /* 0x000e220000209000 */
[--C-:B------:R-:W-:Y:S01]  /*42a0*/  IMAD.IADD R4, R23, 0x1, R0.reuse ;  /* 0x0000000117047824 */ /* 0x100fe200078e0200 */
[----:B------:R-:W-:Y:S01]  /*42b0*/  ISETP.NE.U32.AND P2, PT, R0, RZ, PT ;  /* 0x000000ff0000720c */ /* 0x000fe20003f45070 */
[----:B------:R-:W-:-:S03]  /*42c0*/  IMAD.MOV R13, RZ, RZ, -R0 ;  /* 0x000000ffff0d7224 */ /* 0x000fc600078e0a00 */
[C---:B------:R-:W-:Y:S02]  /*42d0*/  ISETP.GE.U32.AND P0, PT, R4.reuse, UR19, PT ;  /* 0x0000001304007c0c */ /* 0x040fe4000bf06070 */
[----:B------:R-:W-:Y:S02]  /*42e0*/  VIMNMX.U32 R9, PT, PT, R4, UR19, !PT ;  /* 0x0000001304097c48 */ /* 0x000fe4000ffe0000 */
        /* <DEDUP_REMOVED lines=24> */
[----:B------:R-:W-:Y:S01]  /*4470*/  USHF.L.U32 UR11, UR9, 0x2, URZ ;  /* 0x00000002090b7899 */ /* 0x000fe200080006ff */
[----:B------:R-:W-:Y:S01]  /*4480*/  VIADD R4, R4, 0x1 ;  /* 0x0000000104047836 */ /* 0x000fe20000000000 */
[----:B------:R-:W-:Y:S01]  /*4490*/  USHF.L.U64.HI UR12, UR9, 0x2, UR10 ;  /* 0x00000002090c7899 */ /* 0x000fe2000801020a */
[----:B------:R-:W-:Y:S01]  /*44a0*/  IMAD.WIDE.U32 R6, R5, UR8, R2 ;  /* 0x0000000805067c25 */ /* 0x000fe2000f8e0002 */
[----:B------:R-:W-:Y:S02]  /*44b0*/  UMOV UR6, 0x400 ;  /* 0x0000040000067882 */ /* 0x000fe40000000000 */
[----:B------:R-:W-:Y:S02]  /*44c0*/  LOP3.LUT R4, R4, 0x3, RZ, 0xc0, !PT ;  /* 0x0000000304047812 */ /* 0x000fe400078ec0ff */
[----:B------:R-:W-:-:S03]  /*44d0*/  LEA R13, P1, R6, UR11, 0x4 ;  /* 0x0000000b060d7c11 */ /* 0x000fc6000f8220ff */
[----:B------:R-:W-:Y:S01]  /*44e0*/  IMAD R5, R4, R8, R5 ;  /* 0x0000000804057224 */ /* 0x000fe200078e0205 */
[----:B------:R-:W-:Y:S01]  /*44f0*/  IADD3 R13, P2, PT, R13, UR4, RZ ;  /* 0x000000040d0d7c10 */ /* 0x000fe2000ff5e0ff */
[----:B------:R-:W-:Y:S01]  /*4500*/  IMAD.WIDE.U32 R8, R8, UR8, RZ ;  /* 0x0000000808087c25 */ /* 0x000fe2000f8e00ff */
[----:B------:R-:W-:-:S03]  /*4510*/  LEA.HI.X R6, R6, UR12, R7, 0x4, P1 ;  /* 0x0000000c06067c11 */ /* 0x000fc600088f2407 */
[----:B------:R-:W-:Y:S01]  /*4520*/  IMAD.MOV R10, RZ, RZ, -R4 ;  /* 0x000000ffff0a7224 */ /* 0x000fe200078e0a04 */
[----:B------:R-:W-:Y:S02]  /*4530*/  SHF.L.U64.HI R15, R8, 0x4, R9 ;  /* 0x00000004080f7819 */ /* 0x000fe40000010209 */
[----:B------:R-:W-:Y:S01]  /*4540*/  IADD3.X R12, PT, PT, R6, UR5, RZ, P2, !PT ;  /* 0x00000005060c7c10 */ /* 0x000fe200097fe4ff */
[----:B0-----:R-:W-:-:S06]  /*4550*/  ULEA UR6, UR7, UR6, 0x18 ;  /* 0x0000000607067291 */ /* 0x001fcc000f8ec0ff */
[----:B------:R-:W-:Y:S01]  /*4560*/  LEA R11, R23, UR6, 0x4 ;  /* 0x00000006170b7c11 */ /* 0x000fe2000f8e20ff */
[----:B------:R-:W-:-:S07]  /*4570*/  IMAD R23, R5, UR8, R2 ;  /* 0x0000000805177c24 */ /* 0x000fce000f8e0202 */
.L_x_537:
        /* <DEDUP_REMOVED lines=10> */
.L_x_536:
[----:B------:R-:W-:Y:S05]  /*4620*/  BSYNC.RECONVERGENT B0 ;  /* 0x0000000000007941 */ /* 0x000fea0003800200 */
.L_x_535:
[----:B------:R-:W-:Y:S05]  /*4630*/  @!P0 EXIT ;  /* 0x000000000000894d */ /* 0x000fea0003800000 */
[----:B------:R-:W1:Y:S01]  /*4640*/  S2UR UR7, SR_CgaCtaId ;  /* 0x00000000000779c3 */ /* 0x000e620000008800 */
[----:B------:R-:W-:Y:S01]  /*4650*/  ULEA UR8, UP0, UR9, UR4, 0x2 ;  /* 0x0000000409087291 */ /* 0x000fe2000f8010ff */
[C-C-:B------:R-:W-:Y:S01]  /*4660*/  IMAD R25, R0.reuse, 0x2, R23.reuse ;  /* 0x0000000200197824 */ /* 0x140fe200078e0217 */
[----:B------:R-:W-:Y:S01]  /*4670*/  UMOV UR6, 0x400 ;  /* 0x0000040000067882 */ /* 0x000fe20000000000 */
[----:B------:R-:W-:Y:S01]  /*4680*/  IMAD R27, R0, 0x3, R23 ;  /* 0x00000003001b7824 */ /* 0x000fe200078e0217 */
[----:B------:R-:W-:Y:S01]  /*4690*/  ULEA.HI.X UR4, UR9, UR5, UR10, 0x2, UP0 ;  /* 0x0000000509047291 */ /* 0x000fe200080f140a */
[----:B------:R-:W-:Y:S02]  /*46a0*/  IMAD.IADD R29, R23, 0x1, R0 ;  /* 0x00000001171d7824 */ /* 0x000fe400078e0200 */
[----:B0-----:R-:W-:-:S03]  /*46b0*/  IMAD.U32 R2, RZ, RZ, UR8 ;  /* 0x00000008ff027e24 */ /* 0x001fc6000f8e00ff */
[----:B------:R-:W-:Y:S01]  /*46c0*/  IMAD.U32 R3, RZ, RZ, UR4 ;  /* 0x00000004ff037e24 */ /* 0x000fe2000f8e00ff */
[----:B-1----:R-:W-:-:S06]  /*46d0*/  ULEA UR6, UR7, UR6, 0x18 ;  /* 0x0000000607067291 */ /* 0x002fcc000f8ec0ff */
[----:B------:R-:W-:-:S07]  /*46e0*/  LEA R22, R23, UR6, 0x4 ;  /* 0x0000000617167c11 */ /* 0x000fce000f8e20ff */
.L_x_538:
[----:B-1----:R0:W1:Y:S01]  /*46f0*/  LDS.128 R4, [R22] ;  /* 0x0000000016047984 */ /* 0x0020620000000c00 */
[C-C-:B------:R-:W-:Y:S02]  /*4700*/  IMAD R8, R0.reuse, 0x10, R22.reuse ;  /* 0x0000001000087824 */ /* 0x140fe400078e0216 */
[C-C-:B------:R-:W-:Y:S02]  /*4710*/  IMAD R12, R0.reuse, 0x20, R22.reuse ;  /* 0x00000020000c7824 */ /* 0x140fe400078e0216 */
[C---:B------:R-:W-:Y:S02]  /*4720*/  IMAD R16, R0.reuse, 0x30, R22 ;  /* 0x0000003000107824 */ /* 0x040fe400078e0216 */
[----:B------:R-:W2:Y:S01]  /*4730*/  LDS.128 R8, [R8] ;  /* 0x0000000008087984 */ /* 0x000ea20000000c00 */
[----:B------:R-:W-:Y:S01]  /*4740*/  IMAD.WIDE.U32 R20, R23, 0x10, R2 ;  /* 0x0000001017147825 */ /* 0x000fe200078e0002 */
[C---:B------:R-:W-:Y:S02]  /*4750*/  IADD3 R23, PT, PT, R0.reuse, R23, R0 ;  /* 0x0000001700177210 */ /* 0x040fe40007ffe000 */
[----:B------:R-:W3:Y:S01]  /*4760*/  LDS.128 R12, [R12] ;  /* 0x000000000c0c7984 */ /* 0x000ee20000000c00 */
[C---:B0-----:R-:W-:Y:S01]  /*4770*/  IMAD R22, R0.reuse, 0x40, R22 ;  /* 0x0000004000167824 */ /* 0x041fe200078e0216 */
[----:B------:R-:W-:-:S02]  /*4780*/  IADD3 R23, PT, PT, R0, R23, R0 ;  /* 0x0000001700177210 */ /* 0x000fc40007ffe000 */
[----:B------:R-:W0:Y:S02]  /*4790*/  LDS.128 R16, [R16] ;  /* 0x0000000010107984 */ /* 0x000e240000000c00 */
[----:B------:R-:W-:Y:S02]  /*47a0*/  ISETP.GE.AND P0, PT, R23, UR19, PT ;  /* 0x0000001317007c0c */ /* 0x000fe4000bf06270 */
[----:B-1----:R1:W-:Y:S02]  /*47b0*/  STG.E.128 desc[UR16][R20.64], R4 ;  /* 0x0000000414007986 */ /* 0x0023e4000c101d10 */
[----:B-1----:R-:W-:-:S04]  /*47c0*/  IMAD.WIDE.U32 R20, R29, 0x10, R2 ;  /* 0x000000101d147825 */ /* 0x002fc800078e0002 */
[--C-:B------:R-:W-:Y:S01]  /*47d0*/  IMAD.WIDE.U32 R4, R25, 0x10, R2.reuse ;  /* 0x0000001019047825 */ /* 0x100fe200078e0002 */
[----:B--2---:R1:W-:Y:S03]  /*47e0*/  STG.E.128 desc[UR16][R20.64], R8 ;  /* 0x0000000814007986 */ /* 0x0043e6000c101d10 */
[----:B------:R-:W-:Y:S01]  /*47f0*/  IMAD.WIDE.U32 R6, R27, 0x10, R2 ;  /* 0x000000101b067825 */ /* 0x000fe200078e0002 */
[----:B---3--:R1:W-:Y:S03]  /*4800*/  STG.E.128 desc[UR16][R4.64], R12 ;  /* 0x0000000c04007986 */ /* 0x0083e6000c101d10 */
[C---:B------:R-:W-:Y:S01]  /*4810*/  IMAD R25, R0.reuse, 0x4, R25 ;  /* 0x0000000400197824 */ /* 0x040fe200078e0219 */
[----:B0-----:R1:W-:Y:S01]  /*4820*/  STG.E.128 desc[UR16][R6.64], R16 ;  /* 0x0000001006007986 */ /* 0x0013e2000c101d10 */
[----:B------:R-:W-:-:S02]  /*4830*/  IMAD R27, R0, 0x4, R27 ;  /* 0x00000004001b7824 */ /* 0x000fc400078e021b */
[----:B------:R-:W-:Y:S01]  /*4840*/  IMAD R29, R0, 0x4, R29 ;  /* 0x00000004001d7824 */ /* 0x000fe200078e021d */
[----:B------:R-:W-:Y:S06]  /*4850*/  @!P0 BRA `(.L_x_538) ;  /* 0xfffffffc00a48947 */ /* 0x000fec000383ffff */
[----:B------:R-:W-:Y:S05]  /*4860*/  EXIT ;  /* 0x000000000000794d */ /* 0x000fea0003800000 */
.L_x_539:
        /* <DEDUP_REMOVED lines=9> */
.L_x_1481:


//--------------------- .text._ZN18transformer_engine43_GLOBAL__N__603fe5ac_10_swizzle_cu_2a895db439multi_tensor_swizzle_row_scaling_kernelI4int4Li128ELi4EEEvNS0_16MultiSwizzleArgsE --------------------------
	.section	.text._ZN18transformer_engine43_GLOBAL__N__603fe5ac_10_swizzle_cu_2a895db439multi_tensor_swizzle_row_scaling_kernelI4int4Li128ELi4EEEvNS0_16MultiSwizzleArgsE,"ax",@progbits
	.align	128
.text._ZN18transformer_engine43_GLOBAL__N__603fe5ac_10_swizzle_cu_2a895db439multi_tensor_swizzle_row_scaling_kernelI4int4Li128ELi4EEEvNS0_16MultiSwizzleArgsE:
        .type           _ZN18transformer_engine43_GLOBAL__N__603fe5ac_10_swizzle_cu_2a895db439multi_tensor_swizzle_row_scaling_kernelI4int4Li128ELi4EEEvNS0_16MultiSwizzleArgsE,@function
        .size           _ZN18transformer_engine43_GLOBAL__N__603fe5ac_10_swizzle_cu_2a895db439multi_tensor_swizzle_row_scaling_kernelI4int4Li128ELi4EEEvNS0_16MultiSwizzleArgsE,(.L_x_1482 - _ZN18transformer_engine43_GLOBAL__N__603fe5ac_10_swizzle_cu_2a895db439multi_tensor_swizzle_row_scaling_kernelI4int4Li128ELi4EEEvNS0_16MultiSwizzleArgsE)
        .other          _ZN18transformer_engine43_GLOBAL__N__603fe5ac_10_swizzle_cu_2a895db439multi_tensor_swizzle_row_scaling_kernelI4int4Li128ELi4EEEvNS0_16MultiSwizzleArgsE,@"STO_CUDA_ENTRY STV_DEFAULT"
_ZN18transformer_engine43_GLOBAL__N__603fe5ac_10_swizzle_cu_2a895db439multi_tensor_swizzle_row_scaling_kernelI4int4Li128ELi4EEEvNS0_16MultiSwizzleArgsE:
[----:B------:R-:W-:Y:S08]  /*0000*/  LDC R1, c[0x0][0x37c] ;  /* 0x0000df00ff017b82 */ /* 0x000ff00000000800 */
[----:B------:R-:W0:Y:S01]  /*0010*/  S2UR UR7, SR_CTAID.X ;  /* 0x00000000000779c3 */ /* 0x000e220000002500 */
[----:B------:R-:W-:Y:S01]  /*0020*/  UMOV UR4, URZ ;  /* 0x000000ff00047c82 */ /* 0x000fe20008000000 */
[----:B------:R-:W-:-:S05]  /*0030*/  UMOV UR8, 0x800 ;  /* 0x0000080000087882 */ /* 0x000fca0000000000 */
.L_x_540:
        /* <DEDUP_REMOVED lines=96> */
[----:B------:R-:W5:Y:S01]  /*0640*/  LDG.E.128.CONSTANT R28, desc[UR16][R28.64] ;  /* 0x000000101c1c7981 */ /* 0x000f62000c1e9d00 */
        /* <DEDUP_REMOVED lines=48> */
.L_x_545:
[----:B-----5:R-:W-:-:S07]  /*0950*/  LOP3.LUT R28, R28, 0xffffff00, RZ, 0xc0, !PT ;  /* 0xffffff001c1c7812 */ /* 0x020fce00078ec0ff */
.L_x_546:
[----:B------:R-:W-:Y:S05]  /*0960*/  BSYNC.RECONVERGENT B1 ;  /* 0x0000000000017941 */ /* 0x000fea0003800200 */
.L_x_544:
        /* <DEDUP_REMOVED lines=24> */
.L_x_548:
[----:B-----5:R-:W-:-:S07]  /*0af0*/  LOP3.LUT R28, R28, 0xffff00ff, RZ, 0xc0, !PT ;  /* 0xffff00ff1c1c7812 */ /* 0x020fce00078ec0ff */
.L_x_549:
[----:B------:R-:W-:Y:S05]  /*0b00*/  BSYNC.RECONVERGENT B1 ;  /* 0x0000000000017941 */ /* 0x000fea0003800200 */
.L_x_547:
        /* <DEDUP_REMOVED lines=24> */
.L_x_551:
[----:B-----5:R-:W-:-:S07]  /*0c90*/  LOP3.LUT R28, R28, 0xff00ffff, RZ, 0xc0, !PT ;  /* 0xff00ffff1c1c7812 */ /* 0x020fce00078ec0ff */
.L_x_552:
[----:B------:R-:W-:Y:S05]  /*0ca0*/  BSYNC.RECONVERGENT B1 ;  /* 0x0000000000017941 */ /* 0x000fea0003800200 */
.L_x_550:
        /* <DEDUP_REMOVED lines=24> */
.L_x_554:
[----:B-----5:R-:W-:-:S07]  /*0e30*/  LOP3.LUT R28, R28, 0xffffff, RZ, 0xc0, !PT ;  /* 0x00ffffff1c1c7812 */ /* 0x020fce00078ec0ff */
.L_x_555:
[----:B------:R-:W-:Y:S05]  /*0e40*/  BSYNC.RECONVERGENT B1 ;  /* 0x0000000000017941 */ /* 0x000fea0003800200 */
.L_x_553:
        /* <DEDUP_REMOVED lines=24> */
.L_x_557:
[----:B-----5:R-:W-:-:S07]  /*0fd0*/  LOP3.LUT R29, R29, 0xffffff00, RZ, 0xc0, !PT ;  /* 0xffffff001d1d7812 */ /* 0x020fce00078ec0ff */
.L_x_558:
[----:B------:R-:W-:Y:S05]  /*0fe0*/  BSYNC.RECONVERGENT B1 ;  /* 0x0000000000017941 */ /* 0x000fea0003800200 */
.L_x_556:
        /* <DEDUP_REMOVED lines=24> */
.L_x_560:
[----:B-----5:R-:W-:-:S07]  /*1170*/  LOP3.LUT R29, R29, 0xffff00ff, RZ, 0xc0, !PT ;  /* 0xffff00ff1d1d7812 */ /* 0x020fce00078ec0ff */
.L_x_561:
[----:B------:R-:W-:Y:S05]  /*1180*/  BSYNC.RECONVERGENT B1 ;  /* 0x0000000000017941 */ /* 0x000fea0003800200 */
.L_x_559:
        /* <DEDUP_REMOVED lines=24> */
.L_x_563:
[----:B-----5:R-:W-:-:S07]  /*1310*/  LOP3.LUT R29, R29, 0xff00ffff, RZ, 0xc0, !PT ;  /* 0xff00ffff1d1d7812 */ /* 0x020fce00078ec0ff */
.L_x_564:
[----:B------:R-:W-:Y:S05]  /*1320*/  BSYNC.RECONVERGENT B1 ;  /* 0x0000000000017941 */ /* 0x000fea0003800200 */
.L_x_562:
        /* <DEDUP_REMOVED lines=24> */
.L_x_566:
[----:B-----5:R-:W-:-:S07]  /*14b0*/  LOP3.LUT R29, R29, 0xffffff, RZ, 0xc0, !PT ;  /* 0x00ffffff1d1d7812 */ /* 0x020fce00078ec0ff */
.L_x_567:
[----:B------:R-:W-:Y:S05]  /*14c0*/  BSYNC.RECONVERGENT B1 ;  /* 0x0000000000017941 */ /* 0x000fea0003800200 */
.L_x_565:
        /* <DEDUP_REMOVED lines=24> */
.L_x_569:
[----:B-----5:R-:W-:-:S07]  /*1650*/  LOP3.LUT R30, R30, 0xffffff00, RZ, 0xc0, !PT ;  /* 0xffffff001e1e7812 */ /* 0x020fce00078ec0ff */
.L_x_570:
[----:B------:R-:W-:Y:S05]  /*1660*/  BSYNC.RECONVERGENT B1 ;  /* 0x0000000000017941 */ /* 0x000fea0003800200 */
.L_x_568:
        /* <DEDUP_REMOVED lines=24> */
.L_x_572:
[----:B-----5:R-:W-:-:S07]  /*17f0*/  LOP3.LUT R30, R30, 0xffff00ff, RZ, 0xc0, !PT ;  /* 0xffff00ff1e1e7812 */ /* 0x020fce00078ec0ff */
.L_x_573:
[----:B------:R-:W-:Y:S05]  /*1800*/  BSYNC.RECONVERGENT B1 ;  /* 0x0000000000017941 */ /* 0x000fea0003800200 */
.L_x_571:
        /* <DEDUP_REMOVED lines=24> */
.L_x_575:
[----:B-----5:R-:W-:-:S07]  /*1990*/  LOP3.LUT R30, R30, 0xff00ffff, RZ, 0xc0, !PT ;  /* 0xff00ffff1e1e7812 */ /* 0x020fce00078ec0ff */
.L_x_576:
[----:B------:R-:W-:Y:S05]  /*19a0*/  BSYNC.RECONVERGENT B1 ;  /* 0x0000000000017941 */ /* 0x000fea0003800200 */
.L_x_574:
        /* <DEDUP_REMOVED lines=24> */
.L_x_578:
[----:B-----5:R-:W-:-:S07]  /*1b30*/  LOP3.LUT R30, R30, 0xffffff, RZ, 0xc0, !PT ;  /* 0x00ffffff1e1e7812 */ /* 0x020fce00078ec0ff */
.L_x_579:
[----:B------:R-:W-:Y:S05]  /*1b40*/  BSYNC.RECONVERGENT B1 ;  /* 0x0000000000017941 */ /* 0x000fea0003800200 */
.L_x_577:
        /* <DEDUP_REMOVED lines=24> */
.L_x_581:
[----:B-----5:R-:W-:-:S07]  /*1cd0*/  LOP3.LUT R31, R31, 0xffffff00, RZ, 0xc0, !PT ;  /* 0xffffff001f1f7812 */ /* 0x020fce00078ec0ff */
.L_x_582:
[----:B------:R-:W-:Y:S05]  /*1ce0*/  BSYNC.RECONVERGENT B1 ;  /* 0x0000000000017941 */ /* 0x000fea0003800200 */
.L_x_580:
        /* <DEDUP_REMOVED lines=24> */
.L_x_584:
[----:B-----5:R-:W-:-:S07]  /*1e70*/  LOP3.LUT R31, R31, 0xffff00ff, RZ, 0xc0, !PT ;  /* 0xffff00ff1f1f7812 */ /* 0x020fce00078ec0ff */
.L_x_585:
[----:B------:R-:W-:Y:S05]  /*1e80*/  BSYNC.RECONVERGENT B1 ;  /* 0x0000000000017941 */ /* 0x000fea0003800200 */
.L_x_583:
        /* <DEDUP_REMOVED lines=24> */
.L_x_587:
[----:B-----5:R-:W-:-:S07]  /*2010*/  LOP3.LUT R31, R31, 0xff00ffff, RZ, 0xc0, !PT ;  /* 0xff00ffff1f1f7812 */ /* 0x020fce00078ec0ff */
.L_x_588:
[----:B------:R-:W-:Y:S05]  /*2020*/  BSYNC.RECONVERGENT B1 ;  /* 0x0000000000017941 */ /* 0x000fea0003800200 */
.L_x_586:
        /* <DEDUP_REMOVED lines=24> */
.L_x_589:
[----:B-----5:R-:W-:-:S07]  /*21b0*/  LOP3.LUT R31, R31, 0xffffff, RZ, 0xc0, !PT ;  /* 0x00ffffff1f1f7812 */ /* 0x020fce00078ec0ff */
.L_x_590:
[----:B------:R-:W-:Y:S05]  /*21c0*/  BSYNC.RECONVERGENT B1 ;  /* 0x0000000000017941 */ /* 0x000fea0003800200 */
.L_x_543:
[----:B------:R-:W-:-:S04]  /*21d0*/  IMAD.U32 R11, RZ, RZ, UR12 ;  /* 0x0000000cff0b7e24 */ /* 0x000fc8000f8e00ff */
[----:B------:R-:W-:-:S05]  /*21e0*/  IMAD R10, R11, 0x20, R4 ;  /* 0x000000200b0a7824 */ /* 0x000fca00078e0204 */
[----:B------:R-:W-:-:S04]  /*21f0*/  IADD3 R11, P1, PT, R10, UR13, RZ ;  /* 0x0000000d0a0b7c10 */ /* 0x000fc8000ff3e0ff */
[----:B------:R-:W-:Y:S02]  /*2200*/  LEA.HI.X.SX32 R8, R10, R9, 0x1, P1 ;  /* 0x000000090a087211 */ /* 0x000fe400008f0eff */
[----:B------:R-:W-:-:S04]  /*2210*/  LEA R16, P1, R11, R6, 0x2 ;  /* 0x000000060b107211 */ /* 0x000fc800078210ff */
[----:B------:R-:W-:-:S06]  /*2220*/  LEA.HI.X R17, R11, R7, R8, 0x2, P1 ;  /* 0x000000070b117211 */ /* 0x000fcc00008f1408 */
[----:B------:R-:W5:Y:S01]  /*2230*/  LDG.E.128.CONSTANT R16, desc[UR16][R16.64] ;  /* 0x0000001010107981 */ /* 0x000f62000c1e9d00 */
        /* <DEDUP_REMOVED lines=15> */
[----:B------:R-:W-:Y:S01]  /*2330*/  IMAD.HI.U32 R12, R13, R15, R12 ;  /* 0x0000000f0d0c7227 */ /* 0x000fe200078e000c */
[----:B------:R-:W-:-:S03]  /*2340*/  LOP3.LUT R13, R10, UR22, RZ, 0x3c, !PT ;  /* 0x000000160a0d7c12 */ /* 0x000fc6000f8e3cff */
[----:B------:R-:W-:Y:S01]  /*2350*/  IMAD.MOV.U32 R15, RZ, RZ, R14 ;  /* 0x000000ffff0f7224 */ /* 0x000fe200078e000e */
[----:B------:R-:W-:Y:S02]  /*2360*/  ISETP.GE.AND P3, PT, R13, RZ, PT ;  /* 0x000000ff0d00720c */ /* 0x000fe40003f66270 */
[----:B------:R-:W-:Y:S01]  /*2370*/  LOP3.LUT R13, RZ, UR22, RZ, 0x33, !PT ;  /* 0x00000016ff0d7c12 */ /* 0x000fe2000f8e33ff */
[----:B------:R-:W-:-:S04]  /*2380*/  IMAD.HI.U32 R14, R12, R15, RZ ;  /* 0x0000000f0c0e7227 */ /* 0x000fc800078e00ff */
[----:B------:R-:W-:-:S05]  /*2390*/  IMAD R15, R14, R11, R15 ;  /* 0x0000000b0e0f7224 */ /* 0x000fca00078e020f */
[----:B------:R-:W-:-:S13]  /*23a0*/  ISETP.GT.U32.AND P2, PT, R8, R15, PT ;  /* 0x0000000f0800720c */ /* 0x000fda0003f44070 */
[----:B------:R-:W-:Y:S02]  /*23b0*/  @!P2 IMAD.IADD R15, R15, 0x1, -R8 ;  /* 0x000000010f0fa824 */ /* 0x000fe400078e0a08 */
[----:B------:R-:W-:-:S03]  /*23c0*/  @!P2 VIADD R14, R14, 0x1 ;  /* 0x000000010e0ea836 */ /* 0x000fc60000000000 */
[----:B------:R-:W-:-:S13]  /*23d0*/  ISETP.GE.U32.AND P1, PT, R15, R8, PT ;  /* 0x000000080f00720c */ /* 0x000fda0003f26070 */
[----:B------:R-:W-:Y:S01]  /*23e0*/  @P1 VIADD R14, R14, 0x1 ;  /* 0x000000010e0e1836 */ /* 0x000fe20000000000 */
[----:B------:R-:W-:-:S03]  /*23f0*/  ISETP.NE.AND P1, PT, RZ, UR22, PT ;  /* 0x00000016ff007c0c */ /* 0x000fc6000bf25270 */
        /* <DEDUP_REMOVED lines=12> */
.L_x_593:
[----:B-----5:R-:W-:-:S07]  /*24c0*/  LOP3.LUT R16, R16, 0xffffff00, RZ, 0xc0, !PT ;  /* 0xffffff0010107812 */ /* 0x020fce00078ec0ff */
.L_x_594:
[----:B------:R-:W-:Y:S05]  /*24d0*/  BSYNC.RECONVERGENT B1 ;  /* 0x0000000000017941 */ /* 0x000fea0003800200 */
.L_x_592:
        /* <DEDUP_REMOVED lines=24> */
.L_x_596:
[----:B-----5:R-:W-:-:S07]  /*2660*/  LOP3.LUT R16, R16, 0xffff00ff, RZ, 0xc0, !PT ;  /* 0xffff00ff10107812 */ /* 0x020fce00078ec0ff */
.L_x_597:
[----:B------:R-:W-:Y:S05]  /*2670*/  BSYNC.RECONVERGENT B1 ;  /* 0x0000000000017941 */ /* 0x000fea0003800200 */
.L_x_595:
        /* <DEDUP_REMOVED lines=24> */
.L_x_599:
[----:B-----5:R-:W-:-:S07]  /*2800*/  LOP3.LUT R16, R16, 0xff00ffff, RZ, 0xc0, !PT ;  /* 0xff00ffff10107812 */ /* 0x020fce00078ec0ff */
.L_x_600:
[----:B------:R-:W-:Y:S05]  /*2810*/  BSYNC.RECONVERGENT B1 ;  /* 0x0000000000017941 */ /* 0x000fea0003800200 */
.L_x_598:
        /* <DEDUP_REMOVED lines=24> */
.L_x_602:
[----:B-----5:R-:W-:-:S07]  /*29a0*/  LOP3.LUT R16, R16, 0xffffff, RZ, 0xc0, !PT ;  /* 0x00ffffff10107812 */ /* 0x020fce00078ec0ff */
.L_x_603:
[----:B------:R-:W-:Y:S05]  /*29b0*/  BSYNC.RECONVERGENT B1 ;  /* 0x0000000000017941 */ /* 0x000fea0003800200 */
.L_x_601:
        /* <DEDUP_REMOVED lines=24> */
.L_x_605:
[----:B-----5:R-:W-:-:S07]  /*2b40*/  LOP3.LUT R17, R17, 0xffffff00, RZ, 0xc0, !PT ;  /* 0xffffff0011117812 */ /* 0x020fce00078ec0ff */
.L_x_606:
[----:B------:R-:W-:Y:S05]  /*2b50*/  BSYNC.RECONVERGENT B1 ;  /* 0x0000000000017941 */ /* 0x000fea0003800200 */
.L_x_604:
        /* <DEDUP_REMOVED lines=24> */
.L_x_608:
[----:B-----5:R-:W-:-:S07]  /*2ce0*/  LOP3.LUT R17, R17, 0xffff00ff, RZ, 0xc0, !PT ;  /* 0xffff00ff11117812 */ /* 0x020fce00078ec0ff */
.L_x_609:
[----:B------:R-:W-:Y:S05]  /*2cf0*/  BSYNC.RECONVERGENT B1 ;  /* 0x0000000000017941 */ /* 0x000fea0003800200 */
.L_x_607:
        /* <DEDUP_REMOVED lines=24> */
.L_x_611:
[----:B-----5:R-:W-:-:S07]  /*2e80*/  LOP3.LUT R17, R17, 0xff00ffff, RZ, 0xc0, !PT ;  /* 0xff00ffff11117812 */ /* 0x020fce00078ec0ff */
.L_x_612:
[----:B------:R-:W-:Y:S05]  /*2e90*/  BSYNC.RECONVERGENT B1 ;  /* 0x0000000000017941 */ /* 0x000fea0003800200 */
.L_x_610:
        /* <DEDUP_REMOVED lines=24> */
.L_x_614:
[----:B-----5:R-:W-:-:S07]  /*3020*/  LOP3.LUT R17, R17, 0xffffff, RZ, 0xc0, !PT ;  /* 0x00ffffff11117812 */ /* 0x020fce00078ec0ff */
.L_x_615:
[----:B------:R-:W-:Y:S05]  /*3030*/  BSYNC.RECONVERGENT B1 ;  /* 0x0000000000017941 */ /* 0x000fea0003800200 */
.L_x_613:
        /* <DEDUP_REMOVED lines=24> */
.L_x_617:
[----:B-----5:R-:W-:-:S07]  /*31c0*/  LOP3.LUT R18, R18, 0xffffff00, RZ, 0xc0, !PT ;  /* 0xffffff0012127812 */ /* 0x020fce00078ec0ff */
.L_x_618:
[----:B------:R-:W-:Y:S05]  /*31d0*/  BSYNC.RECONVERGENT B1 ;  /* 0x0000000000017941 */ /* 0x000fea0003800200 */
.L_x_616:
        /* <DEDUP_REMOVED lines=24> */
.L_x_620:
[----:B-----5:R-:W-:-:S07]  /*3360*/  LOP3.LUT R18, R18, 0xffff00ff, RZ, 0xc0, !PT ;  /* 0xffff00ff12127812 */ /* 0x020fce00078ec0ff */
.L_x_621:
[----:B------:R-:W-:Y:S05]  /*3370*/  BSYNC.RECONVERGENT B1 ;  /* 0x0000000000017941 */ /* 0x000fea0003800200 */
.L_x_619:
        /* <DEDUP_REMOVED lines=24> */
.L_x_623:
[----:B-----5:R-:W-:-:S07]  /*3500*/  LOP3.LUT R18, R18, 0xff00ffff, RZ, 0xc0, !PT ;  /* 0xff00ffff12127812 */ /* 0x020fce00078ec0ff */
.L_x_624:
[----:B------:R-:W-:Y:S05]  /*3510*/  BSYNC.RECONVERGENT B1 ;  /* 0x0000000000017941 */ /* 0x000fea0003800200 */
.L_x_622:
        /* <DEDUP_REMOVED lines=24> */
.L_x_626:
[----:B-----5:R-:W-:-:S07]  /*36a0*/  LOP3.LUT R18, R18, 0xffffff, RZ, 0xc0, !PT ;  /* 0x00ffffff12127812 */ /* 0x020fce00078ec0ff */
.L_x_627:
[----:B------:R-:W-:Y:S05]  /*36b0*/  BSYNC.RECONVERGENT B1 ;  /* 0x0000000000017941 */ /* 0x000fea0003800200 */
.L_x_625:
        /* <DEDUP_REMOVED lines=24> */
.L_x_629:
[----:B-----5:R-:W-:-:S07]  /*3840*/  LOP3.LUT R19, R19, 0xffffff00, RZ, 0xc0, !PT ;  /* 0xffffff0013137812 */ /* 0x020fce00078ec0ff */
.L_x_630:
[----:B------:R-:W-:Y:S05]  /*3850*/  BSYNC.RECONVERGENT B1 ;  /* 0x0000000000017941 */ /* 0x000fea0003800200 */
.L_x_628:
        /* <DEDUP_REMOVED lines=24> */
.L_x_632:
[----:B-----5:R-:W-:-:S07]  /*39e0*/  LOP3.LUT R19, R19, 0xffff00ff, RZ, 0xc0, !PT ;  /* 0xffff00ff13137812 */ /* 0x020fce00078ec0ff */
.L_x_633:
[----:B------:R-:W-:Y:S05]  /*39f0*/  BSYNC.RECONVERGENT B1 ;  /* 0x0000000000017941 */ /* 0x000fea0003800200 */
.L_x_631:
        /* <DEDUP_REMOVED lines=24> */
.L_x_635:
[----:B-----5:R-:W-:-:S07]  /*3b80*/  LOP3.LUT R19, R19, 0xff00ffff, RZ, 0xc0, !PT ;  /* 0xff00ffff13137812 */ /* 0x020fce00078ec0ff */
.L_x_636:
[----:B------:R-:W-:Y:S05]  /*3b90*/  BSYNC.RECONVERGENT B1 ;  /* 0x0000000000017941 */ /* 0x000fea0003800200 */
.L_x_634:
        /* <DEDUP_REMOVED lines=24> */
.L_x_637:
[----:B-----5:R-:W-:-:S07]  /*3d20*/  LOP3.LUT R19, R19, 0xffffff, RZ, 0xc0, !PT ;  /* 0x00ffffff13137812 */ /* 0x020fce00078ec0ff */
.L_x_638:
[----:B------:R-:W-:Y:S05]  /*3d30*/  BSYNC.RECONVERGENT B1 ;  /* 0x0000000000017941 */ /* 0x000fea0003800200 */
.L_x_591:
        /* <DEDUP_REMOVED lines=47> */
.L_x_641:
[----:B-----5:R-:W-:-:S07]  /*4030*/  LOP3.LUT R20, R20, 0xffffff00, RZ, 0xc0, !PT ;  /* 0xffffff0014147812 */ /* 0x020fce00078ec0ff */
.L_x_642:
[----:B------:R-:W-:Y:S05]  /*4040*/  BSYNC.RECONVERGENT B1 ;  /* 0x0000000000017941 */ /* 0x000fea0003800200 */
.L_x_640:
        /* <DEDUP_REMOVED lines=24> */
.L_x_644:
[----:B-----5:R-:W-:-:S07]  /*41d0*/  LOP3.LUT R20, R20, 0xffff00ff, RZ, 0xc0, !PT ;  /* 0xffff00ff14147812 */ /* 0x020fce00078ec0ff */
.L_x_645:
[----:B------:R-:W-:Y:S05]  /*41e0*/  BSYNC.RECONVERGENT B1 ;  /* 0x0000000000017941 */ /* 0x000fea0003800200 */
.L_x_643:
        /* <DEDUP_REMOVED lines=24> */
.L_x_647:
[----:B-----5:R-:W-:-:S07]  /*4370*/  LOP3.LUT R20, R20, 0xff00ffff, RZ, 0xc0, !PT ;  /* 0xff00ffff14147812 */ /* 0x020fce00078ec0ff */
.L_x_648:
[----:B------:R-:W-:Y:S05]  /*4380*/  BSYNC.RECONVERGENT B1 ;  /* 0x0000000000017941 */ /* 0x000fea0003800200 */
.L_x_646:
        /* <DEDUP_REMOVED lines=24> */
.L_x_650:
[----:B-----5:R-:W-:-:S07]  /*4510*/  LOP3.LUT R20, R20, 0xffffff, RZ, 0xc0, !PT ;  /* 0x00ffffff14147812 */ /* 0x020fce00078ec0ff */
.L_x_651:
[----:B------:R-:W-:Y:S05]  /*4520*/  BSYNC.RECONVERGENT B1 ;  /* 0x0000000000017941 */ /* 0x000fea0003800200 */
.L_x_649:
        /* <DEDUP_REMOVED lines=24> */
.L_x_653:
[----:B-----5:R-:W-:-:S07]  /*46b0*/  LOP3.LUT R21, R21, 0xffffff00, RZ, 0xc0, !PT ;  /* 0xffffff0015157812 */ /* 0x020fce00078ec0ff */
.L_x_654:
[----:B------:R-:W-:Y:S05]  /*46c0*/  BSYNC.RECONVERGENT B1 ;  /* 0x0000000000017941 */ /* 0x000fea0003800200 */
.L_x_652:
        /* <DEDUP_REMOVED lines=24> */
.L_x_656:
[----:B-----5:R-:W-:-:S07]  /*4850*/  LOP3.LUT R21, R21, 0xffff00ff, RZ, 0xc0, !PT ;  /* 0xffff00ff15157812 */ /* 0x020fce00078ec0ff */
.L_x_657:
[----:B------:R-:W-:Y:S05]  /*4860*/  BSYNC.RECONVERGENT B1 ;  /* 0x0000000000017941 */ /* 0x000fea0003800200 */
.L_x_655:
        /* <DEDUP_REMOVED lines=24> */
.L_x_659:
[----:B-----5:R-:W-:-:S07]  /*49f0*/  LOP3.LUT R21, R21, 0xff00ffff, RZ, 0xc0, !PT ;  /* 0xff00ffff15157812 */ /* 0x020fce00078ec0ff */
.L_x_660:
[----:B------:R-:W-:Y:S05]  /*4a00*/  BSYNC.RECONVERGENT B1 ;  /* 0x0000000000017941 */ /* 0x000fea0003800200 */
.L_x_658:
        /* <DEDUP_REMOVED lines=24> */
.L_x_662:
[----:B-----5:R-:W-:-:S07]  /*4b90*/  LOP3.LUT R21, R21, 0xffffff, RZ, 0xc0, !PT ;  /* 0x00ffffff15157812 */ /* 0x020fce00078ec0ff */
.L_x_663:
[----:B------:R-:W-:Y:S05]  /*4ba0*/  BSYNC.RECONVERGENT B1 ;  /* 0x0000000000017941 */ /* 0x000fea0003800200 */
.L_x_661:
        /* <DEDUP_REMOVED lines=24> */
.L_x_665:
[----:B-----5:R-:W-:-:S07]  /*4d30*/  LOP3.LUT R22, R22, 0xffffff00, RZ, 0xc0, !PT ;  /* 0xffffff0016167812 */ /* 0x020fce00078ec0ff */
.L_x_666:
[----:B------:R-:W-:Y:S05]  /*4d40*/  BSYNC.RECONVERGENT B1 ;  /* 0x0000000000017941 */ /* 0x000fea0003800200 */
.L_x_664:
        /* <DEDUP_REMOVED lines=24> */
.L_x_668:
[----:B-----5:R-:W-:-:S07]  /*4ed0*/  LOP3.LUT R22, R22, 0xffff00ff, RZ, 0xc0, !PT ;  /* 0xffff00ff16167812 */ /* 0x020fce00078ec0ff */
.L_x_669:
[----:B------:R-:W-:Y:S05]  /*4ee0*/  BSYNC.RECONVERGENT B1 ;  /* 0x0000000000017941 */ /* 0x000fea0003800200 */
.L_x_667:
        /* <DEDUP_REMOVED lines=24> */
.L_x_671:
[----:B-----5:R-:W-:-:S07]  /*5070*/  LOP3.LUT R22, R22, 0xff00ffff, RZ, 0xc0, !PT ;  /* 0xff00ffff16167812 */ /* 0x020fce00078ec0ff */
.L_x_672:
[----:B------:R-:W-:Y:S05]  /*5080*/  BSYNC.RECONVERGENT B1 ;  /* 0x0000000000017941 */ /* 0x000fea0003800200 */
.L_x_670:
        /* <DEDUP_REMOVED lines=24> */
.L_x_674:
[----:B-----5:R-:W-:-:S07]  /*5210*/  LOP3.LUT R22, R22, 0xffffff, RZ, 0xc0, !PT ;  /* 0x00ffffff16167812 */ /* 0x020fce00078ec0ff */
.L_x_675:
[----:B------:R-:W-:Y:S05]  /*5220*/  BSYNC.RECONVERGENT B1 ;  /* 0x0000000000017941 */ /* 0x000fea0003800200 */
.L_x_673:
        /* <DEDUP_REMOVED lines=24> */
.L_x_677:
[----:B-----5:R-:W-:-:S07]  /*53b0*/  LOP3.LUT R23, R23, 0xffffff00, RZ, 0xc0, !PT ;  /* 0xffffff0017177812 */ /* 0x020fce00078ec0ff */
.L_x_678:
[----:B------:R-:W-:Y:S05]  /*53c0*/  BSYNC.RECONVERGENT B1 ;  /* 0x0000000000017941 */ /* 0x000fea0003800200 */
.L_x_676:
        /* <DEDUP_REMOVED lines=24> */
.L_x_680:
[----:B-----5:R-:W-:-:S07]  /*5550*/  LOP3.LUT R23, R23, 0xffff00ff, RZ, 0xc0, !PT ;  /* 0xffff00ff17177812 */ /* 0x020fce00078ec0ff */
.L_x_681:
[----:B------:R-:W-:Y:S05]  /*5560*/  BSYNC.RECONVERGENT B1 ;  /* 0x0000000000017941 */ /* 0x000fea0003800200 */
.L_x_679:
        /* <DEDUP_REMOVED lines=24> */
.L_x_683:
[----:B-----5:R-:W-:-:S07]  /*56f0*/  LOP3.LUT R23, R23, 0xff00ffff, RZ, 0xc0, !PT ;  /* 0xff00ffff17177812 */ /* 0x020fce00078ec0ff */
.L_x_684:
[----:B------:R-:W-:Y:S05]  /*5700*/  BSYNC.RECONVERGENT B1 ;  /* 0x0000000000017941 */ /* 0x000fea0003800200 */
.L_x_682:
        /* <DEDUP_REMOVED lines=24> */
.L_x_685:
[----:B-----5:R-:W-:-:S07]  /*5890*/  LOP3.LUT R23, R23, 0xffffff, RZ, 0xc0, !PT ;  /* 0x00ffffff17177812 */ /* 0x020fce00078ec0ff */
.L_x_686:
[----:B------:R-:W-:Y:S05]  /*58a0*/  BSYNC.RECONVERGENT B1 ;  /* 0x0000000000017941 */ /* 0x000fea0003800200 */
.L_x_639:
        /* <DEDUP_REMOVED lines=14> */
[----:B------:R-:W5:Y:S01]  /*5990*/  LDG.E.128.CONSTANT R24, desc[UR16][R24.64] ;  /* 0x0000001018187981 */ /* 0x000f62000c1e9d00 */
[----:B------:R-:W-:Y:S05]  /*59a0*/  @!P0 BRA `(.L_x_687) ;  /* 0x0000001800bc8947 */ /* 0x000fea0003800000 */
[----:B------:R-:W-:Y:S01]  /*59b0*/  IABS R6, UR22 ;  /* 0x0000001600067c13 */ /* 0x000fe20008000000 */
[----:B------:R-:W-:Y:S01]  /*59c0*/  VIADD R4, R4, UR13 ;  /* 0x0000000d04047c36 */ /* 0x000fe20008000000 */
[----:B------:R-:W-:Y:S02]  /*59d0*/  BSSY.RECONVERGENT B1, `(.L_x_688) ;  /* 0x0000026000017945 */ /* 0x000fe40003800200 */
        /* <DEDUP_REMOVED lines=9> */
[----:B------:R-:W-:Y:S01]  /*5a70*/  IMAD.HI.U32 R9, R9, R11, R8 ;  /* 0x0000000b09097227 */ /* 0x000fe200078e0008 */
[----:B------:R-:W-:-:S05]  /*5a80*/  IABS R11, UR22 ;  /* 0x00000016000b7c13 */ /* 0x000fca0008000000 */
        /* <DEDUP_REMOVED lines=25> */
.L_x_689:
[----:B-----5:R-:W-:-:S07]  /*5c20*/  LOP3.LUT R24, R24, 0xffffff00, RZ, 0xc0, !PT ;  /* 0xffffff0018187812 */ /* 0x020fce00078ec0ff */
.L_x_690:
[----:B------:R-:W-:Y:S05]  /*5c30*/  BSYNC.RECONVERGENT B1 ;  /* 0x0000000000017941 */ /* 0x000fea0003800200 */
.L_x_688:
        /* <DEDUP_REMOVED lines=24> */
.L_x_692:
[----:B-----5:R-:W-:-:S07]  /*5dc0*/  LOP3.LUT R24, R24, 0xffff00ff, RZ, 0xc0, !PT ;  /* 0xffff00ff18187812 */ /* 0x020fce00078ec0ff */
.L_x_693:
[----:B------:R-:W-:Y:S05]  /*5dd0*/  BSYNC.RECONVERGENT B1 ;  /* 0x0000000000017941 */ /* 0x000fea0003800200 */
.L_x_691:
        /* <DEDUP_REMOVED lines=24> */
.L_x_695:
[----:B-----5:R-:W-:-:S07]  /*5f60*/  LOP3.LUT R24, R24, 0xff00ffff, RZ, 0xc0, !PT ;  /* 0xff00ffff18187812 */ /* 0x020fce00078ec0ff */
.L_x_696:
[----:B------:R-:W-:Y:S05]  /*5f70*/  BSYNC.RECONVERGENT B1 ;  /* 0x0000000000017941 */ /* 0x000fea0003800200 */
.L_x_694:
        /* <DEDUP_REMOVED lines=24> */
.L_x_698:
[----:B-----5:R-:W-:-:S07]  /*6100*/  LOP3.LUT R24, R24, 0xffffff, RZ, 0xc0, !PT ;  /* 0x00ffffff18187812 */ /* 0x020fce00078ec0ff */
.L_x_699:
[----:B------:R-:W-:Y:S05]  /*6110*/  BSYNC.RECONVERGENT B1 ;  /* 0x0000000000017941 */ /* 0x000fea0003800200 */
.L_x_697:
        /* <DEDUP_REMOVED lines=24> */
.L_x_701:
[----:B-----5:R-:W-:-:S07]  /*62a0*/  LOP3.LUT R25, R25, 0xffffff00, RZ, 0xc0, !PT ;  /* 0xffffff0019197812 */ /* 0x020fce00078ec0ff */
.L_x_702:
[----:B------:R-:W-:Y:S05]  /*62b0*/  BSYNC.RECONVERGENT B1 ;  /* 0x0000000000017941 */ /* 0x000fea0003800200 */
.L_x_700:
        /* <DEDUP_REMOVED lines=24> */
.L_x_704:
[----:B-----5:R-:W-:-:S07]  /*6440*/  LOP3.LUT R25, R25, 0xffff00ff, RZ, 0xc0, !PT ;  /* 0xffff00ff19197812 */ /* 0x020fce00078ec0ff */
.L_x_705:
[----:B------:R-:W-:Y:S05]  /*6450*/  BSYNC.RECONVERGENT B1 ;  /* 0x0000000000017941 */ /* 0x000fea0003800200 */
.L_x_703:
        /* <DEDUP_REMOVED lines=24> */
.L_x_707:
[----:B-----5:R-:W-:-:S07]  /*65e0*/  LOP3.LUT R25, R25, 0xff00ffff, RZ, 0xc0, !PT ;  /* 0xff00ffff19197812 */ /* 0x020fce00078ec0ff */
.L_x_708:
[----:B------:R-:W-:Y:S05]  /*65f0*/  BSYNC.RECONVERGENT B1 ;  /* 0x0000000000017941 */ /* 0x000fea0003800200 */
.L_x_706:
        /* <DEDUP_REMOVED lines=24> */
.L_x_710:
[----:B-----5:R-:W-:-:S07]  /*6780*/  LOP3.LUT R25, R25, 0xffffff, RZ, 0xc0, !PT ;  /* 0x00ffffff19197812 */ /* 0x020fce00078ec0ff */
.L_x_711:
[----:B------:R-:W-:Y:S05]  /*6790*/  BSYNC.RECONVERGENT B1 ;  /* 0x0000000000017941 */ /* 0x000fea0003800200 */
.L_x_709:
        /* <DEDUP_REMOVED lines=24> */
.L_x_713:
[----:B-----5:R-:W-:-:S07]  /*6920*/  LOP3.LUT R26, R26, 0xffffff00, RZ, 0xc0, !PT ;  /* 0xffffff001a1a7812 */ /* 0x020fce00078ec0ff */
.L_x_714:
[----:B------:R-:W-:Y:S05]  /*6930*/  BSYNC.RECONVERGENT B1 ;  /* 0x0000000000017941 */ /* 0x000fea0003800200 */
.L_x_712:
        /* <DEDUP_REMOVED lines=24> */
.L_x_716:
[----:B-----5:R-:W-:-:S07]  /*6ac0*/  LOP3.LUT R26, R26, 0xffff00ff, RZ, 0xc0, !PT ;  /* 0xffff00ff1a1a7812 */ /* 0x020fce00078ec0ff */
.L_x_717:
[----:B------:R-:W-:Y:S05]  /*6ad0*/  BSYNC.RECONVERGENT B1 ;  /* 0x0000000000017941 */ /* 0x000fea0003800200 */
.L_x_715:
        /* <DEDUP_REMOVED lines=24> */
.L_x_719:
[----:B-----5:R-:W-:-:S07]  /*6c60*/  LOP3.LUT R26, R26, 0xff00ffff, RZ, 0xc0, !PT ;  /* 0xff00ffff1a1a7812 */ /* 0x020fce00078ec0ff */
.L_x_720:
[----:B------:R-:W-:Y:S05]  /*6c70*/  BSYNC.RECONVERGENT B1 ;  /* 0x0000000000017941 */ /* 0x000fea0003800200 */
.L_x_718:
        /* <DEDUP_REMOVED lines=24> */
.L_x_722:
[----:B-----5:R-:W-:-:S07]  /*6e00*/  LOP3.LUT R26, R26, 0xffffff, RZ, 0xc0, !PT ;  /* 0x00ffffff1a1a7812 */ /* 0x020fce00078ec0ff */
.L_x_723:
[----:B------:R-:W-:Y:S05]  /*6e10*/  BSYNC.RECONVERGENT B1 ;  /* 0x0000000000017941 */ /* 0x000fea0003800200 */
.L_x_721:
        /* <DEDUP_REMOVED lines=24> */
.L_x_725:
[----:B-----5:R-:W-:-:S07]  /*6fa0*/  LOP3.LUT R27, R27, 0xffffff00, RZ, 0xc0, !PT ;  /* 0xffffff001b1b7812 */ /* 0x020fce00078ec0ff */
.L_x_726:
[----:B------:R-:W-:Y:S05]  /*6fb0*/  BSYNC.RECONVERGENT B1 ;  /* 0x0000000000017941 */ /* 0x000fea0003800200 */
.L_x_724:
        /* <DEDUP_REMOVED lines=24> */
.L_x_728:
[----:B-----5:R-:W-:-:S07]  /*7140*/  LOP3.LUT R27, R27, 0xffff00ff, RZ, 0xc0, !PT ;  /* 0xffff00ff1b1b7812 */ /* 0x020fce00078ec0ff */
.L_x_729:
[----:B------:R-:W-:Y:S05]  /*7150*/  BSYNC.RECONVERGENT B1 ;  /* 0x0000000000017941 */ /* 0x000fea0003800200 */
.L_x_727:
        /* <DEDUP_REMOVED lines=24> */
.L_x_731:
[----:B-----5:R-:W-:-:S07]  /*72e0*/  LOP3.LUT R27, R27, 0xff00ffff, RZ, 0xc0, !PT ;  /* 0xff00ffff1b1b7812 */ /* 0x020fce00078ec0ff */
.L_x_732:
[----:B------:R-:W-:Y:S05]  /*72f0*/  BSYNC.RECONVERGENT B1 ;  /* 0x0000000000017941 */ /* 0x000fea0003800200 */
.L_x_730:
        /* <DEDUP_REMOVED lines=24> */
.L_x_733:
[----:B-----5:R-:W-:-:S07]  /*7480*/  LOP3.LUT R27, R27, 0xffffff, RZ, 0xc0, !PT ;  /* 0x00ffffff1b1b7812 */ /* 0x020fce00078ec0ff */
.L_x_734:
[----:B------:R-:W-:Y:S05]  /*7490*/  BSYNC.RECONVERGENT B1 ;  /* 0x0000000000017941 */ /* 0x000fea0003800200 */
.L_x_687:
        /* <DEDUP_REMOVED lines=9> */
[----:B------:R-:W-:Y:S02]  /*7530*/  IMAD.MOV.U32 R8, RZ, RZ, R29 ;  /* 0x000000ffff087224 */ /* 0x000fe400078e001d */
[----:B------:R-:W-:Y:S02]  /*7540*/  IMAD.MOV.U32 R9, RZ, RZ, R17 ;  /* 0x000000ffff097224 */ /* 0x000fe400078e0011 */
[----:B------:R-:W-:Y:S02]  /*7550*/  IMAD.MOV.U32 R10, RZ, RZ, R21 ;  /* 0x000000ffff0a7224 */ /* 0x000fe400078e0015 */
[----:B------:R-:W-:Y:S01]  /*7560*/  IMAD.MOV.U32 R4, RZ, RZ, R30 ;  /* 0x000000ffff047224 */ /* 0x000fe200078e001e */
[----:B0-----:R-:W-:Y:S01]  /*7570*/  ULEA UR6, UR7, UR6, 0x18 ;  /* 0x0000000607067291 */ /* 0x001fe2000f8ec0ff */
[----:B------:R-:W-:-:S02]  /*7580*/  IMAD.MOV.U32 R5, RZ, RZ, R18 ;  /* 0x000000ffff057224 */ /* 0x000fc400078e0012 */
[----:B------:R-:W-:Y:S02]  /*7590*/  IMAD.MOV.U32 R6, RZ, RZ, R22 ;  /* 0x000000ffff067224 */ /* 0x000fe400078e0016 */
[----:B------:R-:W-:Y:S01]  /*75a0*/  IMAD.MOV.U32 R24, RZ, RZ, R31 ;  /* 0x000000ffff187224 */ /* 0x000fe200078e001f */
[----:B------:R-:W-:Y:S01]  /*75b0*/  LEA R0, R0, UR6, 0x4 ;  /* 0x0000000600007c11 */ /* 0x000fe2000f8e20ff */
[----:B------:R-:W-:Y:S02]  /*75c0*/  IMAD.MOV.U32 R25, RZ, RZ, R19 ;  /* 0x000000ffff197224 */ /* 0x000fe400078e0013 */
[----:B------:R-:W-:Y:S02]  /*75d0*/  IMAD.MOV.U32 R26, RZ, RZ, R23 ;  /* 0x000000ffff1a7224 */ /* 0x000fe400078e0017 */
[----:B------:R0:W-:Y:S04]  /*75e0*/  STS.128 [R0], R12 ;  /* 0x0000000c00007388 */ /* 0x0001e80000000c00 */
[----:B------:R0:W-:Y:S04]  /*75f0*/  STS.128 [R0+0x200], R8 ;  /* 0x0002000800007388 */ /* 0x0001e80000000c00 */
[----:B------:R0:W-:Y:S04]  /*7600*/  STS.128 [R0+0x400], R4 ;  /* 0x0004000400007388 */ /* 0x0001e80000000c00 */
[----:B------:R0:W-:Y:S02]  /*7610*/  STS.128 [R0+0x600], R24 ;  /* 0x0006001800007388 */ /* 0x0001e40000000c00 */
.L_x_542:
[----:B------:R-:W-:Y:S05]  /*7620*/  BSYNC.RECONVERGENT B0 ;  /* 0x0000000000007941 */ /* 0x000fea0003800200 */
.L_x_541:
        /* <DEDUP_REMOVED lines=57> */
.L_x_737:
        /* <DEDUP_REMOVED lines=10> */
.L_x_736:
[----:B------:R-:W-:Y:S05]  /*7a60*/  BSYNC.RECONVERGENT B0 ;  /* 0x0000000000007941 */ /* 0x000fea0003800200 */
.L_x_735:
        /* <DEDUP_REMOVED lines=12> */
.L_x_738:
[C-C-:B0-----:R-:W-:Y:S01]  /*7b30*/  IMAD R8, R0.reuse, 0x10, R31.reuse ;  /* 0x0000001000087824 */ /* 0x141fe200078e021f */
[----:B------:R0:W1:Y:S01]  /*7b40*/  LDS.128 R4, [R31] ;  /* 0x000000001f047984 */ /* 0x0000620000000c00 */
[C-C-:B------:R-:W-:Y:S02]  /*7b50*/  IMAD R12, R0.reuse, 0x20, R31.reuse ;  /* 0x00000020000c7824 */ /* 0x140fe400078e021f */
[C---:B------:R-:W-:Y:S02]  /*7b60*/  IMAD R16, R0.reuse, 0x30, R31 ;  /* 0x0000003000107824 */ /* 0x040fe400078e021f */
[----:B------:R-:W2:Y:S01]  /*7b70*/  LDS.128 R8, [R8] ;  /* 0x0000000008087984 */ /* 0x000ea20000000c00 */
[----:B------:R-:W-:Y:S01]  /*7b80*/  IMAD.WIDE.U32 R20, R23, 0x10, R2 ;  /* 0x0000001017147825 */ /* 0x000fe200078e0002 */
[C---:B------:R-:W-:Y:S02]  /*7b90*/  IADD3 R23, PT, PT, R0.reuse, R23, R0 ;  /* 0x0000001700177210 */ /* 0x040fe40007ffe000 */
[----:B------:R-:W3:Y:S01]  /*7ba0*/  LDS.128 R12, [R12] ;  /* 0x000000000c0c7984 */ /* 0x000ee20000000c00 */
[----:B------:R-:W-:Y:S01]  /*7bb0*/  IMAD.WIDE.U32 R32, R29, 0x10, R2 ;  /* 0x000000101d207825 */ /* 0x000fe200078e0002 */
[----:B------:R-:W-:-:S02]  /*7bc0*/  IADD3 R23, PT, PT, R0, R23, R0 ;  /* 0x0000001700177210 */ /* 0x000fc40007ffe000 */
[----:B------:R-:W4:Y:S01]  /*7bd0*/  LDS.128 R16, [R16] ;  /* 0x0000000010107984 */ /* 0x000f220000000c00 */
[----:B------:R-:W-:Y:S01]  /*7be0*/  IMAD.WIDE.U32 R34, R25, 0x10, R2 ;  /* 0x0000001019227825 */ /* 0x000fe200078e0002 */
[----:B------:R-:W-:-:S03]  /*7bf0*/  ISETP.GE.AND P0, PT, R23, UR19, PT ;  /* 0x0000001317007c0c */ /* 0x000fc6000bf06270 */
[----:B------:R-:W-:-:S04]  /*7c00*/  IMAD.WIDE.U32 R36, R27, 0x10, R2 ;  /* 0x000000101b247825 */ /* 0x000fc800078e0002 */
[C---:B------:R-:W-:Y:S02]  /*7c10*/  IMAD R25, R0.reuse, 0x4, R25 ;  /* 0x0000000400197824 */ /* 0x040fe400078e0219 */
[C---:B------:R-:W-:Y:S02]  /*7c20*/  IMAD R27, R0.reuse, 0x4, R27 ;  /* 0x00000004001b7824 */ /* 0x040fe400078e021b */
[C---:B------:R-:W-:Y:S02]  /*7c30*/  IMAD R29, R0.reuse, 0x4, R29 ;  /* 0x00000004001d7824 */ /* 0x040fe400078e021d */
[----:B0-----:R-:W-:Y:S01]  /*7c40*/  IMAD R31, R0, 0x40, R31 ;  /* 0x00000040001f7824 */ /* 0x001fe200078e021f */
[----:B-1----:R0:W-:Y:S04]  /*7c50*/  STG.E.128 desc[UR16][R20.64], R4 ;  /* 0x0000000414007986 */ /* 0x0021e8000c101d10 */
[----:B--2---:R0:W-:Y:S04]  /*7c60*/  STG.E.128 desc[UR16][R32.64], R8 ;  /* 0x0000000820007986 */ /* 0x0041e8000c101d10 */
[----:B---3--:R0:W-:Y:S04]  /*7c70*/  STG.E.128 desc[UR16][R34.64], R12 ;  /* 0x0000000c22007986 */ /* 0x0081e8000c101d10 */
[----:B----4-:R0:W-:Y:S01]  /*7c80*/  STG.E.128 desc[UR16][R36.64], R16 ;  /* 0x0000001024007986 */ /* 0x0101e2000c101d10 */
[----:B------:R-:W-:Y:S05]  /*7c90*/  @!P0 BRA `(.L_x_738) ;  /* 0xfffffffc00a48947 */ /* 0x000fea000383ffff */
[----:B------:R-:W-:Y:S05]  /*7ca0*/  EXIT ;  /* 0x000000000000794d */ /* 0x000fea0003800000 */
.L_x_739:
        /* <DEDUP_REMOVED lines=13> */
.L_x_1482:


//--------------------- .text._ZN18transformer_engine43_GLOBAL__N__603fe5ac_10_swizzle_cu_2a895db426swizzle_col_scaling_kernelIiLi128ELi4EEEvPKvPviiii --------------------------
	.section	.text._ZN18transformer_engine43_GLOBAL__N__603fe5ac_10_swizzle_cu_2a895db426swizzle_col_scaling_kernelIiLi128ELi4EEEvPKvPviiii,"ax",@progbits
	.align	128
.text._ZN18transformer_engine43_GLOBAL__N__603fe5ac_10_swizzle_cu_2a895db426swizzle_col_scaling_kernelIiLi128ELi4EEEvPKvPviiii:
        .type           _ZN18transformer_engine43_GLOBAL__N__603fe5ac_10_swizzle_cu_2a895db426swizzle_col_scaling_kernelIiLi128ELi4EEEvPKvPviiii,@function
        .size           _ZN18transformer_engine43_GLOBAL__N__603fe5ac_10_swizzle_cu_2a895db426swizzle_col_scaling_kernelIiLi128ELi4EEEvPKvPviiii,(.L_x_1483 - _ZN18transformer_engine43_GLOBAL__N__603fe5ac_10_swizzle_cu_2a895db426swizzle_col_scaling_kernelIiLi128ELi4EEEvPKvPviiii)
        .other          _ZN18transformer_engine43_GLOBAL__N__603fe5ac_10_swizzle_cu_2a895db426swizzle_col_scaling_kernelIiLi128ELi4EEEvPKvPviiii,@"STO_CUDA_ENTRY STV_DEFAULT"
_ZN18transformer_engine43_GLOBAL__N__603fe5ac_10_swizzle_cu_2a895db426swizzle_col_scaling_kernelIiLi128ELi4EEEvPKvPviiii:
[----:B------:R-:W-:Y:S08]  /*0000*/  LDC R1, c[0x0][0x37c] ;  /* 0x0000df00ff017b82 */ /* 0x000ff00000000800 */
[----:B------:R-:W0:Y:S01]  /*0010*/  S2UR UR10, SR_CTAID.X ;  /* 0x00000000000a79c3 */ /* 0x000e220000002500 */
[----:B------:R-:W1:Y:S01]  /*0020*/  LDCU UR4, c[0x0][0x370] ;  /* 0x00006e00ff0477ac */ /* 0x000e620008000800 */
[----:B------:R-:W2:Y:S01]  /*0030*/  S2R R7, SR_TID.Y ;  /* 0x0000000000077919 */ /* 0x000ea20000002200 */
[----:B------:R-:W3:Y:S01]  /*0040*/  LDCU UR16, c[0x0][0x394] ;  /* 0x00007280ff1077ac */ /* 0x000ee20008000800 */
[----:B------:R-:W4:Y:S04]  /*0050*/  S2R R2, SR_TID.X ;  /* 0x0000000000027919 */ /* 0x000f280000002100 */
[----:B------:R-:W5:Y:S01]  /*0060*/  LDC R3, c[0x0][0x390] ;  /* 0x0000e400ff037b82 */ /* 0x000f620000000800 */
[----:B------:R-:W3:Y:S01]  /*0070*/  LDCU.64 UR14, c[0x0][0x398] ;  /* 0x00007300ff0e77ac */ /* 0x000ee20008000a00 */
[----:B------:R-:W2:Y:S06]  /*0080*/  LDCU.64 UR12, c[0x0][0x358] ;  /* 0x00006b00ff0c77ac */ /* 0x000eac0008000a00 */
[----:B------:R-:W2:Y:S01]  /*0090*/  S2UR UR11, SR_CTAID.Y ;  /* 0x00000000000b79c3 */ /* 0x000ea20000002600 */
[----:B------:R-:W-:Y:S01]  /*00a0*/  UMOV UR5, 0x20 ;  /* 0x0000002000057882 */ /* 0x000fe20000000000 */
[----:B-1----:R-:W-:-:S06]  /*00b0*/  UIADD3 UR4, UPT, UPT, UR4, -0x1, URZ ;  /* 0xffffffff04047890 */ /* 0x002fcc000fffe0ff */
[----:B------:R-:W1:Y:S01]  /*00c0*/  LDC R4, c[0x0][0x374] ;  /* 0x0000dd00ff047b82 */ /* 0x000e620000000800 */
[----:B0-----:R-:W-:Y:S01]  /*00d0*/  UISETP.NE.AND UP0, UPT, UR10, UR4, UPT ;  /* 0x000000040a00728c */ /* 0x001fe2000bf05270 */
[----:B-----5:R-:W-:Y:S02]  /*00e0*/  SHF.R.S32.HI R0, RZ, 0x1f, R3 ;  /* 0x0000001fff007819 */ /* 0x020fe40000011403 */
[----:B---3--:R-:W-:Y:S02]  /*00f0*/  ISETP.LE.AND P0, PT, R3, UR14, PT ;  /* 0x0000000e03007c0c */ /* 0x008fe4000bf03270 */
[----:B------:R-:W-:Y:S01]  /*0100*/  LEA.HI R0, R0, R3, RZ, 0x2 ;  /* 0x0000000300007211 */ /* 0x000fe200078f10ff */
[----:B--2---:R-:W-:-:S03]  /*0110*/  USHF.L.U32 UR9, UR11, 0x5, URZ ;  /* 0x000000050b097899 */ /* 0x004fc600080006ff */
[----:B------:R-:W-:Y:S01]  /*0120*/  SHF.R.S32.HI R8, RZ, 0x2, R0 ;  /* 0x00000002ff087819 */ /* 0x000fe20000011400 */
[----:B------:R-:W-:Y:S01]  /*0130*/  UIMAD UR7, UR9, UR16, URZ ;  /* 0x00000010090772a4 */ /* 0x000fe2000f8e02ff */
[----:B-1----:R-:W-:-:S03]  /*0140*/  VIADD R4, R4, 0xffffffff ;  /* 0xffffffff04047836 */ /* 0x002fc60000000000 */
[----:B------:R-:W-:Y:S01]  /*0150*/  ULEA UR8, UP1, UR10, UR7, 0xc ;  /* 0x000000070a087291 */ /* 0x000fe2000f8260ff */
[----:B----4-:R-:W-:Y:S11]  /*0160*/  BRA.U UP0, `(.L_x_740) ;  /* 0x0000000100207547 */ /* 0x010ff6000b800000 */
[----:B------:R-:W0:Y:S02]  /*0170*/  LDCU UR6, c[0x0][0x394] ;  /* 0x00007280ff0677ac */ /* 0x000e240008000800 */
[----:B0-----:R-:W-:-:S04]  /*0180*/  USHF.R.S32.HI UR5, URZ, 0x1f, UR6 ;  /* 0x0000001fff057899 */ /* 0x001fc80008011406 */
[----:B------:R-:W-:-:S04]  /*0190*/  ULEA.HI UR5, UR5, UR6, URZ, 0x2 ;  /* 0x0000000605057291 */ /* 0x000fc8000f8f10ff */
[----:B------:R-:W-:-:S04]  /*01a0*/  ULEA.HI.SX32 UR5, UR5, 0xffffffff, 0x1e ;  /* 0xffffffff05057891 */ /* 0x000fc8000f8ff2ff */
[----:B------:R-:W-:-:S04]  /*01b0*/  USHF.R.S32.HI UR6, URZ, 0x1f, UR5 ;  /* 0x0000001fff067899 */ /* 0x000fc80008011405 */
[----:B------:R-:W-:-:S04]  /*01c0*/  ULEA.HI UR6, UR6, UR5, URZ, 0x5 ;  /* 0x0000000506067291 */ /* 0x000fc8000f8f28ff */
[----:B------:R-:W-:-:S04]  /*01d0*/  ULOP3.LUT UR6, UR6, 0xffffffe0, URZ, 0xc0, !UPT ;  /* 0xffffffe006067892 */ /* 0x000fc8000f8ec0ff */
[----:B------:R-:W-:-:S12]  /*01e0*/  UIADD3 UR5, UPT, UPT, UR5, 0x1, -UR6 ;  /* 0x0000000105057890 */ /* 0x000fd8000fffe806 */
.L_x_740:
[----:B------:R-:W-:Y:S01]  /*01f0*/  ISETP.GE.U32.AND P1, PT, R7, UR5, PT ;  /* 0x0000000507007c0c */ /* 0x000fe2000bf26070 */
[----:B------:R-:W-:Y:S01]  /*0200*/  IMAD R6, R8, UR10, RZ ;  /* 0x0000000a08067c24 */ /* 0x000fe2000f8e02ff */
[----:B------:R-:W-:Y:S01]  /*0210*/  UISETP.GE.AND UP0, UPT, UR15, UR16, UPT ;  /* 0x000000100f00728c */ /* 0x000fe2000bf06270 */
[----:B------:R-:W-:Y:S01]  /*0220*/  ISETP.EQ.AND P0, PT, R4, UR11, !P0 ;  /* 0x0000000b04007c0c */ /* 0x000fe2000c702270 */
[----:B------:R-:W-:Y:S01]  /*0230*/  ULEA.HI.X.SX32 UR7, UR7, URZ, 0x1, UP1 ;  /* 0x000000ff07077291 */ /* 0x000fe200088f0eff */
[----:B------:R-:W-:Y:S01]  /*0240*/  ISETP.GT.U32.OR P1, PT, R2, 0x1f, P1 ;  /* 0x0000001f0200780c */ /* 0x000fe20000f24470 */
[----:B------:R-:W-:Y:S01]  /*0250*/  UISETP.EQ.AND UP0, UPT, UR10, UR4, !UP0 ;  /* 0x000000040a00728c */ /* 0x000fe2000c702270 */
[----:B------:R-:W-:Y:S01]  /*0260*/  LEA R6, R6, UR9, 0x7 ;  /* 0x0000000906067c11 */ /* 0x000fe2000f8e38ff */
[----:B------:R-:W-:Y:S10]  /*0270*/  BSSY.RECONVERGENT B0, `(.L_x_741) ;  /* 0x000022f000007945 */ /* 0x000ff40003800200 */
[----:B------:R-:W-:Y:S05]  /*0280*/  @P1 BRA `(.L_x_742) ;  /* 0x0000002000b41947 */ /* 0x000fea0003800000 */
        /* <DEDUP_REMOVED lines=9> */
[----:B------:R-:W-:-:S13]  /*0320*/  PLOP3.LUT P0, PT, P0, PT, UP0, 0xea, 0xae ;  /* 0x0000000000ae781c */ /* 0x000fda000070fd0a */
[----:B0-----:R-:W-:Y:S05]  /*0330*/  @!P0 BRA `(.L_x_743) ;  /* 0x0000000400e08947 */ /* 0x001fea0003800000 */
[----:B------:R-:W-:Y:S01]  /*0340*/  IABS R10, R3 ;  /* 0x00000003000a7213 */ /* 0x000fe20000000000 */
[----:B------:R-:W-:Y:S01]  /*0350*/  IMAD.IADD R12, R6, 0x1, R11 ;  /* 0x00000001060c7824 */ /* 0x000fe200078e020b */
        /* <DEDUP_REMOVED lines=10> */
[----:B------:R-:W-:-:S06]  /*0400*/  IMAD.HI.U32 R13, R15, R13, R14 ;  /* 0x0000000d0f0d7227 */ /* 0x000fcc00078e000e */
[----:B------:R-:W-:-:S04]  /*0410*/  IMAD.HI.U32 R15, R13, R17, RZ ;  /* 0x000000110d0f7227 */ /* 0x000fc800078e00ff */
[----:B------:R-:W-:-:S04]  /*0420*/  IMAD.MOV R14, RZ, RZ, -R15 ;  /* 0x000000ffff0e7224 */ /* 0x000fc800078e0a0f */
        /* <DEDUP_REMOVED lines=20> */
[----:B------:R-:W-:-:S13]  /*0570*/  ISETP.GE.AND P2, PT, R17, UR14, PT ;  /* 0x0000000e11007c0c */ /* 0x000fda000bf46270 */
[----:B------:R-:W-:Y:S05]  /*0580*/  @!P2 BRA `(.L_x_746) ;  /* 0x000000000004a947 */ /* 0x000fea0003800000 */
.L_x_745:
[----:B-----5:R-:W-:-:S07]  /*0590*/  LOP3.LUT R0, R0, 0xffffff00, RZ, 0xc0, !PT ;  /* 0xffffff0000007812 */ /* 0x020fce00078ec0ff */
.L_x_746:
[----:B------:R-:W-:Y:S05]  /*05a0*/  BSYNC.RECONVERGENT B1 ;  /* 0x0000000000017941 */ /* 0x000fea0003800200 */
.L_x_744:
[----:B------:R-:W-:Y:S01]  /*05b0*/  VIADD R16, R12, 0x1 ;  /* 0x000000010c107836 */ /* 0x000fe20000000000 */
[----:B------:R-:W-:Y:S04]  /*05c0*/  BSSY.RECONVERGENT B1, `(.L_x_747) ;  /* 0x0000019000017945 */ /* 0x000fe80003800200 */
[----:B------:R-:W-:-:S05]  /*05d0*/  IABS R17, R16 ;  /* 0x0000001000117213 */ /* 0x000fca0000000000 */
[----:B------:R-:W-:-:S04]  /*05e0*/  IMAD.HI.U32 R15, R13, R17, RZ ;  /* 0x000000110d0f7227 */ /* 0x000fc800078e00ff */
[----:B------:R-:W-:-:S04]  /*05f0*/  IMAD.MOV R18, RZ, RZ, -R15 ;  /* 0x000000ffff127224 */ /* 0x000fc800078e0a0f */
        /* <DEDUP_REMOVED lines=20> */
.L_x_748:
[----:B-----5:R-:W-:-:S07]  /*0740*/  LOP3.LUT R0, R0, 0xffff00ff, RZ, 0xc0, !PT ;  /* 0xffff00ff00007812 */ /* 0x020fce00078ec0ff */
.L_x_749:
[----:B------:R-:W-:Y:S05]  /*0750*/  BSYNC.RECONVERGENT B1 ;  /* 0x0000000000017941 */ /* 0x000fea0003800200 */
.L_x_747:
        /* <DEDUP_REMOVED lines=25> */
.L_x_751:
[----:B-----5:R-:W-:-:S07]  /*08f0*/  LOP3.LUT R0, R0, 0xff00ffff, RZ, 0xc0, !PT ;  /* 0xff00ffff00007812 */ /* 0x020fce00078ec0ff */
.L_x_752:
[----:B------:R-:W-:Y:S05]  /*0900*/  BSYNC.RECONVERGENT B1 ;  /* 0x0000000000017941 */ /* 0x000fea0003800200 */
.L_x_750:
        /* <DEDUP_REMOVED lines=23> */
[----:B------:R-:W-:-:S13]  /*0a80*/  ISETP.GE.AND P1, PT, R14, UR14, PT ;  /* 0x0000000e0e007c0c */ /* 0x000fda000bf26270 */
[----:B------:R-:W-:Y:S05]  /*0a90*/  @!P1 BRA `(.L_x_754) ;  /* 0x0000000000049947 */ /* 0x000fea0003800000 */
.L_x_753:
[----:B-----5:R-:W-:-:S07]  /*0aa0*/  LOP3.LUT R0, R0, 0xffffff, RZ, 0xc0, !PT ;  /* 0x00ffffff00007812 */ /* 0x020fce00078ec0ff */
.L_x_754:
[----:B------:R-:W-:Y:S05]  /*0ab0*/  BSYNC.RECONVERGENT B1 ;  /* 0x0000000000017941 */ /* 0x000fea0003800200 */
.L_x_743:
[----:B------:R-:W-:-:S05]  /*0ac0*/  IMAD.IADD R11, R8, 0x1, R11 ;  /* 0x00000001080b7824 */ /* 0x000fca00078e020b */
[----:B------:R-:W-:-:S04]  /*0ad0*/  IADD3 R10, P1, PT, R6, R11, RZ ;  /* 0x0000000b060a7210 */ /* 0x000fc80007f3e0ff */
[----:B------:R-:W-:Y:S02]  /*0ae0*/  LEA.HI.X.SX32 R13, R11, R9, 0x1, P1 ;  /* 0x000000090b0d7211 */ /* 0x000fe400008f0eff */
[----:B------:R-:W-:-:S04]  /*0af0*/  LEA R12, P1, R10, R4, 0x2 ;  /* 0x000000040a0c7211 */ /* 0x000fc800078210ff */
[----:B------:R-:W-:-:S05]  /*0b00*/  LEA.HI.X R13, R10, R5, R13, 0x2, P1 ;  /* 0x000000050a0d7211 */ /* 0x000fca00008f140d */
[----:B------:R0:W5:Y:S01]  /*0b10*/  LDG.E.CONSTANT R10, desc[UR12][R12.64] ;  /* 0x0000000c0c0a7981 */ /* 0x000162000c1e9900 */
[----:B------:R-:W-:Y:S05]  /*0b20*/  @!P0 BRA `(.L_x_755) ;  /* 0x0000000400e88947 */ /* 0x000fea0003800000 */
[----:B0-----:R-:W-:Y:S01]  /*0b30*/  IABS R12, R3 ;  /* 0x00000003000c7213 */ /* 0x001fe20000000000 */
        /* <DEDUP_REMOVED lines=12> */
[----:B------:R-:W-:-:S04]  /*0c00*/  IMAD.MOV.U32 R17, RZ, RZ, R18 ;  /* 0x000000ffff117224 */ /* 0x000fc800078e0012 */
        /* <DEDUP_REMOVED lines=25> */
.L_x_757:
[----:B-----5:R-:W-:-:S07]  /*0da0*/  LOP3.LUT R10, R10, 0xffffff00, RZ, 0xc0, !PT ;  /* 0xffffff000a0a7812 */ /* 0x020fce00078ec0ff */
.L_x_758:
[----:B------:R-:W-:Y:S05]  /*0db0*/  BSYNC.RECONVERGENT B1 ;  /* 0x0000000000017941 */ /* 0x000fea0003800200 */
.L_x_756:
        /* <DEDUP_REMOVED lines=25> */
.L_x_760:
[----:B-----5:R-:W-:-:S07]  /*0f50*/  LOP3.LUT R10, R10, 0xffff00ff, RZ, 0xc0, !PT ;  /* 0xffff00ff0a0a7812 */ /* 0x020fce00078ec0ff */
.L_x_761:
[----:B------:R-:W-:Y:S05]  /*0f60*/  BSYNC.RECONVERGENT B1 ;  /* 0x0000000000017941 */ /* 0x000fea0003800200 */
.L_x_759:
        /* <DEDUP_REMOVED lines=25> */
.L_x_763:
[----:B-----5:R-:W-:-:S07]  /*1100*/  LOP3.LUT R10, R10, 0xff00ffff, RZ, 0xc0, !PT ;  /* 0xff00ffff0a0a7812 */ /* 0x020fce00078ec0ff */
.L_x_764:
[----:B------:R-:W-:Y:S05]  /*1110*/  BSYNC.RECONVERGENT B1 ;  /* 0x0000000000017941 */ /* 0x000fea0003800200 */
.L_x_762:
        /* <DEDUP_REMOVED lines=25> */
.L_x_765:
[----:B-----5:R-:W-:-:S07]  /*12b0*/  LOP3.LUT R10, R10, 0xffffff, RZ, 0xc0, !PT ;  /* 0x00ffffff0a0a7812 */ /* 0x020fce00078ec0ff */
.L_x_766:
[----:B------:R-:W-:Y:S05]  /*12c0*/  BSYNC.RECONVERGENT B1 ;  /* 0x0000000000017941 */ /* 0x000fea0003800200 */
.L_x_755:
[----:B------:R-:W-:-:S05]  /*12d0*/  IMAD.IADD R15, R8, 0x1, R11 ;  /* 0x00000001080f7824 */ /* 0x000fca00078e020b */
[----:B------:R-:W-:-:S04]  /*12e0*/  IADD3 R11, P1, PT, R6, R15, RZ ;  /* 0x0000000f060b7210 */ /* 0x000fc80007f3e0ff */
[----:B------:R-:W-:Y:S02]  /*12f0*/  LEA.HI.X.SX32 R14, R15, R9, 0x1, P1 ;  /* 0x000000090f0e7211 */ /* 0x000fe400008f0eff */
[----:B0-----:R-:W-:-:S04]  /*1300*/  LEA R12, P1, R11, R4, 0x2 ;  /* 0x000000040b0c7211 */ /* 0x001fc800078210ff */
[----:B------:R-:W-:-:S05]  /*1310*/  LEA.HI.X R13, R11, R5, R14, 0x2, P1 ;  /* 0x000000050b0d7211 */ /* 0x000fca00008f140e */
[----:B------:R0:W5:Y:S01]  /*1320*/  LDG.E.CONSTANT R11, desc[UR12][R12.64] ;  /* 0x0000000c0c0b7981 */ /* 0x000162000c1e9900 */
[----:B------:R-:W-:Y:S05]  /*1330*/  @!P0 BRA `(.L_x_767) ;  /* 0x0000000400e48947 */ /* 0x000fea0003800000 */
[----:B------:R-:W-:Y:S01]  /*1340*/  IABS R14, R3 ;  /* 0x00000003000e7213 */ /* 0x000fe20000000000 */
[----:B------:R-:W-:Y:S01]  /*1350*/  IMAD.IADD R16, R6, 0x1, R15 ;  /* 0x0000000106107824 */ /* 0x000fe200078e020f */
[----:B------:R-:W-:Y:S01]  /*1360*/  BSSY.RECONVERGENT B1, `(.L_x_768) ;  /* 0x0000025000017945 */ /* 0x000fe20003800200 */
[----:B0-----:R-:W-:Y:S01]  /*1370*/  IMAD.MOV.U32 R12, RZ, RZ, RZ ;  /* 0x000000ffff0c7224 */ /* 0x001fe200078e00ff */
        /* <DEDUP_REMOVED lines=8> */
[----:B------:R-:W-:-:S06]  /*1400*/  IMAD.HI.U32 R12, R13, R19, R12 ;  /* 0x000000130d0c7227 */ /* 0x000fcc00078e000c */
        /* <DEDUP_REMOVED lines=25> */
.L_x_769:
[----:B-----5:R-:W-:-:S07]  /*15a0*/  LOP3.LUT R11, R11, 0xffffff00, RZ, 0xc0, !PT ;  /* 0xffffff000b0b7812 */ /* 0x020fce00078ec0ff */
.L_x_770:
[----:B------:R-:W-:Y:S05]  /*15b0*/  BSYNC.RECONVERGENT B1 ;  /* 0x0000000000017941 */ /* 0x000fea0003800200 */
.L_x_768:
        /* <DEDUP_REMOVED lines=25> */
.L_x_772:
[----:B-----5:R-:W-:-:S07]  /*1750*/  LOP3.LUT R11, R11, 0xffff00ff, RZ, 0xc0, !PT ;  /* 0xffff00ff0b0b7812 */ /* 0x020fce00078ec0ff */
.L_x_773:
[----:B------:R-:W-:Y:S05]  /*1760*/  BSYNC.RECONVERGENT B1 ;  /* 0x0000000000017941 */ /* 0x000fea0003800200 */
.L_x_771:
        /* <DEDUP_REMOVED lines=25> */
.L_x_775:
[----:B-----5:R-:W-:-:S07]  /*1900*/  LOP3.LUT R11, R11, 0xff00ffff, RZ, 0xc0, !PT ;  /* 0xff00ffff0b0b7812 */ /* 0x020fce00078ec0ff */
.L_x_776:
[----:B------:R-:W-:Y:S05]  /*1910*/  BSYNC.RECONVERGENT B1 ;  /* 0x0000000000017941 */ /* 0x000fea0003800200 */
.L_x_774:
        /* <DEDUP_REMOVED lines=25> */
.L_x_777:
[----:B-----5:R-:W-:-:S07]  /*1ab0*/  LOP3.LUT R11, R11, 0xffffff, RZ, 0xc0, !PT ;  /* 0x00ffffff0b0b7812 */ /* 0x020fce00078ec0ff */
.L_x_778:
[----:B------:R-:W-:Y:S05]  /*1ac0*/  BSYNC.RECONVERGENT B1 ;  /* 0x0000000000017941 */ /* 0x000fea0003800200 */
.L_x_767:
[----:B------:R-:W-:-:S05]  /*1ad0*/  IMAD.IADD R15, R8, 0x1, R15 ;  /* 0x00000001080f7824 */ /* 0x000fca00078e020f */
[----:B------:R-:W-:-:S04]  /*1ae0*/  IADD3 R8, P1, PT, R6, R15, RZ ;  /* 0x0000000f06087210 */ /* 0x000fc80007f3e0ff */
[----:B------:R-:W-:Y:S02]  /*1af0*/  LEA.HI.X.SX32 R9, R15, R9, 0x1, P1 ;  /* 0x000000090f097211 */ /* 0x000fe400008f0eff */
[----:B------:R-:W-:-:S04]  /*1b00*/  LEA R4, P1, R8, R4, 0x2 ;  /* 0x0000000408047211 */ /* 0x000fc800078210ff */
[----:B------:R-:W-:-:S05]  /*1b10*/  LEA.HI.X R5, R8, R5, R9, 0x2, P1 ;  /* 0x0000000508057211 */ /* 0x000fca00008f1409 */
[----:B------:R1:W5:Y:S01]  /*1b20*/  LDG.E.CONSTANT R4, desc[UR12][R4.64] ;  /* 0x0000000c04047981 */ /* 0x000362000c1e9900 */
[----:B------:R-:W-:Y:S05]  /*1b30*/  @!P0 BRA `(.L_x_779) ;  /* 0x0000000400e48947 */ /* 0x000fea0003800000 */
[----:B-1----:R-:W-:Y:S01]  /*1b40*/  IABS R5, R3 ;  /* 0x0000000300057213 */ /* 0x002fe20000000000 */
[----:B------:R-:W-:Y:S01]  /*1b50*/  IMAD.IADD R6, R6, 0x1, R15 ;  /* 0x0000000106067824 */ /* 0x000fe200078e020f */
[----:B------:R-:W-:Y:S02]  /*1b60*/  BSSY.RECONVERGENT B1, `(.L_x_780) ;  /* 0x0000025000017945 */ /* 0x000fe40003800200 */
[----:B0-----:R-:W0:Y:S01]  /*1b70*/  I2F.RP R12, R5 ;  /* 0x00000005000c7306 */ /* 0x001e220000209400 */
[----:B------:R-:W-:-:S07]  /*1b80*/  IMAD.SHL.U32 R6, R6, 0x4, RZ ;  /* 0x0000000406067824 */ /* 0x000fce00078e00ff */
[----:B0-----:R-:W0:Y:S02]  /*1b90*/  MUFU.RCP R12, R12 ;  /* 0x0000000c000c7308 */ /* 0x001e240000001000 */
[----:B0-----:R-:W-:Y:S01]  /*1ba0*/  VIADD R13, R12, 0xffffffe ;  /* 0x0ffffffe0c0d7836 */ /* 0x001fe20000000000 */
[----:B------:R-:W-:-:S05]  /*1bb0*/  IABS R12, R6 ;  /* 0x00000006000c7213 */ /* 0x000fca0000000000 */
[----:B------:R-:W0:Y:S02]  /*1bc0*/  F2I.FTZ.U32.TRUNC.NTZ R9, R13 ;  /* 0x0000000d00097305 */ /* 0x000e24000021f000 */
[----:B0-----:R-:W-:-:S04]  /*1bd0*/  IMAD.MOV R8, RZ, RZ, -R9 ;  /* 0x000000ffff087224 */ /* 0x001fc800078e0a09 */
[----:B------:R-:W-:Y:S02]  /*1be0*/  IMAD R15, R8, R5, RZ ;  /* 0x00000005080f7224 */ /* 0x000fe400078e02ff */
[----:B------:R-:W-:-:S04]  /*1bf0*/  IMAD.MOV.U32 R8, RZ, RZ, RZ ;  /* 0x000000ffff087224 */ /* 0x000fc800078e00ff */
        /* <DEDUP_REMOVED lines=26> */
.L_x_781:
[----:B-----5:R-:W-:-:S07]  /*1da0*/  LOP3.LUT R4, R4, 0xffffff00, RZ, 0xc0, !PT ;  /* 0xffffff0004047812 */ /* 0x020fce00078ec0ff */
.L_x_782:
[----:B------:R-:W-:Y:S05]  /*1db0*/  BSYNC.RECONVERGENT B1 ;  /* 0x0000000000017941 */ /* 0x000fea0003800200 */
.L_x_780:
        /* <DEDUP_REMOVED lines=25> */
.L_x_784:
[----:B-----5:R-:W-:-:S07]  /*1f50*/  LOP3.LUT R4, R4, 0xffff00ff, RZ, 0xc0, !PT ;  /* 0xffff00ff04047812 */ /* 0x020fce00078ec0ff */
.L_x_785:
[----:B------:R-:W-:Y:S05]  /*1f60*/  BSYNC.RECONVERGENT B1 ;  /* 0x0000000000017941 */ /* 0x000fea0003800200 */
.L_x_783:
        /* <DEDUP_REMOVED lines=25> */
.L_x_787:
[----:B-----5:R-:W-:-:S07]  /*2100*/  LOP3.LUT R4, R4, 0xff00ffff, RZ, 0xc0, !PT ;  /* 0xff00ffff04047812 */ /* 0x020fce00078ec0ff */
.L_x_788:
[----:B------:R-:W-:Y:S05]  /*2110*/  BSYNC.RECONVERGENT B1 ;  /* 0x0000000000017941 */ /* 0x000fea0003800200 */
.L_x_786:
        /* <DEDUP_REMOVED lines=25> */
.L_x_789:
[----:B-----5:R-:W-:-:S07]  /*22b0*/  LOP3.LUT R4, R4, 0xffffff, RZ, 0xc0, !PT ;  /* 0x00ffffff04047812 */ /* 0x020fce00078ec0ff */
.L_x_790:
[----:B------:R-:W-:Y:S05]  /*22c0*/  BSYNC.RECONVERGENT B1 ;  /* 0x0000000000017941 */ /* 0x000fea0003800200 */
.L_x_779:
[----:B------:R-:W2:Y:S01]  /*22d0*/  S2UR UR6, SR_CgaCtaId ;  /* 0x00000000000679c3 */ /* 0x000ea20000008800 */
[----:B-1---5:R-:W-:Y:S01]  /*22e0*/  SHF.R.U32.HI R5, RZ, 0x8, R0 ;  /* 0x00000008ff057819 */ /* 0x022fe20000011600 */
[----:B------:R-:W-:Y:S01]  /*22f0*/  IMAD.SHL.U32 R8, R7, 0x80, RZ ;  /* 0x0000008007087824 */ /* 0x000fe200078e00ff */
[----:B------:R-:W-:Y:S01]  /*2300*/  LOP3.LUT R6, R10, 0xff00, RZ, 0xc0, !PT ;  /* 0x0000ff000a067812 */ /* 0x000fe200078ec0ff */
[----:B------:R-:W-:Y:S01]  /*2310*/  IMAD.SHL.U32 R15, R2, 0x10, RZ ;  /* 0x00000010020f7824 */ /* 0x000fe200078e00ff */
[----:B------:R-:W-:Y:S01]  /*2320*/  SHF.R.U32.HI R9, RZ, 0x3, R2 ;  /* 0x00000003ff097819 */ /* 0x000fe20000011602 */
[----:B------:R-:W-:Y:S01]  /*2330*/  UMOV UR4, 0x400 ;  /* 0x0000040000047882 */ /* 0x000fe20000000000 */
[----:B------:R-:W-:Y:S01]  /*2340*/  LOP3.LUT R5, R6, 0xff, R5, 0xf8, !PT ;  /* 0x000000ff06057812 */ /* 0x000fe200078ef805 */
[----:B------:R-:W-:Y:S01]  /*2350*/  IMAD.SHL.U32 R6, R11, 0x100, RZ ;  /* 0x000001000b067824 */ /* 0x000fe200078e00ff */
[----:B------:R-:W-:Y:S02]  /*2360*/  LOP3.LUT R14, R9, R8, RZ, 0xfc, !PT ;  /* 0x00000008090e7212 */ /* 0x000fe400078efcff */
[----:B0-----:R-:W-:-:S02]  /*2370*/  SHF.R.U32.HI R12, RZ, 0x8, R10 ;  /* 0x00000008ff0c7819 */ /* 0x001fc4000001160a */
[----:B------:R-:W-:Y:S01]  /*2380*/  LOP3.LUT R8, R5, 0xff0000, R6, 0xf8, !PT ;  /* 0x00ff000005087812 */ /* 0x000fe200078ef806 */
[----:B------:R-:W-:Y:S01]  /*2390*/  IMAD.SHL.U32 R5, R10, 0x100, RZ ;  /* 0x000001000a057824 */ /* 0x000fe200078e00ff */
[----:B------:R-:W-:Y:S01]  /*23a0*/  SHF.R.U32.HI R10, RZ, 0x10, R10 ;  /* 0x00000010ff0a7819 */ /* 0x000fe2000001160a */
[----:B------:R-:W-:Y:S01]  /*23b0*/  IMAD.U32 R6, R11, 0x10000, RZ ;  /* 0x000100000b067824 */ /* 0x000fe200078e00ff */
[----:B------:R-:W-:Y:S02]  /*23c0*/  SHF.R.U32.HI R9, RZ, 0x10, R0 ;  /* 0x00000010ff097819 */ /* 0x000fe40000011600 */
[----:B------:R-:W-:Y:S02]  /*23d0*/  LOP3.LUT R12, R12, 0xff00, RZ, 0xc0, !PT ;  /* 0x0000ff000c0c7812 */ /* 0x000fe400078ec0ff */
[----:B------:R-:W-:Y:S02]  /*23e0*/  LOP3.LUT R5, R5, 0xff00, RZ, 0xc0, !PT ;  /* 0x0000ff0005057812 */ /* 0x000fe400078ec0ff */
[----:B------:R-:W-:Y:S01]  /*23f0*/  LOP3.LUT R13, R10, 0xff00, RZ, 0xc0, !PT ;  /* 0x0000ff000a0d7812 */ /* 0x000fe200078ec0ff */
[----:B--2---:R-:W-:Y:S01]  /*2400*/  ULEA UR4, UR6, UR4, 0x18 ;  /* 0x0000000406047291 */ /* 0x004fe2000f8ec0ff */
[----:B------:R-:W-:Y:S01]  /*2410*/  LOP3.LUT R12, R12, 0xff, R9, 0xf8, !PT ;  /* 0x000000ff0c0c7812 */ /* 0x000fe200078ef809 */
[----:B------:R-:W-:Y:S01]  /*2420*/  IMAD.U32 R9, R4, 0x10000, RZ ;  /* 0x0001000004097824 */ /* 0x000fe200078e00ff */
[----:B------:R-:W-:-:S02]  /*2430*/  LOP3.LUT R15, R15, 0x70, RZ, 0xc0, !PT ;  /* 0x000000700f0f7812 */ /* 0x000fc400078ec0ff */
[----:B------:R-:W-:Y:S02]  /*2440*/  LOP3.LUT R5, R5, 0xff, R0, 0xf8, !PT ;  /* 0x000000ff05057812 */ /* 0x000fe400078ef800 */
[----:B------:R-:W-:Y:S01]  /*2450*/  LEA.HI R13, R0, R13, RZ, 0x8 ;  /* 0x0000000d000d7211 */ /* 0x000fe200078f40ff */
[----:B------:R-:W-:Y:S01]  /*2460*/  IMAD.IADD R14, R14, 0x1, R15 ;  /* 0x000000010e0e7824 */ /* 0x000fe200078e020f */
[----:B------:R-:W-:Y:S02]  /*2470*/  SHF.R.U32.HI R0, RZ, 0x8, R11 ;  /* 0x00000008ff007819 */ /* 0x000fe4000001160b */
[----:B------:R-:W-:Y:S01]  /*2480*/  LOP3.LUT R8, R8, 0xff000000, R9, 0xf8, !PT ;  /* 0xff00000008087812 */ /* 0x000fe200078ef809 */
[C---:B------:R-:W-:Y:S01]  /*2490*/  IMAD.SHL.U32 R9, R4.reuse, 0x100, RZ ;  /* 0x0000010004097824 */ /* 0x040fe200078e00ff */
[----:B------:R-:W-:Y:S02]  /*24a0*/  LOP3.LUT R5, R5, 0xff0000, R6, 0xf8, !PT ;  /* 0x00ff000005057812 */ /* 0x000fe400078ef806 */
[----:B------:R-:W-:-:S02]  /*24b0*/  LOP3.LUT R6, R4, 0xff000000, RZ, 0xc0, !PT ;  /* 0xff00000004067812 */ /* 0x000fc400078ec0ff */
[----:B------:R-:W-:Y:S01]  /*24c0*/  LOP3.LUT R0, R0, 0xff0000, RZ, 0xc0, !PT ;  /* 0x00ff000000007812 */ /* 0x000fe200078ec0ff */
[----:B------:R-:W-:Y:S01]  /*24d0*/  IMAD R5, R4, 0x1000000, R5 ;  /* 0x0100000004057824 */ /* 0x000fe200078e0205 */
[----:B------:R-:W-:Y:S02]  /*24e0*/  LOP3.LUT R12, R12, 0xff0000, R11, 0xf8, !PT ;  /* 0x00ff00000c0c7812 */ /* 0x000fe400078ef80b */
[----:B------:R-:W-:Y:S02]  /*24f0*/  LEA R14, R14, UR4, 0x2 ;  /* 0x000000040e0e7c11 */ /* 0x000fe4000f8e10ff */
[----:B------:R-:W-:Y:S02]  /*2500*/  IADD3 R0, PT, PT, R6, R13, R0 ;  /* 0x0000000d06007210 */ /* 0x000fe40007ffe000 */
[----:B------:R-:W-:Y:S01]  /*2510*/  LOP3.LUT R9, R12, 0xff000000, R9, 0xf8, !PT ;  /* 0xff0000000c097812 */ /* 0x000fe200078ef809 */
[----:B------:R0:W-:Y:S04]  /*2520*/  STS [R14+0x10], R8 ;  /* 0x000010080e007388 */ /* 0x0001e80000000800 */
[----:B------:R0:W-:Y:S04]  /*2530*/  STS [R14+0x30], R0 ;  /* 0x000030000e007388 */ /* 0x0001e80000000800 */
[----:B------:R0:W-:Y:S04]  /*2540*/  STS [R14], R5 ;  /* 0x000000050e007388 */ /* 0x0001e80000000800 */
[----:B------:R0:W-:Y:S02]  /*2550*/  STS [R14+0x20], R9 ;  /* 0x000020090e007388 */ /* 0x0001e40000000800 */
.L_x_742:
[----:B------:R-:W-:Y:S05]  /*2560*/  BSYNC.RECONVERGENT B0 ;  /* 0x0000000000007941 */ /* 0x000fea0003800200 */
.L_x_741:
[----:B------:R-:W1:Y:S01]  /*2570*/  LDCU UR6, c[0x0][0x360] ;  /* 0x00006c00ff0677ac */ /* 0x000e620008000800 */
[----:B------:R-:W-:Y:S01]  /*2580*/  BAR.SYNC.DEFER_BLOCKING 0x0 ;  /* 0x0000000000007b1d */ /* 0x000fe20000010000 */
[----:B------:R-:W-:Y:S01]  /*2590*/  USHF.L.U32 UR11, UR5, 0x5, URZ ;  /* 0x00000005050b7899 */ /* 0x000fe200080006ff */
[----:B-1----:R-:W-:-:S05]  /*25a0*/  IMAD R23, R7, UR6, R2 ;  /* 0x0000000607177c24 */ /* 0x002fca000f8e0202 */
[----:B------:R-:W-:-:S13]  /*25b0*/  ISETP.GE.AND P0, PT, R23, UR11, PT ;  /* 0x0000000b17007c0c */ /* 0x000fda000bf06270 */
        /* <DEDUP_REMOVED lines=33> */
[----:B------:R-:W1:Y:S01]  /*27d0*/  LDCU.64 UR14, c[0x0][0x388] ;  /* 0x00007100ff0e77ac */ /* 0x000e620008000a00 */
[----:B------:R-:W-:Y:S02]  /*27e0*/  IMAD.MOV.U32 R3, RZ, RZ, RZ ;  /* 0x000000ffff037224 */ /* 0x000fe400078e00ff */
[----:B------:R-:W-:Y:S01]  /*27f0*/  VIADD R6, R5, 0x1 ;  /* 0x0000000105067836 */ /* 0x000fe20000000000 */
[----:B------:R-:W-:Y:S01]  /*2800*/  USHF.L.U32 UR9, UR8, 0x2, URZ ;  /* 0x0000000208097899 */ /* 0x000fe200080006ff */
[----:B------:R-:W-:Y:S01]  /*2810*/  IMAD.WIDE.U32 R4, R7, UR6, R2 ;  /* 0x0000000607047c25 */ /* 0x000fe2000f8e0002 */
[----:B------:R-:W-:Y:S02]  /*2820*/  USHF.L.U64.HI UR10, UR8, 0x2, UR7 ;  /* 0x00000002080a7899 */ /* 0x000fe40008010207 */
[----:B------:R-:W-:Y:S01]  /*2830*/  LOP3.LUT R6, R6, 0x3, RZ, 0xc0, !PT ;  /* 0x0000000306067812 */ /* 0x000fe200078ec0ff */
[----:B------:R-:W-:Y:S01]  /*2840*/  UMOV UR4, 0x400 ;  /* 0x0000040000047882 */ /* 0x000fe20000000000 */
[----:B------:R-:W-:-:S03]  /*2850*/  LEA R13, P1, R4, UR9, 0x4 ;  /* 0x00000009040d7c11 */ /* 0x000fc6000f8220ff */
[----:B------:R-:W-:Y:S01]  /*2860*/  IMAD R7, R6, R8, R7 ;  /* 0x0000000806077224 */ /* 0x000fe200078e0207 */
[----:B------:R-:W-:Y:S01]  /*2870*/  LEA.HI.X R4, R4, UR10, R5, 0x4, P1 ;  /* 0x0000000a04047c11 */ /* 0x000fe200088f2405 */
[----:B------:R-:W-:Y:S01]  /*2880*/  IMAD.WIDE.U32 R8, R8, UR6, RZ ;  /* 0x0000000608087c25 */ /* 0x000fe2000f8e00ff */
[----:B-1----:R-:W-:-:S03]  /*2890*/  IADD3 R13, P2, PT, R13, UR14, RZ ;  /* 0x0000000e0d0d7c10 */ /* 0x002fc6000ff5e0ff */
[----:B------:R-:W-:Y:S01]  /*28a0*/  IMAD.MOV R10, RZ, RZ, -R6 ;  /* 0x000000ffff0a7224 */ /* 0x000fe200078e0a06 */
[----:B------:R-:W-:Y:S02]  /*28b0*/  SHF.L.U64.HI R15, R8, 0x4, R9 ;  /* 0x00000004080f7819 */ /* 0x000fe40000010209 */
[----:B------:R-:W-:Y:S01]  /*28c0*/  IADD3.X R12, PT, PT, R4, UR15, RZ, P2, !PT ;  /* 0x0000000f040c7c10 */ /* 0x000fe200097fe4ff */
[----:B0-----:R-:W-:-:S06]  /*28d0*/  ULEA UR4, UR5, UR4, 0x18 ;  /* 0x0000000405047291 */ /* 0x001fcc000f8ec0ff */
[----:B------:R-:W-:Y:S01]  /*28e0*/  LEA R11, R23, UR4, 0x4 ;  /* 0x00000004170b7c11 */ /* 0x000fe2000f8e20ff */
[----:B------:R-:W-:-:S07]  /*28f0*/  IMAD R23, R7, UR6, R2 ;  /* 0x0000000607177c24 */ /* 0x000fce000f8e0202 */
.L_x_793:
        /* <DEDUP_REMOVED lines=10> */
.L_x_792:
[----:B------:R-:W-:Y:S05]  /*29a0*/  BSYNC.RECONVERGENT B0 ;  /* 0x0000000000007941 */ /* 0x000fea0003800200 */
.L_x_791:
[----:B------:R-:W-:Y:S05]  /*29b0*/  @!P0 EXIT ;  /* 0x000000000000894d */ /* 0x000fea0003800000 */
[----:B------:R-:W1:Y:S01]  /*29c0*/  S2UR UR9, SR_CgaCtaId ;  /* 0x00000000000979c3 */ /* 0x000e620000008800 */
[----:B------:R-:W2:Y:S01]  /*29d0*/  LDCU.64 UR4, c[0x0][0x388] ;  /* 0x00007100ff0477ac */ /* 0x000ea20008000a00 */
[C-C-:B------:R-:W-:Y:S02]  /*29e0*/  IMAD R25, R0.reuse, 0x2, R23.reuse ;  /* 0x0000000200197824 */ /* 0x140fe400078e0217 */
[----:B------:R-:W-:Y:S01]  /*29f0*/  IMAD R27, R0, 0x3, R23 ;  /* 0x00000003001b7824 */ /* 0x000fe200078e0217 */
[----:B------:R-:W-:Y:S01]  /*2a00*/  UMOV UR6, 0x400 ;  /* 0x0000040000067882 */ /* 0x000fe20000000000 */
[----:B------:R-:W-:Y:S01]  /*2a10*/  IMAD.IADD R29, R23, 0x1, R0 ;  /* 0x00000001171d7824 */ /* 0x000fe200078e0200 */
[----:B--2---:R-:W-:-:S04]  /*2a20*/  ULEA UR4, UP0, UR8, UR4, 0x2 ;  /* 0x0000000408047291 */ /* 0x004fc8000f8010ff */
[----:B------:R-:W-:Y:S02]  /*2a30*/  ULEA.HI.X UR7, UR8, UR5, UR7, 0x2, UP0 ;  /* 0x0000000508077291 */ /* 0x000fe400080f1407 */
[----:B-1----:R-:W-:Y:S01]  /*2a40*/  ULEA UR6, UR9, UR6, 0x18 ;  /* 0x0000000609067291 */ /* 0x002fe2000f8ec0ff */
[----:B0-----:R-:W-:-:S03]  /*2a50*/  IMAD.U32 R2, RZ, RZ, UR4 ;  /* 0x00000004ff027e24 */ /* 0x001fc6000f8e00ff */
[----:B------:R-:W-:Y:S02]  /*2a60*/  IMAD.U32 R3, RZ, RZ, UR7 ;  /* 0x00000007ff037e24 */ /* 0x000fe4000f8e00ff */
[----:B------:R-:W-:-:S07]  /*2a70*/  LEA R22, R23, UR6, 0x4 ;  /* 0x0000000617167c11 */ /* 0x000fce000f8e20ff */
.L_x_794:
        /* <DEDUP_REMOVED lines=24> */
.L_x_795:
        /* <DEDUP_REMOVED lines=16> */
.L_x_1483:


//--------------------- .text._ZN18transformer_engine43_GLOBAL__N__603fe5ac_10_swizzle_cu_2a895db426swizzle_col_scaling_kernelI4int2Li128ELi4EEEvPKvPviiii --------------------------
	.section	.text._ZN18transformer_engine43_GLOBAL__N__603fe5ac_10_swizzle_cu_2a895db426swizzle_col_scaling_kernelI4int2Li128ELi4EEEvPKvPviiii,"ax",@progbits
	.align	128
.text._ZN18transformer_engine43_GLOBAL__N__603fe5ac_10_swizzle_cu_2a895db426swizzle_col_scaling_kernelI4int2Li128ELi4EEEvPKvPviiii:
        .type           _ZN18transformer_engine43_GLOBAL__N__603fe5ac_10_swizzle_cu_2a895db426swizzle_col_scaling_kernelI4int2Li128ELi4EEEvPKvPviiii,@function
        .size           _ZN18transformer_engine43_GLOBAL__N__603fe5ac_10_swizzle_cu_2a895db426swizzle_col_scaling_kernelI4int2Li128ELi4EEEvPKvPviiii,(.L_x_1484 - _ZN18transformer_engine43_GLOBAL__N__603fe5ac_10_swizzle_cu_2a895db426swizzle_col_scaling_kernelI4int2Li128ELi4EEEvPKvPviiii)
        .other          _ZN18transformer_engine43_GLOBAL__N__603fe5ac_10_swizzle_cu_2a895db426swizzle_col_scaling_kernelI4int2Li128ELi4EEEvPKvPviiii,@"STO_CUDA_ENTRY STV_DEFAULT"
_ZN18transformer_engine43_GLOBAL__N__603fe5ac_10_swizzle_cu_2a895db426swizzle_col_scaling_kernelI4int2Li128ELi4EEEvPKvPviiii:
[----:B------:R-:W-:Y:S08]  /*0000*/  LDC R1, c[0x0][0x37c] ;  /* 0x0000df00ff017b82 */ /* 0x000ff00000000800 */
[----:B------:R-:W0:Y:S01]  /*0010*/  LDC R9, c[0x0][0x370] ;  /* 0x0000dc00ff097b82 */ /* 0x000e220000000800 */
[----:B------:R-:W1:Y:S01]  /*0020*/  S2R R12, SR_TID.X ;  /* 0x00000000000c7919 */ /* 0x000e620000002100 */
[----:B------:R-:W-:Y:S01]  /*0030*/  IMAD.MOV.U32 R6, RZ, RZ, 0x2 ;  /* 0x00000002ff067424 */ /* 0x000fe200078e00ff */
[----:B------:R-:W2:Y:S01]  /*0040*/  LDCU.64 UR10, c[0x0][0x358] ;  /* 0x00006b00ff0a77ac */ /* 0x000ea20008000a00 */
[----:B------:R-:W3:Y:S01]  /*0050*/  S2R R14, SR_TID.Y ;  /* 0x00000000000e7919 */ /* 0x000ee20000002200 */
[----:B------:R-:W-:-:S03]  /*0060*/  UMOV UR4, 0x20 ;  /* 0x0000002000047882 */ /* 0x000fc60000000000 */
[----:B------:R-:W4:Y:S08]  /*0070*/  LDC R8, c[0x0][0x374] ;  /* 0x0000dd00ff087b82 */ /* 0x000f300000000800 */
[----:B------:R-:W5:Y:S08]  /*0080*/  S2UR UR8, SR_CTAID.Y ;  /* 0x00000000000879c3 */ /* 0x000f700000002600 */
[----:B------:R-:W2:Y:S01]  /*0090*/  LDC R7, c[0x0][0x390] ;  /* 0x0000e400ff077b82 */ /* 0x000ea20000000800 */
[----:B0-----:R-:W-:-:S02]  /*00a0*/  VIADD R9, R9, 0xffffffff ;  /* 0xffffffff09097836 */ /* 0x001fc40000000000 */
[----:B----4-:R-:W-:-:S05]  /*00b0*/  VIADD R8, R8, 0xffffffff ;  /* 0xffffffff08087836 */ /* 0x010fca0000000000 */
[----:B------:R-:W0:Y:S01]  /*00c0*/  S2UR UR7, SR_CTAID.X ;  /* 0x00000000000779c3 */ /* 0x000e220000002500 */
[----:B-1----:R-:W-:Y:S01]  /*00d0*/  IMAD.SHL.U32 R15, R12, 0x2, RZ ;  /* 0x000000020c0f7824 */ /* 0x002fe200078e00ff */
[----:B-----5:R-:W-:Y:S01]  /*00e0*/  ISETP.NE.AND P0, PT, R8, UR8, PT ;  /* 0x0000000808007c0c */ /* 0x020fe2000bf05270 */
[----:B------:R-:W-:Y:S01]  /*00f0*/  USHF.L.U32 UR6, UR8, 0x6, URZ ;  /* 0x0000000608067899 */ /* 0x000fe200080006ff */
[----:B--2---:R-:W-:-:S04]  /*0100*/  SHF.R.S32.HI R0, RZ, 0x1f, R7 ;  /* 0x0000001fff007819 */ /* 0x004fc80000011407 */
[----:B------:R-:W-:-:S07]  /*0110*/  LEA.HI R13, R0, R7, RZ, 0x2 ;  /* 0x00000007000d7211 */ /* 0x000fce00078f10ff */
[----:B------:R-:W-:Y:S02]  /*0120*/  @!P0 LEA.HI R2, R0, R7, RZ, 0x7 ;  /* 0x0000000700028211 */ /* 0x000fe400078f38ff */
[----:B------:R-:W-:Y:S02]  /*0130*/  SHF.R.S32.HI R13, RZ, 0x2, R13 ;  /* 0x00000002ff0d7819 */ /* 0x000fe4000001140d */
[----:B------:R-:W-:-:S04]  /*0140*/  @!P0 LEA.HI.SX32 R2, R2, 0xffffffff, 0x19 ;  /* 0xffffffff02028811 */ /* 0x000fc800078fcaff */
[----:B------:R-:W-:-:S04]  /*0150*/  @!P0 LEA.HI R3, R2, R2, RZ, 0x1 ;  /* 0x0000000202038211 */ /* 0x000fc800078f08ff */
[----:B------:R-:W-:-:S04]  /*0160*/  @!P0 LOP3.LUT R3, R3, 0xfffffffe, RZ, 0xc0, !PT ;  /* 0xfffffffe03038812 */ /* 0x000fc800078ec0ff */
[----:B------:R-:W-:Y:S02]  /*0170*/  @!P0 IADD3 R6, PT, PT, R2, 0x1, -R3 ;  /* 0x0000000102068810 */ /* 0x000fe40007ffe803 */
[----:B0-----:R-:W-:Y:S02]  /*0180*/  ISETP.NE.AND P0, PT, R9, UR7, PT ;  /* 0x0000000709007c0c */ /* 0x001fe4000bf05270 */
[C---:B------:R-:W-:Y:S01]  /*0190*/  ISETP.NE.AND P2, PT, R6.reuse, RZ, PT ;  /* 0x000000ff0600720c */ /* 0x040fe20003f45270 */
[----:B------:R-:W-:-:S10]  /*01a0*/  IMAD.SHL.U32 R10, R6, 0x20, RZ ;  /* 0x00000020060a7824 */ /* 0x000fd400078e00ff */
[----:B---3--:R-:W-:Y:S05]  /*01b0*/  @P0 BRA `(.L_x_796) ;  /* 0x0000000000200947 */ /* 0x008fea0003800000 */
        /* <DEDUP_REMOVED lines=8> */
.L_x_796:
[----:B------:R-:W-:Y:S05]  /*0240*/  @!P2 BRA `(.L_x_797) ;  /* 0x000000000038a947 */ /* 0x000fea0003800000 */
[----:B------:R-:W0:Y:S01]  /*0250*/  LDC R5, c[0x0][0x394] ;  /* 0x0000e500ff057b82 */ /* 0x000e220000000800 */
[----:B------:R-:W-:Y:S01]  /*0260*/  ISETP.NE.AND P0, PT, R6, 0x1, PT ;  /* 0x000000010600780c */ /* 0x000fe20003f05270 */
[----:B------:R-:W-:-:S06]  /*0270*/  USHF.L.U32 UR5, UR7, 0xc, URZ ;  /* 0x0000000c07057899 */ /* 0x000fcc00080006ff */
[----:B------:R-:W1:Y:S01]  /*0280*/  LDC.64 R2, c[0x0][0x388] ;  /* 0x0000e200ff027b82 */ /* 0x000e620000000a00 */
[----:B0-----:R-:W-:-:S05]  /*0290*/  IMAD R0, R5, UR6, RZ ;  /* 0x0000000605007c24 */ /* 0x001fca000f8e02ff */
[----:B------:R-:W-:Y:S01]  /*02a0*/  @P0 IMAD R4, R5, 0x20, R0 ;  /* 0x0000002005040824 */ /* 0x000fe200078e0200 */
[----:B------:R-:W-:-:S04]  /*02b0*/  IADD3 R11, P1, PT, R0, UR5, RZ ;  /* 0x00000005000b7c10 */ /* 0x000fc8000ff3e0ff */
[----:B------:R-:W-:Y:S02]  /*02c0*/  @P0 IADD3 R5, P4, PT, R4, UR5, RZ ;  /* 0x0000000504050c10 */ /* 0x000fe4000ff9e0ff */
[-C--:B-1----:R-:W-:Y:S02]  /*02d0*/  LEA R28, P3, R11, R2.reuse, 0x2 ;  /* 0x000000020b1c7211 */ /* 0x082fe400078610ff */
[----:B------:R-:W-:Y:S02]  /*02e0*/  @P0 LEA R26, P5, R5, R2, 0x2 ;  /* 0x00000002051a0211 */ /* 0x000fe400078a10ff */
[----:B------:R-:W-:Y:S02]  /*02f0*/  LEA.HI.X.SX32 R0, R0, RZ, 0x1, P1 ;  /* 0x000000ff00007211 */ /* 0x000fe400008f0eff */
[----:B------:R-:W-:Y:S02]  /*0300*/  @P0 LEA.HI.X.SX32 R4, R4, RZ, 0x1, P4 ;  /* 0x000000ff04040211 */ /* 0x000fe400020f0eff */
[----:B------:R-:W-:-:S02]  /*0310*/  LEA.HI.X R29, R11, R3, R0, 0x2, P3 ;  /* 0x000000030b1d7211 */ /* 0x000fc400018f1400 */
[----:B------:R-:W-:-:S07]  /*0320*/  @P0 LEA.HI.X R27, R5, R3, R4, 0x2, P5 ;  /* 0x00000003051b0211 */ /* 0x000fce00028f1404 */
.L_x_797:
[----:B------:R-:W-:Y:S01]  /*0330*/  ISETP.GE.U32.AND P0, PT, R14, UR4, PT ;  /* 0x000000040e007c0c */ /* 0x000fe2000bf06070 */
[----:B------:R-:W-:Y:S01]  /*0340*/  IMAD R0, R13, UR7, RZ ;  /* 0x000000070d007c24 */ /* 0x000fe2000f8e02ff */
[----:B------:R-:W-:Y:S02]  /*0350*/  BSSY.RECONVERGENT B0, `(.L_x_798) ;  /* 0x000041e000007945 */ /* 0x000fe40003800200 */
[----:B------:R-:W-:Y:S02]  /*0360*/  ISETP.GE.U32.OR P0, PT, R15, R10, P0 ;  /* 0x0000000a0f00720c */ /* 0x000fe40000706470 */
[----:B------:R-:W-:-:S04]  /*0370*/  LEA R0, R0, UR6, 0x7 ;  /* 0x0000000600007c11 */ /* 0x000fc8000f8e38ff */
[----:B------:R-:W-:-:S07]  /*0380*/  SHF.R.S32.HI R4, RZ, 0x1f, R0 ;  /* 0x0000001fff047819 */ /* 0x000fce0000011400 */
[----:B------:R-:W-:Y:S05]  /*0390*/  @P0 BRA `(.L_x_799) ;  /* 0x0000004000640947 */ /* 0x000fea0003800000 */
[----:B------:R-:W0:Y:S01]  /*03a0*/  LDC.64 R10, c[0x0][0x380] ;  /* 0x0000e000ff0a7b82 */ /* 0x000e220000000a00 */
[----:B------:R-:W-:-:S04]  /*03b0*/  IMAD R2, R14, R13, RZ ;  /* 0x0000000d0e027224 */ /* 0x000fc800078e02ff */
[----:B------:R-:W-:-:S03]  /*03c0*/  IMAD R15, R2, 0x4, R15 ;  /* 0x00000004020f7824 */ /* 0x000fc600078e020f */
[----:B------:R-:W1:Y:S02]  /*03d0*/  LDC R16, c[0x0][0x394] ;  /* 0x0000e500ff107b82 */ /* 0x000e640000000800 */
[----:B------:R-:W-:-:S04]  /*03e0*/  IADD3 R3, P0, PT, R0, R15, RZ ;  /* 0x0000000f00037210 */ /* 0x000fc80007f1e0ff */
[----:B------:R-:W-:Y:S02]  /*03f0*/  LEA.HI.X.SX32 R4, R15, R4, 0x1, P0 ;  /* 0x000000040f047211 */ /* 0x000fe400000f0eff */
[----:B0-----:R-:W-:-:S04]  /*0400*/  LEA R2, P0, R3, R10, 0x2 ;  /* 0x0000000a03027211 */ /* 0x001fc800078010ff */
[----:B------:R-:W-:Y:S02]  /*0410*/  LEA.HI.X R3, R3, R11, R4, 0x2, P0 ;  /* 0x0000000b03037211 */ /* 0x000fe400000f1404 */
[----:B------:R-:W1:Y:S04]  /*0420*/  LDC.64 R4, c[0x0][0x398] ;  /* 0x0000e600ff047b82 */ /* 0x000e680000000a00 */
[----:B------:R-:W5:Y:S01]  /*0430*/  LDG.E.64.CONSTANT R2, desc[UR10][R2.64] ;  /* 0x0000000a02027981 */ /* 0x000f62000c1e9b00 */
[----:B-1----:R-:W-:Y:S02]  /*0440*/  ISETP.GE.AND P0, PT, R5, R16, PT ;  /* 0x000000100500720c */ /* 0x002fe40003f06270 */
[----:B------:R-:W-:Y:S02]  /*0450*/  ISETP.GE.AND P1, PT, R4, R7, PT ;  /* 0x000000070400720c */ /* 0x000fe40003f26270 */
[----:B------:R-:W-:-:S02]  /*0460*/  ISETP.EQ.AND P0, PT, R9, UR7, !P0 ;  /* 0x0000000709007c0c */ /* 0x000fc4000c702270 */
[----:B------:R-:W-:-:S04]  /*0470*/  ISETP.EQ.AND P1, PT, R8, UR8, !P1 ;  /* 0x0000000808007c0c */ /* 0x000fc8000cf22270 */
[----:B------:R-:W-:-:S13]  /*0480*/  PLOP3.LUT P0, PT, P1, P0, PT, 0xf8, 0x8f ;  /* 0x00000000008f781c */ /* 0x000fda0000f01f70 */
[----:B------:R-:W-:Y:S05]  /*0490*/  @!P0 BRA `(.L_x_800) ;  /* 0x0000000c00948947 */ /* 0x000fea0003800000 */
[----:B------:R-:W-:Y:S01]  /*04a0*/  IABS R16, R7 ;  /* 0x0000000700107213 */ /* 0x000fe20000000000 */
[----:B------:R-:W-:Y:S01]  /*04b0*/  IMAD.IADD R18, R0, 0x1, R15 ;  /* 0x0000000100127824 */ /* 0x000fe200078e020f */
[----:B------:R-:W-:Y:S01]  /*04c0*/  BSSY.RECONVERGENT B1, `(.L_x_801) ;  /* 0x0000025000017945 */ /* 0x000fe20003800200 */
[----:B------:R-:W-:Y:S01]  /*04d0*/  IMAD.MOV.U32 R8, RZ, RZ, RZ ;  /* 0x000000ffff087224 */ /* 0x000fe200078e00ff */
[----:B------:R-:W0:Y:S01]  /*04e0*/  I2F.RP R17, R16 ;  /* 0x0000001000117306 */ /* 0x000e220000209400 */
[----:B------:R-:W-:-:S05]  /*04f0*/  IMAD.SHL.U32 R18, R18, 0x4, RZ ;  /* 0x0000000412127824 */ /* 0x000fca00078e00ff */
[----:B------:R-:W-:Y:S02]  /*0500*/  IABS R20, R18 ;  /* 0x0000001200147213 */ /* 0x000fe40000000000 */
[----:B0-----:R-:W0:Y:S02]  /*0510*/  MUFU.RCP R17, R17 ;  /* 0x0000001100117308 */ /* 0x001e240000001000 */
[----:B0-----:R-:W-:-:S06]  /*0520*/  VIADD R9, R17, 0xffffffe ;  /* 0x0ffffffe11097836 */ /* 0x001fcc0000000000 */
[----:B------:R-:W0:Y:S02]  /*0530*/  F2I.FTZ.U32.TRUNC.NTZ R9, R9 ;  /* 0x0000000900097305 */ /* 0x000e24000021f000 */
[----:B0-----:R-:W-:-:S04]  /*0540*/  IMAD.MOV R19, RZ, RZ, -R9 ;  /* 0x000000ffff137224 */ /* 0x001fc800078e0a09 */
        /* <DEDUP_REMOVED lines=27> */
.L_x_802:
[----:B-----5:R-:W-:-:S07]  /*0700*/  LOP3.LUT R2, R2, 0xffffff00, RZ, 0xc0, !PT ;  /* 0xffffff0002027812 */ /* 0x020fce00078ec0ff */
.L_x_803:
[----:B------:R-:W-:Y:S05]  /*0710*/  BSYNC.RECONVERGENT B1 ;  /* 0x0000000000017941 */ /* 0x000fea0003800200 */
.L_x_801:
        /* <DEDUP_REMOVED lines=25> */
.L_x_805:
[----:B-----5:R-:W-:-:S07]  /*08b0*/  LOP3.LUT R2, R2, 0xffff00ff, RZ, 0xc0, !PT ;  /* 0xffff00ff02027812 */ /* 0x020fce00078ec0ff */
.L_x_806:
[----:B------:R-:W-:Y:S05]  /*08c0*/  BSYNC.RECONVERGENT B1 ;  /* 0x0000000000017941 */ /* 0x000fea0003800200 */
.L_x_804:
        /* <DEDUP_REMOVED lines=25> */
.L_x_808:
[----:B-----5:R-:W-:-:S07]  /*0a60*/  LOP3.LUT R2, R2, 0xff00ffff, RZ, 0xc0, !PT ;  /* 0xff00ffff02027812 */ /* 0x020fce00078ec0ff */
.L_x_809:
[----:B------:R-:W-:Y:S05]  /*0a70*/  BSYNC.RECONVERGENT B1 ;  /* 0x0000000000017941 */ /* 0x000fea0003800200 */
.L_x_807:
        /* <DEDUP_REMOVED lines=25> */
.L_x_811:
[----:B-----5:R-:W-:-:S07]  /*0c10*/  LOP3.LUT R2, R2, 0xffffff, RZ, 0xc0, !PT ;  /* 0x00ffffff02027812 */ /* 0x020fce00078ec0ff */
.L_x_812:
[----:B------:R-:W-:Y:S05]  /*0c20*/  BSYNC.RECONVERGENT B1 ;  /* 0x0000000000017941 */ /* 0x000fea0003800200 */
.L_x_810:
        /* <DEDUP_REMOVED lines=25> */
.L_x_814:
[----:B-----5:R-:W-:-:S07]  /*0dc0*/  LOP3.LUT R3, R3, 0xffffff00, RZ, 0xc0, !PT ;  /* 0xffffff0003037812 */ /* 0x020fce00078ec0ff */
.L_x_815:
[----:B------:R-:W-:Y:S05]  /*0dd0*/  BSYNC.RECONVERGENT B1 ;  /* 0x0000000000017941 */ /* 0x000fea0003800200 */
.L_x_813:
        /* <DEDUP_REMOVED lines=25> */
.L_x_817:
[----:B-----5:R-:W-:-:S07]  /*0f70*/  LOP3.LUT R3, R3, 0xffff00ff, RZ, 0xc0, !PT ;  /* 0xffff00ff03037812 */ /* 0x020fce00078ec0ff */
.L_x_818:
[----:B------:R-:W-:Y:S05]  /*0f80*/  BSYNC.RECONVERGENT B1 ;  /* 0x0000000000017941 */ /* 0x000fea0003800200 */
.L_x_816:
        /* <DEDUP_REMOVED lines=25> */
.L_x_820:
[----:B-----5:R-:W-:-:S07]  /*1120*/  LOP3.LUT R3, R3, 0xff00ffff, RZ, 0xc0, !PT ;  /* 0xff00ffff03037812 */ /* 0x020fce00078ec0ff */
.L_x_821:
[----:B------:R-:W-:Y:S05]  /*1130*/  BSYNC.RECONVERGENT B1 ;  /* 0x0000000000017941 */ /* 0x000fea0003800200 */
.L_x_819:
        /* <DEDUP_REMOVED lines=25> */
.L_x_822:
[----:B-----5:R-:W-:-:S07]  /*12d0*/  LOP3.LUT R3, R3, 0xffffff, RZ, 0xc0, !PT ;  /* 0x00ffffff03037812 */ /* 0x020fce00078ec0ff */
.L_x_823:
[----:B------:R-:W-:Y:S05]  /*12e0*/  BSYNC.RECONVERGENT B1 ;  /* 0x0000000000017941 */ /* 0x000fea0003800200 */
.L_x_800:
        /* <DEDUP_REMOVED lines=46> */
.L_x_826:
[----:B-----5:R-:W-:-:S07]  /*15d0*/  LOP3.LUT R8, R8, 0xffffff00, RZ, 0xc0, !PT ;  /* 0xffffff0008087812 */ /* 0x020fce00078ec0ff */
.L_x_827:
[----:B------:R-:W-:Y:S05]  /*15e0*/  BSYNC.RECONVERGENT B1 ;  /* 0x0000000000017941 */ /* 0x000fea0003800200 */
.L_x_825:
        /* <DEDUP_REMOVED lines=25> */
.L_x_829:
[----:B-----5:R-:W-:-:S07]  /*1780*/  LOP3.LUT R8, R8, 0xffff00ff, RZ, 0xc0, !PT ;  /* 0xffff00ff08087812 */ /* 0x020fce00078ec0ff */
.L_x_830:
[----:B------:R-:W-:Y:S05]  /*1790*/  BSYNC.RECONVERGENT B1 ;  /* 0x0000000000017941 */ /* 0x000fea0003800200 */
.L_x_828:
        /* <DEDUP_REMOVED lines=25> */
.L_x_832:
[----:B-----5:R-:W-:-:S07]  /*1930*/  LOP3.LUT R8, R8, 0xff00ffff, RZ, 0xc0, !PT ;  /* 0xff00ffff08087812 */ /* 0x020fce00078ec0ff */
.L_x_833:
[----:B------:R-:W-:Y:S05]  /*1940*/  BSYNC.RECONVERGENT B1 ;  /* 0x0000000000017941 */ /* 0x000fea0003800200 */
.L_x_831:
        /* <DEDUP_REMOVED lines=25> */
.L_x_835:
[----:B-----5:R-:W-:-:S07]  /*1ae0*/  LOP3.LUT R8, R8, 0xffffff, RZ, 0xc0, !PT ;  /* 0x00ffffff08087812 */ /* 0x020fce00078ec0ff */
.L_x_836:
[----:B------:R-:W-:Y:S05]  /*1af0*/  BSYNC.RECONVERGENT B1 ;  /* 0x0000000000017941 */ /* 0x000fea0003800200 */
.L_x_834:
        /* <DEDUP_REMOVED lines=25> */
.L_x_838:
[----:B-----5:R-:W-:-:S07]  /*1c90*/  LOP3.LUT R9, R9, 0xffffff00, RZ, 0xc0, !PT ;  /* 0xffffff0009097812 */ /* 0x020fce00078ec0ff */
.L_x_839:
[----:B------:R-:W-:Y:S05]  /*1ca0*/  BSYNC.RECONVERGENT B1 ;  /* 0x0000000000017941 */ /* 0x000fea0003800200 */
.L_x_837:
        /* <DEDUP_REMOVED lines=25> */
.L_x_841:
[----:B-----5:R-:W-:-:S07]  /*1e40*/  LOP3.LUT R9, R9, 0xffff00ff, RZ, 0xc0, !PT ;  /* 0xffff00ff09097812 */ /* 0x020fce00078ec0ff */
.L_x_842:
[----:B------:R-:W-:Y:S05]  /*1e50*/  BSYNC.RECONVERGENT B1 ;  /* 0x0000000000017941 */ /* 0x000fea0003800200 */
.L_x_840:
        /* <DEDUP_REMOVED lines=25> */
.L_x_844:
[----:B-----5:R-:W-:-:S07]  /*1ff0*/  LOP3.LUT R9, R9, 0xff00ffff, RZ, 0xc0, !PT ;  /* 0xff00ffff09097812 */ /* 0x020fce00078ec0ff */
.L_x_845:
[----:B------:R-:W-:Y:S05]  /*2000*/  BSYNC.RECONVERGENT B1 ;  /* 0x0000000000017941 */ /* 0x000fea0003800200 */
.L_x_843:
        /* <DEDUP_REMOVED lines=25> */
.L_x_846:
[----:B-----5:R-:W-:-:S07]  /*21a0*/  LOP3.LUT R9, R9, 0xffffff, RZ, 0xc0, !PT ;  /* 0x00ffffff09097812 */ /* 0x020fce00078ec0ff */
.L_x_847:
[----:B------:R-:W-:Y:S05]  /*21b0*/  BSYNC.RECONVERGENT B1 ;  /* 0x0000000000017941 */ /* 0x000fea0003800200 */
.L_x_824:
[----:B------:R-:W-:Y:S01]  /*21c0*/  SHF.R.S32.HI R16, RZ, 0x1f, R7 ;  /* 0x0000001fff107819 */ /* 0x000fe20000011407 */
[----:B------:R-:W-:-:S03]  /*21d0*/  IMAD.SHL.U32 R12, R12, 0x2, RZ ;  /* 0x000000020c0c7824 */ /* 0x000fc600078e00ff */
[----:B------:R-:W-:-:S04]  /*21e0*/  LEA.HI R16, R16, R7, RZ, 0x2 ;  /* 0x0000000710107211 */ /* 0x000fc800078f10ff */
[----:B------:R-:W-:Y:S02]  /*21f0*/  SHF.R.S32.HI R19, RZ, 0x2, R16 ;  /* 0x00000002ff137819 */ /* 0x000fe40000011410 */
[----:B------:R-:W-:-:S03]  /*2200*/  SHF.R.S32.HI R16, RZ, 0x1f, R0 ;  /* 0x0000001fff107819 */ /* 0x000fc60000011400 */
[----:B------:R-:W-:-:S04]  /*2210*/  IMAD R13, R14, R19, RZ ;  /* 0x000000130e0d7224 */ /* 0x000fc800078e02ff */
[----:B------:R-:W-:-:S04]  /*2220*/  IMAD R12, R13, 0x4, R12 ;  /* 0x000000040d0c7824 */ /* 0x000fc800078e020c */
        /* <DEDUP_REMOVED lines=46> */
.L_x_850:
[----:B-----5:R-:W-:-:S07]  /*2510*/  LOP3.LUT R12, R12, 0xffffff00, RZ, 0xc0, !PT ;  /* 0xffffff000c0c7812 */ /* 0x020fce00078ec0ff */
.L_x_851:
[----:B------:R-:W-:Y:S05]  /*2520*/  BSYNC.RECONVERGENT B1 ;  /* 0x0000000000017941 */ /* 0x000fea0003800200 */
.L_x_849:
[----:B------:R-:W-:Y:S01]  /*2530*/  VIADD R20, R18, 0x1 ;  /* 0x0000000112147836 */ /* 0x000fe20000000000 */
[----:B------:R-:W-:Y:S04]  /*2540*/  BSSY.RECONVERGENT B1, `(.L_x_852) ;  /* 0x0000019000017945 */ /* 0x000fe80003800200 */
[----:B------:R-:W-:Y:S02]  /*2550*/  IABS R22, R20 ;  /* 0x0000001400167213 */ /* 0x000fe40000000000 */
[----:B------:R-:W-:-:S03]  /*2560*/  LOP3.LUT R21, R20, R7, RZ, 0x3c, !PT ;  /* 0x0000000714157212 */ /* 0x000fc600078e3cff */
[----:B------:R-:W-:Y:S01]  /*2570*/  IMAD.HI.U32 R19, R16, R22, RZ ;  /* 0x0000001610137227 */ /* 0x000fe200078e00ff */
[----:B------:R-:W-:-:S03]  /*2580*/  ISETP.GE.AND P5, PT, R21, RZ, PT ;  /* 0x000000ff1500720c */ /* 0x000fc60003fa6270 */
[----:B------:R-:W-:-:S04]  /*2590*/  IMAD.MOV R21, RZ, RZ, -R19 ;  /* 0x000000ffff157224 */ /* 0x000fc800078e0a13 */
        /* <DEDUP_REMOVED lines=18> */
.L_x_853:
[----:B-----5:R-:W-:-:S07]  /*26c0*/  LOP3.LUT R12, R12, 0xffff00ff, RZ, 0xc0, !PT ;  /* 0xffff00ff0c0c7812 */ /* 0x020fce00078ec0ff */
.L_x_854:
[----:B------:R-:W-:Y:S05]  /*26d0*/  BSYNC.RECONVERGENT B1 ;  /* 0x0000000000017941 */ /* 0x000fea0003800200 */
.L_x_852:
        /* <DEDUP_REMOVED lines=25> */
.L_x_856:
[----:B-----5:R-:W-:-:S07]  /*2870*/  LOP3.LUT R12, R12, 0xff00ffff, RZ, 0xc0, !PT ;  /* 0xff00ffff0c0c7812 */ /* 0x020fce00078ec0ff */
.L_x_857:
[----:B------:R-:W-:Y:S05]  /*2880*/  BSYNC.RECONVERGENT B1 ;  /* 0x0000000000017941 */ /* 0x000fea0003800200 */
.L_x_855:
        /* <DEDUP_REMOVED lines=25> */
.L_x_859:
[----:B-----5:R-:W-:-:S07]  /*2a20*/  LOP3.LUT R12, R12, 0xffffff, RZ, 0xc0, !PT ;  /* 0x00ffffff0c0c7812 */ /* 0x020fce00078ec0ff */
.L_x_860:
[----:B------:R-:W-:Y:S05]  /*2a30*/  BSYNC.RECONVERGENT B1 ;  /* 0x0000000000017941 */ /* 0x000fea0003800200 */
.L_x_858:
        /* <DEDUP_REMOVED lines=25> */
.L_x_862:
[----:B-----5:R-:W-:-:S07]  /*2bd0*/  LOP3.LUT R13, R13, 0xffffff00, RZ, 0xc0, !PT ;  /* 0xffffff000d0d7812 */ /* 0x020fce00078ec0ff */
.L_x_863:
[----:B------:R-:W-:Y:S05]  /*2be0*/  BSYNC.RECONVERGENT B1 ;  /* 0x0000000000017941 */ /* 0x000fea0003800200 */
.L_x_861:
        /* <DEDUP_REMOVED lines=25> */
.L_x_865:
[----:B-----5:R-:W-:-:S07]  /*2d80*/  LOP3.LUT R13, R13, 0xffff00ff, RZ, 0xc0, !PT ;  /* 0xffff00ff0d0d7812 */ /* 0x020fce00078ec0ff */
.L_x_866:
[----:B------:R-:W-:Y:S05]  /*2d90*/  BSYNC.RECONVERGENT B1 ;  /* 0x0000000000017941 */ /* 0x000fea0003800200 */
.L_x_864:
        /* <DEDUP_REMOVED lines=25> */
.L_x_868:
[----:B-----5:R-:W-:-:S07]  /*2f30*/  LOP3.LUT R13, R13, 0xff00ffff, RZ, 0xc0, !PT ;  /* 0xff00ffff0d0d7812 */ /* 0x020fce00078ec0ff */
.L_x_869:
[----:B------:R-:W-:Y:S05]  /*2f40*/  BSYNC.RECONVERGENT B1 ;  /* 0x0000000000017941 */ /* 0x000fea0003800200 */
.L_x_867:
        /* <DEDUP_REMOVED lines=25> */
.L_x_870:
[----:B-----5:R-:W-:-:S07]  /*30e0*/  LOP3.LUT R13, R13, 0xffffff, RZ, 0xc0, !PT ;  /* 0x00ffffff0d0d7812 */ /* 0x020fce00078ec0ff */
.L_x_871:
[----:B------:R-:W-:Y:S05]  /*30f0*/  BSYNC.RECONVERGENT B1 ;  /* 0x0000000000017941 */ /* 0x000fea0003800200 */
.L_x_848:
[----:B------:R-:W0:Y:S01]  /*3100*/  S2R R15, SR_TID.X ;  /* 0x00000000000f7919 */ /* 0x000e220000002100 */
[----:B------:R-:W-:Y:S02]  /*3110*/  SHF.R.S32.HI R16, RZ, 0x1f, R7 ;  /* 0x0000001fff107819 */ /* 0x000fe40000011407 */
[----:B------:R-:W-:Y:S02]  /*3120*/  SHF.R.S32.HI R18, RZ, 0x1f, R0 ;  /* 0x0000001fff127819 */ /* 0x000fe40000011400 */
[----:B------:R-:W-:-:S04]  /*3130*/  LEA.HI R16, R16, R7, RZ, 0x2 ;  /* 0x0000000710107211 */ /* 0x000fc800078f10ff */
[----:B------:R-:W-:-:S05]  /*3140*/  SHF.R.S32.HI R19, RZ, 0x2, R16 ;  /* 0x00000002ff137819 */ /* 0x000fca0000011410 */
[----:B------:R-:W-:Y:S02]  /*3150*/  IMAD R17, R14, R19, RZ ;  /* 0x000000130e117224 */ /* 0x000fe400078e02ff */
[----:B0-----:R-:W-:-:S04]  /*3160*/  IMAD.SHL.U32 R16, R15, 0x2, RZ ;  /* 0x000000020f107824 */ /* 0x001fc800078e00ff */
[----:B------:R-:W-:-:S04]  /*3170*/  IMAD R16, R17, 0x4, R16 ;  /* 0x0000000411107824 */ /* 0x000fc800078e0210 */
[----:B------:R-:W-:-:S04]  /*3180*/  IMAD.IADD R16, R16, 0x1, R19 ;  /* 0x0000000110107824 */ /* 0x000fc800078e0213 */
[----:B------:R-:W-:-:S04]  /*3190*/  IMAD.IADD R16, R16, 0x1, R19 ;  /* 0x0000000110107824 */ /* 0x000fc800078e0213 */
[----:B------:R-:W-:-:S05]  /*31a0*/  IMAD.IADD R19, R16, 0x1, R19 ;  /* 0x0000000110137824 */ /* 0x000fca00078e0213 */
[----:B------:R-:W-:-:S04]  /*31b0*/  IADD3 R16, P1, PT, R0, R19, RZ ;  /* 0x0000001300107210 */ /* 0x000fc80007f3e0ff */
[----:B------:R-:W-:Y:S02]  /*31c0*/  LEA R10, P3, R16, R10, 0x2 ;  /* 0x0000000a100a7211 */ /* 0x000fe400078610ff */
[----:B------:R-:W-:-:S04]  /*31d0*/  LEA.HI.X.SX32 R17, R19, R18, 0x1, P1 ;  /* 0x0000001213117211 */ /* 0x000fc800008f0eff */
        /* <DEDUP_REMOVED lines=13> */
[----:B------:R-:W-:Y:S02]  /*32b0*/  IMAD.MOV.U32 R19, RZ, RZ, R16 ;  /* 0x000000ffff137224 */ /* 0x000fe400078e0010 */
[----:B------:R-:W-:Y:S02]  /*32c0*/  IMAD.MOV.U32 R16, RZ, RZ, RZ ;  /* 0x000000ffff107224 */ /* 0x000fe400078e00ff */
        /* <DEDUP_REMOVED lines=28> */
.L_x_874:
[----:B-----5:R-:W-:-:S07]  /*3490*/  LOP3.LUT R10, R10, 0xffffff00, RZ, 0xc0, !PT ;  /* 0xffffff000a0a7812 */ /* 0x020fce00078ec0ff */
.L_x_875:
[----:B------:R-:W-:Y:S05]  /*34a0*/  BSYNC.RECONVERGENT B1 ;  /* 0x0000000000017941 */ /* 0x000fea0003800200 */
.L_x_873:
        /* <DEDUP_REMOVED lines=25> */
.L_x_877:
[----:B-----5:R-:W-:-:S07]  /*3640*/  LOP3.LUT R10, R10, 0xffff00ff, RZ, 0xc0, !PT ;  /* 0xffff00ff0a0a7812 */ /* 0x020fce00078ec0ff */
.L_x_878:
[----:B------:R-:W-:Y:S05]  /*3650*/  BSYNC.RECONVERGENT B1 ;  /* 0x0000000000017941 */ /* 0x000fea0003800200 */
.L_x_876:
        /* <DEDUP_REMOVED lines=25> */
.L_x_880:
[----:B-----5:R-:W-:-:S07]  /*37f0*/  LOP3.LUT R10, R10, 0xff00ffff, RZ, 0xc0, !PT ;  /* 0xff00ffff0a0a7812 */ /* 0x020fce00078ec0ff */
.L_x_881:
[----:B------:R-:W-:Y:S05]  /*3800*/  BSYNC.RECONVERGENT B1 ;  /* 0x0000000000017941 */ /* 0x000fea0003800200 */
.L_x_879:
        /* <DEDUP_REMOVED lines=25> */
.L_x_883:
[----:B-----5:R-:W-:-:S07]  /*39a0*/  LOP3.LUT R10, R10, 0xffffff, RZ, 0xc0, !PT ;  /* 0x00ffffff0a0a7812 */ /* 0x020fce00078ec0ff */
.L_x_884:
[----:B------:R-:W-:Y:S05]  /*39b0*/  BSYNC.RECONVERGENT B1 ;  /* 0x0000000000017941 */ /* 0x000fea0003800200 */
.L_x_882:
        /* <DEDUP_REMOVED lines=25> */
.L_x_886:
[----:B-----5:R-:W-:-:S07]  /*3b50*/  LOP3.LUT R11, R11, 0xffffff00, RZ, 0xc0, !PT ;  /* 0xffffff000b0b7812 */ /* 0x020fce00078ec0ff */
.L_x_887:
[----:B------:R-:W-:Y:S05]  /*3b60*/  BSYNC.RECONVERGENT B1 ;  /* 0x0000000000017941 */ /* 0x000fea0003800200 */
.L_x_885:
        /* <DEDUP_REMOVED lines=25> */
.L_x_889:
[----:B-----5:R-:W-:-:S07]  /*3d00*/  LOP3.LUT R11, R11, 0xffff00ff, RZ, 0xc0, !PT ;  /* 0xffff00ff0b0b7812 */ /* 0x020fce00078ec0ff */
.L_x_890:
[----:B------:R-:W-:Y:S05]  /*3d10*/  BSYNC.RECONVERGENT B1 ;  /* 0x0000000000017941 */ /* 0x000fea0003800200 */
.L_x_888:
        /* <DEDUP_REMOVED lines=25> */
.L_x_892:
[----:B-----5:R-:W-:-:S07]  /*3eb0*/  LOP3.LUT R11, R11, 0xff00ffff, RZ, 0xc0, !PT ;  /* 0xff00ffff0b0b7812 */ /* 0x020fce00078ec0ff */
.L_x_893:
[----:B------:R-:W-:Y:S05]  /*3ec0*/  BSYNC.RECONVERGENT B1 ;  /* 0x0000000000017941 */ /* 0x000fea0003800200 */
.L_x_891:
        /* <DEDUP_REMOVED lines=25> */
.L_x_894:
[----:B-----5:R-:W-:-:S07]  /*4060*/  LOP3.LUT R11, R11, 0xffffff, RZ, 0xc0, !PT ;  /* 0x00ffffff0b0b7812 */ /* 0x020fce00078ec0ff */
.L_x_895:
[----:B------:R-:W-:Y:S05]  /*4070*/  BSYNC.RECONVERGENT B1 ;  /* 0x0000000000017941 */ /* 0x000fea0003800200 */
.L_x_872:
        /* <DEDUP_REMOVED lines=8> */
[----:B------:R-:W-:-:S02]  /*4100*/  LOP3.LUT R4, R7, 0xff, R4, 0xf8, !PT ;  /* 0x000000ff07047812 */ /* 0x000fc400078ef804 */
[--C-:B------:R-:W-:Y:S02]  /*4110*/  SHF.R.U32.HI R7, RZ, 0x8, R8.reuse ;  /* 0x00000008ff077819 */ /* 0x100fe40000011608 */
[----:B------:R-:W-:Y:S01]  /*4120*/  SHF.R.U32.HI R18, RZ, 0x10, R8 ;  /* 0x00000010ff127819 */ /* 0x000fe20000011608 */
[----:B------:R-:W-:Y:S01]  /*4130*/  IMAD.SHL.U32 R8, R12, 0x100, RZ ;  /* 0x000001000c087824 */ /* 0x000fe200078e00ff */
[----:B------:R-:W-:Y:S02]  /*4140*/  SHF.R.U32.HI R16, RZ, 0x10, R2 ;  /* 0x00000010ff107819 */ /* 0x000fe40000011602 */
[----:B------:R-:W-:Y:S02]  /*4150*/  LOP3.LUT R17, R7, 0xff00, RZ, 0xc0, !PT ;  /* 0x0000ff0007117812 */ /* 0x000fe400078ec0ff */
[----:B------:R-:W-:Y:S02]  /*4160*/  LOP3.LUT R7, R0, 0xff00, RZ, 0xc0, !PT ;  /* 0x0000ff0000077812 */ /* 0x000fe400078ec0ff */
[----:B------:R-:W-:-:S02]  /*4170*/  LOP3.LUT R19, R18, 0xff00, RZ, 0xc0, !PT ;  /* 0x0000ff0012137812 */ /* 0x000fc400078ec0ff */
[----:B------:R-:W-:Y:S01]  /*4180*/  LOP3.LUT R0, R5, 0xff0000, R8, 0xf8, !PT ;  /* 0x00ff000005007812 */ /* 0x000fe200078ef808 */
[----:B0-----:R-:W-:Y:S01]  /*4190*/  ULEA UR5, UR6, UR5, 0x18 ;  /* 0x0000000506057291 */ /* 0x001fe2000f8ec0ff */
[----:B------:R-:W-:Y:S02]  /*41a0*/  LOP3.LUT R5, R17, 0xff, R16, 0xf8, !PT ;  /* 0x000000ff11057812 */ /* 0x000fe400078ef810 */
[----:B------:R-:W-:Y:S02]  /*41b0*/  LOP3.LUT R7, R7, 0xff, R2, 0xf8, !PT ;  /* 0x000000ff07077812 */ /* 0x000fe400078ef802 */
[----:B------:R-:W-:Y:S01]  /*41c0*/  LEA.HI R16, R2, R19, RZ, 0x8 ;  /* 0x0000001302107211 */ /* 0x000fe200078f40ff */
[----:B------:R-:W-:Y:S01]  /*41d0*/  IMAD.SHL.U32 R2, R9, 0x100, RZ ;  /* 0x0000010009027824 */ /* 0x000fe200078e00ff */
[--C-:B------:R-:W-:Y:S02]  /*41e0*/  SHF.R.U32.HI R8, RZ, 0x8, R9.reuse ;  /* 0x00000008ff087819 */ /* 0x100fe40000011609 */
[----:B------:R-:W-:Y:S01]  /*41f0*/  SHF.R.U32.HI R19, RZ, 0x10, R9 ;  /* 0x00000010ff137819 */ /* 0x000fe20000011609 */
[----:B------:R-:W-:Y:S01]  /*4200*/  IMAD.SHL.U32 R9, R13, 0x100, RZ ;  /* 0x000001000d097824 */ /* 0x000fe200078e00ff */
[----:B------:R-:W-:-:S02]  /*4210*/  LOP3.LUT R18, R8, 0xff00, RZ, 0xc0, !PT ;  /* 0x0000ff0008127812 */ /* 0x000fc400078ec0ff */
[----:B------:R-:W-:Y:S02]  /*4220*/  LOP3.LUT R8, R2, 0xff00, RZ, 0xc0, !PT ;  /* 0x0000ff0002087812 */ /* 0x000fe400078ec0ff */
[----:B------:R-:W-:Y:S02]  /*4230*/  LOP3.LUT R20, R19, 0xff00, RZ, 0xc0, !PT ;  /* 0x0000ff0013147812 */ /* 0x000fe400078ec0ff */
[--C-:B------:R-:W-:Y:S02]  /*4240*/  SHF.R.U32.HI R17, RZ, 0x10, R3.reuse ;  /* 0x00000010ff117819 */ /* 0x100fe40000011603 */
[----:B------:R-:W-:Y:S02]  /*4250*/  LOP3.LUT R8, R8, 0xff, R3, 0xf8, !PT ;  /* 0x000000ff08087812 */ /* 0x000fe400078ef803 */
[----:B------:R-:W-:Y:S02]  /*4260*/  LEA.HI R20, R3, R20, RZ, 0x8 ;  /* 0x0000001403147211 */ /* 0x000fe400078f40ff */
[----:B------:R-:W-:-:S02]  /*4270*/  SHF.R.U32.HI R3, RZ, 0x8, R12 ;  /* 0x00000008ff037819 */ /* 0x000fc4000001160c */
[----:B------:R-:W-:Y:S02]  /*4280*/  LOP3.LUT R2, R4, 0xff0000, R9, 0xf8, !PT ;  /* 0x00ff000004027812 */ /* 0x000fe400078ef809 */
[----:B------:R-:W-:Y:S02]  /*4290*/  LOP3.LUT R9, R10, 0xff000000, RZ, 0xc0, !PT ;  /* 0xff0000000a097812 */ /* 0x000fe400078ec0ff */
[----:B------:R-:W-:Y:S02]  /*42a0*/  LOP3.LUT R3, R3, 0xff0000, RZ, 0xc0, !PT ;  /* 0x00ff000003037812 */ /* 0x000fe400078ec0ff */
[----:B------:R-:W-:Y:S02]  /*42b0*/  SHF.R.U32.HI R21, RZ, 0x2, R15 ;  /* 0x00000002ff157819 */ /* 0x000fe4000001160f */
[----:B------:R-:W-:Y:S01]  /*42c0*/  IADD3 R9, PT, PT, R9, R16, R3 ;  /* 0x0000001009097210 */ /* 0x000fe20007ffe003 */
[C---:B------:R-:W-:Y:S01]  /*42d0*/  IMAD.SHL.U32 R16, R15.reuse, 0x8, RZ ;  /* 0x000000080f107824 */ /* 0x040fe200078e00ff */
[----:B------:R-:W-:Y:S01]  /*42e0*/  LOP3.LUT R4, R18, 0xff, R17, 0xf8, !PT ;  /* 0x000000ff12047812 */ /* 0x000fe200078ef811 */
[----:B------:R-:W-:Y:S01]  /*42f0*/  IMAD.U32 R18, R12, 0x10000, RZ ;  /* 0x000100000c127824 */ /* 0x000fe200078e00ff */
[----:B------:R-:W-:Y:S01]  /*4300*/  SHF.R.U32.HI R17, RZ, 0x8, R13 ;  /* 0x00000008ff117819 */ /* 0x000fe2000001160d */
[----:B------:R-:W-:Y:S01]  /*4310*/  IMAD.SHL.U32 R15, R15, 0x20, RZ ;  /* 0x000000200f0f7824 */ /* 0x000fe200078e00ff */
[----:B------:R-:W-:-:S02]  /*4320*/  LOP3.LUT R21, R21, 0x3, RZ, 0xc0, !PT ;  /* 0x0000000315157812 */ /* 0x000fc400078ec0ff */
[----:B------:R-:W-:Y:S02]  /*4330*/  LOP3.LUT R19, R11, 0xff000000, RZ, 0xc0, !PT ;  /* 0xff0000000b137812 */ /* 0x000fe400078ec0ff */
[----:B------:R-:W-:Y:S01]  /*4340*/  LOP3.LUT R17, R17, 0xff0000, RZ, 0xc0, !PT ;  /* 0x00ff000011117812 */ /* 0x000fe200078ec0ff */
[----:B------:R-:W-:Y:S01]  /*4350*/  IMAD R21, R14, 0x80, R21 ;  /* 0x000000800e157824 */ /* 0x000fe200078e0215 */
[----:B------:R-:W-:Y:S02]  /*4360*/  LOP3.LUT R16, R16, 0x1f80, RZ, 0xc0, !PT ;  /* 0x00001f8010107812 */ /* 0x000fe400078ec0ff */
[----:B------:R-:W-:Y:S01]  /*4370*/  IADD3 R3, PT, PT, R19, R20, R17 ;  /* 0x0000001413037210 */ /* 0x000fe20007ffe011 */
[----:B------:R-:W-:Y:S01]  /*4380*/  IMAD.U32 R19, R13, 0x10000, RZ ;  /* 0x000100000d137824 */ /* 0x000fe200078e00ff */
[----:B------:R-:W-:Y:S01]  /*4390*/  LOP3.LUT R7, R7, 0xff0000, R18, 0xf8, !PT ;  /* 0x00ff000007077812 */ /* 0x000fe200078ef812 */
[----:B------:R-:W-:Y:S01]  /*43a0*/  IMAD R16, R16, UR4, R21 ;  /* 0x0000000410107c24 */ /* 0x000fe2000f8e0215 */
[----:B------:R-:W-:Y:S01]  /*43b0*/  LOP3.LUT R15, R15, 0x60, RZ, 0xc0, !PT ;  /* 0x000000600f0f7812 */ /* 0x000fe200078ec0ff */
[----:B------:R-:W-:Y:S01]  /*43c0*/  IMAD.U32 R17, R10, 0x10000, RZ ;  /* 0x000100000a117824 */ /* 0x000fe200078e00ff */
[----:B------:R-:W-:Y:S01]  /*43d0*/  LOP3.LUT R4, R4, 0xff0000, R13, 0xf8, !PT ;  /* 0x00ff000004047812 */ /* 0x000fe200078ef80d */
[----:B------:R-:W-:Y:S01]  /*43e0*/  IMAD R7, R10, 0x1000000, R7 ;  /* 0x010000000a077824 */ /* 0x000fe200078e0207 */
[----:B------:R-:W-:Y:S01]  /*43f0*/  LOP3.LUT R8, R8, 0xff0000, R19, 0xf8, !PT ;  /* 0x00ff000008087812 */ /* 0x000fe200078ef813 */
[----:B------:R-:W-:Y:S01]  /*4400*/  IMAD.IADD R16, R16, 0x1, R15 ;  /* 0x0000000110107824 */ /* 0x000fe200078e020f */
[----:B------:R-:W-:Y:S01]  /*4410*/  LOP3.LUT R5, R5, 0xff0000, R12, 0xf8, !PT ;  /* 0x00ff000005057812 */ /* 0x000fe200078ef80c */
[C---:B------:R-:W-:Y:S01]  /*4420*/  IMAD.U32 R13, R11.reuse, 0x10000, RZ ;  /* 0x000100000b0d7824 */ /* 0x040fe200078e00ff */
[----:B------:R-:W-:Y:S01]  /*4430*/  LOP3.LUT R0, R0, 0xff000000, R17, 0xf8, !PT ;  /* 0xff00000000007812 */ /* 0x000fe200078ef811 */
[----:B------:R-:W-:Y:S01]  /*4440*/  IMAD.SHL.U32 R10, R10, 0x100, RZ ;  /* 0x000001000a0a7824 */ /* 0x000fe200078e00ff */
[----:B------:R-:W-:Y:S01]  /*4450*/  LEA R16, R16, UR5, 0x2 ;  /* 0x0000000510107c11 */ /* 0x000fe2000f8e10ff */
[C---:B------:R-:W-:Y:S01]  /*4460*/  IMAD.SHL.U32 R15, R11.reuse, 0x100, RZ ;  /* 0x000001000b0f7824 */ /* 0x040fe200078e00ff */
[----:B------:R-:W-:Y:S01]  /*4470*/  LOP3.LUT R2, R2, 0xff000000, R13, 0xf8, !PT ;  /* 0xff00000002027812 */ /* 0x000fe200078ef80d */
[----:B------:R-:W-:Y:S01]  /*4480*/  IMAD R8, R11, 0x1000000, R8 ;  /* 0x010000000b087824 */ /* 0x000fe200078e0208 */
[----:B------:R-:W-:Y:S01]  /*4490*/  LOP3.LUT R5, R5, 0xff000000, R10, 0xf8, !PT ;  /* 0xff00000005057812 */ /* 0x000fe200078ef80a */
[----:B------:R0:W-:Y:S01]  /*44a0*/  STS [R16], R7 ;  /* 0x0000000710007388 */ /* 0x0001e20000000800 */
[----:B------:R-:W-:-:S03]  /*44b0*/  LOP3.LUT R4, R4, 0xff000000, R15, 0xf8, !PT ;  /* 0xff00000004047812 */ /* 0x000fc600078ef80f */
[----:B------:R0:W-:Y:S04]  /*44c0*/  STS [R16+0x10], R0 ;  /* 0x0000100010007388 */ /* 0x0001e80000000800 */
[----:B------:R0:W-:Y:S04]  /*44d0*/  STS [R16+0x20], R5 ;  /* 0x0000200510007388 */ /* 0x0001e80000000800 */
[----:B------:R0:W-:Y:S04]  /*44e0*/  STS [R16+0x30], R9 ;  /* 0x0000300910007388 */ /* 0x0001e80000000800 */
[----:B------:R0:W-:Y:S04]  /*44f0*/  STS [R16+0x40], R8 ;  /* 0x0000400810007388 */ /* 0x0001e80000000800 */
[----:B------:R0:W-:Y:S04]  /*4500*/  STS [R16+0x50], R2 ;  /* 0x0000500210007388 */ /* 0x0001e80000000800 */
[----:B------:R0:W-:Y:S04]  /*4510*/  STS [R16+0x60], R4 ;  /* 0x0000600410007388 */ /* 0x0001e80000000800 */
[----:B------:R0:W-:Y:S02]  /*4520*/  STS [R16+0x70], R3 ;  /* 0x0000700310007388 */ /* 0x0001e40000000800 */
.L_x_799:
[----:B------:R-:W-:Y:S05]  /*4530*/  BSYNC.RECONVERGENT B0 ;  /* 0x0000000000007941 */ /* 0x000fea0003800200 */
.L_x_798:
[----:B------:R-:W-:Y:S06]  /*4540*/  BAR.SYNC.DEFER_BLOCKING 0x0 ;  /* 0x0000000000007b1d */ /* 0x000fec0000010000 */
[----:B------:R-:W1:Y:S02]  /*4550*/  LDCU UR5, c[0x0][0x360] ;  /* 0x00006c00ff0577ac */ /* 0x000e640008000800 */
[----:B-1----:R-:W-:Y:S05]  /*4560*/  @!P2 EXIT ;  /* 0x000000000000a94d */ /* 0x002fea0003800000 */
[----:B0-----:R-:W0:Y:S01]  /*4570*/  LDC R0, c[0x0][0x364] ;  /* 0x0000d900ff007b82 */ /* 0x001e220000000800 */
[----:B------:R-:W1:Y:S01]  /*4580*/  S2R R3, SR_TID.X ;  /* 0x0000000000037919 */ /* 0x000e620000002100 */
[----:B------:R-:W-:Y:S01]  /*4590*/  USHF.L.U32 UR7, UR4, 0x5, URZ ;  /* 0x0000000504077899 */ /* 0x000fe200080006ff */
[----:B------:R-:W-:Y:S01]  /*45a0*/  BSSY.RECONVERGENT B0, `(.L_x_896) ;  /* 0x0000059000007945 */ /* 0x000fe20003800200 */
[----:B------:R-:W-:Y:S01]  /*45b0*/  USHF.L.U32 UR6, UR4, 0x9, URZ ;  /* 0x0000000904067899 */ /* 0x000fe200080006ff */
[----:B0-----:R-:W-:-:S04]  /*45c0*/  IMAD R0, R0, UR5, RZ ;  /* 0x0000000500007c24 */ /* 0x001fc8000f8e02ff */
[----:B------:R-:W0:Y:S01]  /*45d0*/  I2F.U32.RP R7, R0 ;  /* 0x0000000000077306 */ /* 0x000e220000209000 */
[----:B------:R-:W-:Y:S01]  /*45e0*/  IMAD.MOV R9, RZ, RZ, -R0 ;  /* 0x000000ffff097224 */ /* 0x000fe200078e0a00 */
[----:B------:R-:W-:Y:S01]  /*45f0*/  ISETP.NE.U32.AND P2, PT, R0, RZ, PT ;  /* 0x000000ff0000720c */ /* 0x000fe20003f45070 */
[----:B-1----:R-:W-:-:S04]  /*4600*/  IMAD R2, R14, UR5, R3 ;  /* 0x000000050e027c24 */ /* 0x002fc8000f8e0203 */
[----:B------:R-:W-:-:S05]  /*4610*/  IMAD.IADD R3, R2, 0x1, R0 ;  /* 0x0000000102037824 */ /* 0x000fca00078e0200 */
[C---:B------:R-:W-:Y:S01]  /*4620*/  ISETP.GE.AND P0, PT, R3.reuse, UR7, PT ;  /* 0x0000000703007c0c */ /* 0x040fe2000bf06270 */
[----:B0-----:R-:W0:Y:S01]  /*4630*/  MUFU.RCP R7, R7 ;  /* 0x0000000700077308 */ /* 0x001e220000001000 */
[----:B------:R-:W-:Y:S01]  /*4640*/  VIMNMX R8, PT, PT, R3, UR7, !PT ;  /* 0x0000000703087c48 */ /* 0x000fe2000ffe0100 */
[----:B0-----:R-:W-:Y:S01]  /*4650*/  VIADD R4, R7, 0xffffffe ;  /* 0x0ffffffe07047836 */ /* 0x001fe20000000000 */
[----:B------:R-:W-:-:S05]  /*4660*/  SEL R7, RZ, 0x1, P0 ;  /* 0x00000001ff077807 */ /* 0x000fca0000000000 */
        /* <DEDUP_REMOVED lines=44> */
.L_x_899:
[----:B------:R-:W-:Y:S05]  /*4930*/  BSYNC.RECONVERGENT B1 ;  /* 0x0000000000017941 */ /* 0x000fea0003800200 */
.L_x_898:
        /* <DEDUP_REMOVED lines=10> */
.L_x_900:
        /* <DEDUP_REMOVED lines=21> */
.L_x_897:
[----:B------:R-:W-:Y:S05]  /*4b30*/  BSYNC.RECONVERGENT B0 ;  /* 0x0000000000007941 */ /* 0x000fea0003800200 */
.L_x_896:
        /* <DEDUP_REMOVED lines=12> */
[----:B0-----:R-:W-:-:S04]  /*4c00*/  ULEA UR4, UR5, UR4, 0x18 ;  /* 0x0000000405047291 */ /* 0x001fc8000f8ec0ff */
[----:B------:R-:W-:-:S06]  /*4c10*/  UIADD3 UR4, UPT, UPT, UR4, UR6, URZ ;  /* 0x0000000604047290 */ /* 0x000fcc000fffe0ff */
[----:B------:R-:W-:Y:S01]  /*4c20*/  LEA R9, R2, UR4, 0x4 ;  /* 0x0000000402097c11 */ /* 0x000fe2000f8e20ff */
[----:B------:R-:W-:-:S04]  /*4c30*/  IMAD.MOV.U32 R2, RZ, RZ, R3 ;  /* 0x000000ffff027224 */ /* 0x000fc800078e0003 */
        /* <DEDUP_REMOVED lines=14> */
.L_x_902:
[----:B------:R-:W-:Y:S05]  /*4d20*/  BSYNC.RECONVERGENT B0 ;  /* 0x0000000000007941 */ /* 0x000fea0003800200 */
.L_x_901:
        /* <DEDUP_REMOVED lines=11> */
.L_x_903:
        /* <DEDUP_REMOVED lines=22> */
.L_x_904:
        /* <DEDUP_REMOVED lines=12> */
.L_x_1484:


//--------------------- .text._ZN18transformer_engine43_GLOBAL__N__603fe5ac_10_swizzle_cu_2a895db426swizzle_col_scaling_kernelI4int4Li128ELi4EEEvPKvPviiii --------------------------
	.section	.text._ZN18transformer_engine43_GLOBAL__N__603fe5ac_10_swizzle_cu_2a895db426swizzle_col_scaling_kernelI4int4Li128ELi4EEEvPKvPviiii,"ax",@progbits
	.align	128
.text._ZN18transformer_engine43_GLOBAL__N__603fe5ac_10_swizzle_cu_2a895db426swizzle_col_scaling_kernelI4int4Li128ELi4EEEvPKvPviiii:
        .type           _ZN18transformer_engine43_GLOBAL__N__603fe5ac_10_swizzle_cu_2a895db426swizzle_col_scaling_kernelI4int4Li128ELi4EEEvPKvPviiii,@function
        .size           _ZN18transformer_engine43_GLOBAL__N__603fe5ac_10_swizzle_cu_2a895db426swizzle_col_scaling_kernelI4int4Li128ELi4EEEvPKvPviiii,(.L_x_1485 - _ZN18transformer_engine43_GLOBAL__N__603fe5ac_10_swizzle_cu_2a895db426swizzle_col_scaling_kernelI4int4Li128ELi4EEEvPKvPviiii)
        .other          _ZN18transformer_engine43_GLOBAL__N__603fe5ac_10_swizzle_cu_2a895db426swizzle_col_scaling_kernelI4int4Li128ELi4EEEvPKvPviiii,@"STO_CUDA_ENTRY STV_DEFAULT"
_ZN18transformer_engine43_GLOBAL__N__603fe5ac_10_swizzle_cu_2a895db426swizzle_col_scaling_kernelI4int4Li128ELi4EEEvPKvPviiii:
[----:B------:R-:W-:Y:S08]  /*0000*/  LDC R1, c[0x0][0x37c] ;  /* 0x0000df00ff017b82 */ /* 0x000ff00000000800 */
[----:B------:R-:W0:Y:S01]  /*0010*/  LDC R18, c[0x0][0x370] ;  /* 0x0000dc00ff127b82 */ /* 0x000e220000000800 */
[----:B------:R-:W-:-:S07]  /*0020*/  IMAD.MOV.U32 R11, RZ, RZ, 0x4 ;  /* 0x00000004ff0b7424 */ /* 0x000fce00078e00ff */
[----:B------:R-:W1:Y:S08]  /*0030*/  LDC R16, c[0x0][0x374] ;  /* 0x0000dd00ff107b82 */ /* 0x000e700000000800 */
[----:B------:R-:W2:Y:S08]  /*0040*/  S2UR UR7, SR_CTAID.Y ;  /* 0x00000000000779c3 */ /* 0x000eb00000002600 */
[----:B------:R-:W3:Y:S01]  /*0050*/  LDC R35, c[0x0][0x390] ;  /* 0x0000e400ff237b82 */ /* 0x000ee20000000800 */
[----:B0-----:R-:W-:-:S02]  /*0060*/  VIADD R18, R18, 0xffffffff ;  /* 0xffffffff12127836 */ /* 0x001fc40000000000 */
[----:B-1----:R-:W-:-:S05]  /*0070*/  VIADD R16, R16, 0xffffffff ;  /* 0xffffffff10107836 */ /* 0x002fca0000000000 */
[----:B------:R-:W0:Y:S01]  /*0080*/  S2UR UR6, SR_CTAID.X ;  /* 0x00000000000679c3 */ /* 0x000e220000002500 */
[----:B--2---:R-:W-:Y:S01]  /*0090*/  ISETP.NE.AND P0, PT, R16, UR7, PT ;  /* 0x0000000710007c0c */ /* 0x004fe2000bf05270 */
[----:B------:R-:W-:Y:S01]  /*00a0*/  USHF.L.U32 UR4, UR7, 0x7, URZ ;  /* 0x0000000707047899 */ /* 0x000fe200080006ff */
[----:B---3--:R-:W-:-:S04]  /*00b0*/  SHF.R.S32.HI R0, RZ, 0x1f, R35 ;  /* 0x0000001fff007819 */ /* 0x008fc80000011423 */
[----:B------:R-:W-:-:S07]  /*00c0*/  LEA.HI R24, R0, R35, RZ, 0x2 ;  /* 0x0000002300187211 */ /* 0x000fce00078f10ff */
[----:B------:R-:W-:Y:S01]  /*00d0*/  @!P0 LEA.HI R2, R0, R35, RZ, 0x7 ;  /* 0x0000002300028211 */ /* 0x000fe200078f38ff */
[----:B------:R-:W-:Y:S01]  /*00e0*/  IMAD.MOV.U32 R0, RZ, RZ, 0x20 ;  /* 0x00000020ff007424 */ /* 0x000fe200078e00ff */
[----:B------:R-:W-:Y:S02]  /*00f0*/  SHF.R.S32.HI R24, RZ, 0x2, R24 ;  /* 0x00000002ff187819 */ /* 0x000fe40000011418 */
[----:B------:R-:W-:-:S03]  /*0100*/  @!P0 LEA.HI.SX32 R2, R2, 0xffffffff, 0x19 ;  /* 0xffffffff02028811 */ /* 0x000fc600078fcaff */
[----:B0-----:R-:W-:Y:S01]  /*0110*/  IMAD R25, R24, UR6, RZ ;  /* 0x0000000618197c24 */ /* 0x001fe2000f8e02ff */
[----:B------:R-:W-:-:S04]  /*0120*/  @!P0 LEA.HI R3, R2, R2, RZ, 0x2 ;  /* 0x0000000202038211 */ /* 0x000fc800078f10ff */
[----:B------:R-:W-:Y:S02]  /*0130*/  @!P0 LOP3.LUT R3, R3, 0xfffffffc, RZ, 0xc0, !PT ;  /* 0xfffffffc03038812 */ /* 0x000fe400078ec0ff */
[----:B------:R-:W-:Y:S02]  /*0140*/  LEA R26, R25, UR4, 0x7 ;  /* 0x00000004191a7c11 */ /* 0x000fe4000f8e38ff */
[----:B------:R-:W-:Y:S02]  /*0150*/  @!P0 IADD3 R11, PT, PT, R2, 0x1, -R3 ;  /* 0x00000001020b8810 */ /* 0x000fe40007ffe803 */
[----:B------:R-:W-:Y:S02]  /*0160*/  ISETP.NE.AND P0, PT, R18, UR6, PT ;  /* 0x0000000612007c0c */ /* 0x000fe4000bf05270 */
[----:B------:R-:W-:-:S11]  /*0170*/  ISETP.GE.AND P2, PT, R11, 0x1, PT ;  /* 0x000000010b00780c */ /* 0x000fd60003f46270 */
[----:B------:R-:W-:Y:S05]  /*0180*/  @P0 BRA `(.L_x_905) ;  /* 0x0000000000200947 */ /* 0x000fea0003800000 */
[----:B------:R-:W0:Y:S02]  /*0190*/  LDC R3, c[0x0][0x394] ;  /* 0x0000e500ff037b82 */ /* 0x000e240000000800 */
[----:B0-----:R-:W-:-:S04]  /*01a0*/  SHF.R.S32.HI R0, RZ, 0x1f, R3 ;  /* 0x0000001fff007819 */ /* 0x001fc80000011403 */
[----:B------:R-:W-:-:S04]  /*01b0*/  LEA.HI R0, R0, R3, RZ, 0x2 ;  /* 0x0000000300007211 */ /* 0x000fc800078f10ff */
[----:B------:R-:W-:-:S04]  /*01c0*/  LEA.HI.SX32 R0, R0, 0xffffffff, 0x1e ;  /* 0xffffffff00007811 */ /* 0x000fc800078ff2ff */
[----:B------:R-:W-:-:S04]  /*01d0*/  SHF.R.S32.HI R3, RZ, 0x1f, R0 ;  /* 0x0000001fff037819 */ /* 0x000fc80000011400 */
[----:B------:R-:W-:-:S04]  /*01e0*/  LEA.HI R3, R3, R0, RZ, 0x5 ;  /* 0x0000000003037211 */ /* 0x000fc800078f28ff */
[----:B------:R-:W-:-:S04]  /*01f0*/  LOP3.LUT R3, R3, 0xffffffe0, RZ, 0xc0, !PT ;  /* 0xffffffe003037812 */ /* 0x000fc800078ec0ff */
[----:B------:R-:W-:-:S07]  /*0200*/  IADD3 R0, PT, PT, R0, 0x1, -R3 ;  /* 0x0000000100007810 */ /* 0x000fce0007ffe803 */
.L_x_905:
[----:B------:R-:W-:Y:S01]  /*0210*/  SHF.R.S32.HI R20, RZ, 0x1f, R26 ;  /* 0x0000001fff147819 */ /* 0x000fe2000001141a */
[----:B------:R-:W-:Y:S06]  /*0220*/  @!P2 BRA `(.L_x_906) ;  /* 0x000000000070a947 */ /* 0x000fec0003800000 */
[----:B------:R-:W0:Y:S01]  /*0230*/  LDC R7, c[0x0][0x394] ;  /* 0x0000e500ff077b82 */ /* 0x000e220000000800 */
[----:B------:R-:W-:-:S07]  /*0240*/  USHF.L.U32 UR5, UR6, 0xc, URZ ;  /* 0x0000000c06057899 */ /* 0x000fce00080006ff */
[----:B------:R-:W1:Y:S01]  /*0250*/  LDC.64 R12, c[0x0][0x388] ;  /* 0x0000e200ff0c7b82 */ /* 0x000e620000000a00 */
[----:B0-----:R-:W-:-:S05]  /*0260*/  IMAD R2, R7, UR4, RZ ;  /* 0x0000000407027c24 */ /* 0x001fca000f8e02ff */
[----:B------:R-:W-:-:S04]  /*0270*/  IADD3 R3, P0, PT, R2, UR5, RZ ;  /* 0x0000000502037c10 */ /* 0x000fc8000ff1e0ff */
[----:B------:R-:W-:Y:S02]  /*0280*/  LEA.HI.X.SX32 R4, R2, RZ, 0x1, P0 ;  /* 0x000000ff02047211 */ /* 0x000fe400000f0eff */
[----:B------:R-:W-:Y:S02]  /*0290*/  ISETP.NE.AND P0, PT, R11, 0x1, PT ;  /* 0x000000010b00780c */ /* 0x000fe40003f05270 */
[----:B-1----:R-:W-:-:S04]  /*02a0*/  LEA R30, P1, R3, R12, 0x2 ;  /* 0x0000000c031e7211 */ /* 0x002fc800078210ff */
[----:B------:R-:W-:-:S07]  /*02b0*/  LEA.HI.X R31, R3, R13, R4, 0x2, P1 ;  /* 0x0000000d031f7211 */ /* 0x000fce00008f1404 */
[----:B------:R-:W-:Y:S05]  /*02c0*/  @!P0 BRA `(.L_x_906) ;  /* 0x0000000000488947 */ /* 0x000fea0003800000 */
[----:B------:R-:W-:-:S05]  /*02d0*/  IMAD R3, R7, 0x20, R2 ;  /* 0x0000002007037824 */ /* 0x000fca00078e0202 */
[----:B------:R-:W-:-:S04]  /*02e0*/  IADD3 R4, P0, PT, R3, UR5, RZ ;  /* 0x0000000503047c10 */ /* 0x000fc8000ff1e0ff */
[----:B------:R-:W-:Y:S02]  /*02f0*/  LEA.HI.X.SX32 R3, R3, RZ, 0x1, P0 ;  /* 0x000000ff03037211 */ /* 0x000fe400000f0eff */
[----:B------:R-:W-:Y:S02]  /*0300*/  ISETP.NE.AND P0, PT, R11, 0x2, PT ;  /* 0x000000020b00780c */ /* 0x000fe40003f05270 */
[----:B------:R-:W-:-:S04]  /*0310*/  LEA R28, P1, R4, R12, 0x2 ;  /* 0x0000000c041c7211 */ /* 0x000fc800078210ff */
[----:B------:R-:W-:-:S07]  /*0320*/  LEA.HI.X R29, R4, R13, R3, 0x2, P1 ;  /* 0x0000000d041d7211 */ /* 0x000fce00008f1403 */
[----:B------:R-:W-:Y:S05]  /*0330*/  @!P0 BRA `(.L_x_906) ;  /* 0x00000000002c8947 */ /* 0x000fea0003800000 */
[----:B------:R-:W-:Y:S01]  /*0340*/  ISETP.NE.AND P0, PT, R11, 0x3, PT ;  /* 0x000000030b00780c */ /* 0x000fe20003f05270 */
[----:B------:R-:W-:-:S05]  /*0350*/  IMAD R5, R7, 0x40, R2 ;  /* 0x0000004007057824 */ /* 0x000fca00078e0202 */
[----:B------:R-:W-:-:S04]  /*0360*/  IADD3 R8, P1, PT, R5, UR5, RZ ;  /* 0x0000000505087c10 */ /* 0x000fc8000ff3e0ff */
[----:B------:R-:W-:-:S03]  /*0370*/  LEA R4, P3, R8, R12, 0x2 ;  /* 0x0000000c08047211 */ /* 0x000fc600078610ff */
[----:B------:R-:W-:Y:S01]  /*0380*/  @P0 IMAD R6, R7, 0x20, R5 ;  /* 0x0000002007060824 */ /* 0x000fe200078e0205 */
[----:B------:R-:W-:-:S04]  /*0390*/  LEA.HI.X.SX32 R5, R5, RZ, 0x1, P1 ;  /* 0x000000ff05057211 */ /* 0x000fc800008f0eff */
[----:B------:R-:W-:Y:S02]  /*03a0*/  @P0 IADD3 R7, P4, PT, R6, UR5, RZ ;  /* 0x0000000506070c10 */ /* 0x000fe4000ff9e0ff */
[----:B------:R-:W-:Y:S02]  /*03b0*/  LEA.HI.X R5, R8, R13, R5, 0x2, P3 ;  /* 0x0000000d08057211 */ /* 0x000fe400018f1405 */
[----:B------:R-:W-:Y:S02]  /*03c0*/  @P0 LEA R2, P5, R7, R12, 0x2 ;  /* 0x0000000c07020211 */ /* 0x000fe400078a10ff */
[----:B------:R-:W-:-:S04]  /*03d0*/  @P0 LEA.HI.X.SX32 R6, R6, RZ, 0x1, P4 ;  /* 0x000000ff06060211 */ /* 0x000fc800020f0eff */
[----:B------:R-:W-:-:S07]  /*03e0*/  @P0 LEA.HI.X R3, R7, R13, R6, 0x2, P5 ;  /* 0x0000000d07030211 */ /* 0x000fce00028f1406 */
.L_x_906:
        /* <DEDUP_REMOVED lines=18> */
[----:B------:R-:W5:Y:S01]  /*0510*/  LDG.E.128.CONSTANT R12, desc[UR8][R12.64] ;  /* 0x000000080c0c7981 */ /* 0x000f62000c1e9d00 */
        /* <DEDUP_REMOVED lines=45> */
.L_x_911:
[----:B-----5:R-:W-:-:S07]  /*07f0*/  LOP3.LUT R12, R12, 0xffffff00, RZ, 0xc0, !PT ;  /* 0xffffff000c0c7812 */ /* 0x020fce00078ec0ff */
.L_x_912:
[----:B------:R-:W-:Y:S05]  /*0800*/  BSYNC.RECONVERGENT B1 ;  /* 0x0000000000017941 */ /* 0x000fea0003800200 */
.L_x_910:
        /* <DEDUP_REMOVED lines=25> */
.L_x_914:
[----:B-----5:R-:W-:-:S07]  /*09a0*/  LOP3.LUT R12, R12, 0xffff00ff, RZ, 0xc0, !PT ;  /* 0xffff00ff0c0c7812 */ /* 0x020fce00078ec0ff */
.L_x_915:
[----:B------:R-:W-:Y:S05]  /*09b0*/  BSYNC.RECONVERGENT B1 ;  /* 0x0000000000017941 */ /* 0x000fea0003800200 */
.L_x_913:
        /* <DEDUP_REMOVED lines=25> */
.L_x_917:
[----:B-----5:R-:W-:-:S07]  /*0b50*/  LOP3.LUT R12, R12, 0xff00ffff, RZ, 0xc0, !PT ;  /* 0xff00ffff0c0c7812 */ /* 0x020fce00078ec0ff */
.L_x_918:
[----:B------:R-:W-:Y:S05]  /*0b60*/  BSYNC.RECONVERGENT B1 ;  /* 0x0000000000017941 */ /* 0x000fea0003800200 */
.L_x_916:
        /* <DEDUP_REMOVED lines=25> */
.L_x_920:
[----:B-----5:R-:W-:-:S07]  /*0d00*/  LOP3.LUT R12, R12, 0xffffff, RZ, 0xc0, !PT ;  /* 0x00ffffff0c0c7812 */ /* 0x020fce00078ec0ff */
.L_x_921:
[----:B------:R-:W-:Y:S05]  /*0d10*/  BSYNC.RECONVERGENT B1 ;  /* 0x0000000000017941 */ /* 0x000fea0003800200 */
.L_x_919:
        /* <DEDUP_REMOVED lines=25> */
.L_x_923:
[----:B-----5:R-:W-:-:S07]  /*0eb0*/  LOP3.LUT R13, R13, 0xffffff00, RZ, 0xc0, !PT ;  /* 0xffffff000d0d7812 */ /* 0x020fce00078ec0ff */
.L_x_924:
[----:B------:R-:W-:Y:S05]  /*0ec0*/  BSYNC.RECONVERGENT B1 ;  /* 0x0000000000017941 */ /* 0x000fea0003800200 */
.L_x_922:
        /* <DEDUP_REMOVED lines=25> */
.L_x_926:
[----:B-----5:R-:W-:-:S07]  /*1060*/  LOP3.LUT R13, R13, 0xffff00ff, RZ, 0xc0, !PT ;  /* 0xffff00ff0d0d7812 */ /* 0x020fce00078ec0ff */
.L_x_927:
[----:B------:R-:W-:Y:S05]  /*1070*/  BSYNC.RECONVERGENT B1 ;  /* 0x0000000000017941 */ /* 0x000fea0003800200 */
.L_x_925:
        /* <DEDUP_REMOVED lines=25> */
.L_x_929:
[----:B-----5:R-:W-:-:S07]  /*1210*/  LOP3.LUT R13, R13, 0xff00ffff, RZ, 0xc0, !PT ;  /* 0xff00ffff0d0d7812 */ /* 0x020fce00078ec0ff */
.L_x_930:
[----:B------:R-:W-:Y:S05]  /*1220*/  BSYNC.RECONVERGENT B1 ;  /* 0x0000000000017941 */ /* 0x000fea0003800200 */
.L_x_928:
        /* <DEDUP_REMOVED lines=25> */
.L_x_932:
[----:B-----5:R-:W-:-:S07]  /*13c0*/  LOP3.LUT R13, R13, 0xffffff, RZ, 0xc0, !PT ;  /* 0x00ffffff0d0d7812 */ /* 0x020fce00078ec0ff */
.L_x_933:
[----:B------:R-:W-:Y:S05]  /*13d0*/  BSYNC.RECONVERGENT B1 ;  /* 0x0000000000017941 */ /* 0x000fea0003800200 */
.L_x_931:
        /* <DEDUP_REMOVED lines=25> */
.L_x_935:
[----:B-----5:R-:W-:-:S07]  /*1570*/  LOP3.LUT R14, R14, 0xffffff00, RZ, 0xc0, !PT ;  /* 0xffffff000e0e7812 */ /* 0x020fce00078ec0ff */
.L_x_936:
[----:B------:R-:W-:Y:S05]  /*1580*/  BSYNC.RECONVERGENT B1 ;  /* 0x0000000000017941 */ /* 0x000fea0003800200 */
.L_x_934:
        /* <DEDUP_REMOVED lines=25> */
.L_x_938:
[----:B-----5:R-:W-:-:S07]  /*1720*/  LOP3.LUT R14, R14, 0xffff00ff, RZ, 0xc0, !PT ;  /* 0xffff00ff0e0e7812 */ /* 0x020fce00078ec0ff */
.L_x_939:
[----:B------:R-:W-:Y:S05]  /*1730*/  BSYNC.RECONVERGENT B1 ;  /* 0x0000000000017941 */ /* 0x000fea0003800200 */
.L_x_937:
        /* <DEDUP_REMOVED lines=25> */
.L_x_941:
[----:B-----5:R-:W-:-:S07]  /*18d0*/  LOP3.LUT R14, R14, 0xff00ffff, RZ, 0xc0, !PT ;  /* 0xff00ffff0e0e7812 */ /* 0x020fce00078ec0ff */
.L_x_942:
[----:B------:R-:W-:Y:S05]  /*18e0*/  BSYNC.RECONVERGENT B1 ;  /* 0x0000000000017941 */ /* 0x000fea0003800200 */
.L_x_940:
        /* <DEDUP_REMOVED lines=25> */
.L_x_944:
[----:B-----5:R-:W-:-:S07]  /*1a80*/  LOP3.LUT R14, R14, 0xffffff, RZ, 0xc0, !PT ;  /* 0x00ffffff0e0e7812 */ /* 0x020fce00078ec0ff */
.L_x_945:
[----:B------:R-:W-:Y:S05]  /*1a90*/  BSYNC.RECONVERGENT B1 ;  /* 0x0000000000017941 */ /* 0x000fea0003800200 */
.L_x_943:
        /* <DEDUP_REMOVED lines=25> */
.L_x_947:
[----:B-----5:R-:W-:-:S07]  /*1c30*/  LOP3.LUT R15, R15, 0xffffff00, RZ, 0xc0, !PT ;  /* 0xffffff000f0f7812 */ /* 0x020fce00078ec0ff */
.L_x_948:
[----:B------:R-:W-:Y:S05]  /*1c40*/  BSYNC.RECONVERGENT B1 ;  /* 0x0000000000017941 */ /* 0x000fea0003800200 */
.L_x_946:
        /* <DEDUP_REMOVED lines=25> */
.L_x_950:
[----:B-----5:R-:W-:-:S07]  /*1de0*/  LOP3.LUT R15, R15, 0xffff00ff, RZ, 0xc0, !PT ;  /* 0xffff00ff0f0f7812 */ /* 0x020fce00078ec0ff */
.L_x_951:
[----:B------:R-:W-:Y:S05]  /*1df0*/  BSYNC.RECONVERGENT B1 ;  /* 0x0000000000017941 */ /* 0x000fea0003800200 */
.L_x_949:
        /* <DEDUP_REMOVED lines=25> */
.L_x_953:
[----:B-----5:R-:W-:-:S07]  /*1f90*/  LOP3.LUT R15, R15, 0xff00ffff, RZ, 0xc0, !PT ;  /* 0xff00ffff0f0f7812 */ /* 0x020fce00078ec0ff */
.L_x_954:
[----:B------:R-:W-:Y:S05]  /*1fa0*/  BSYNC.RECONVERGENT B1 ;  /* 0x0000000000017941 */ /* 0x000fea0003800200 */
.L_x_952:
        /* <DEDUP_REMOVED lines=25> */
.L_x_955:
[----:B-----5:R-:W-:-:S07]  /*2140*/  LOP3.LUT R15, R15, 0xffffff, RZ, 0xc0, !PT ;  /* 0x00ffffff0f0f7812 */ /* 0x020fce00078ec0ff */
.L_x_956:
[----:B------:R-:W-:Y:S05]  /*2150*/  BSYNC.RECONVERGENT B1 ;  /* 0x0000000000017941 */ /* 0x000fea0003800200 */
.L_x_909:
        /* <DEDUP_REMOVED lines=46> */
.L_x_959:
[----:B-----5:R-:W-:-:S07]  /*2440*/  LOP3.LUT R16, R16, 0xffffff00, RZ, 0xc0, !PT ;  /* 0xffffff0010107812 */ /* 0x020fce00078ec0ff */
.L_x_960:
[----:B------:R-:W-:Y:S05]  /*2450*/  BSYNC.RECONVERGENT B1 ;  /* 0x0000000000017941 */ /* 0x000fea0003800200 */
.L_x_958:
        /* <DEDUP_REMOVED lines=25> */
.L_x_962:
[----:B-----5:R-:W-:-:S07]  /*25f0*/  LOP3.LUT R16, R16, 0xffff00ff, RZ, 0xc0, !PT ;  /* 0xffff00ff10107812 */ /* 0x020fce00078ec0ff */
.L_x_963:
[----:B------:R-:W-:Y:S05]  /*2600*/  BSYNC.RECONVERGENT B1 ;  /* 0x0000000000017941 */ /* 0x000fea0003800200 */
.L_x_961:
        /* <DEDUP_REMOVED lines=25> */
.L_x_965:
[----:B-----5:R-:W-:-:S07]  /*27a0*/  LOP3.LUT R16, R16, 0xff00ffff, RZ, 0xc0, !PT ;  /* 0xff00ffff10107812 */ /* 0x020fce00078ec0ff */
.L_x_966:
[----:B------:R-:W-:Y:S05]  /*27b0*/  BSYNC.RECONVERGENT B1 ;  /* 0x0000000000017941 */ /* 0x000fea0003800200 */
.L_x_964:
        /* <DEDUP_REMOVED lines=25> */
.L_x_968:
[----:B-----5:R-:W-:-:S07]  /*2950*/  LOP3.LUT R16, R16, 0xffffff, RZ, 0xc0, !PT ;  /* 0x00ffffff10107812 */ /* 0x020fce00078ec0ff */
.L_x_969:
[----:B------:R-:W-:Y:S05]  /*2960*/  BSYNC.RECONVERGENT B1 ;  /* 0x0000000000017941 */ /* 0x000fea0003800200 */
.L_x_967:
        /* <DEDUP_REMOVED lines=25> */
.L_x_971:
[----:B-----5:R-:W-:-:S07]  /*2b00*/  LOP3.LUT R17, R17, 0xffffff00, RZ, 0xc0, !PT ;  /* 0xffffff0011117812 */ /* 0x020fce00078ec0ff */
.L_x_972:
[----:B------:R-:W-:Y:S05]  /*2b10*/  BSYNC.RECONVERGENT B1 ;  /* 0x0000000000017941 */ /* 0x000fea0003800200 */
.L_x_970:
        /* <DEDUP_REMOVED lines=25> */
.L_x_974:
[----:B-----5:R-:W-:-:S07]  /*2cb0*/  LOP3.LUT R17, R17, 0xffff00ff, RZ, 0xc0, !PT ;  /* 0xffff00ff11117812 */ /* 0x020fce00078ec0ff */
.L_x_975:
[----:B------:R-:W-:Y:S05]  /*2cc0*/  BSYNC.RECONVERGENT B1 ;  /* 0x0000000000017941 */ /* 0x000fea0003800200 */
.L_x_973:
        /* <DEDUP_REMOVED lines=25> */
.L_x_977:
[----:B-----5:R-:W-:-:S07]  /*2e60*/  LOP3.LUT R17, R17, 0xff00ffff, RZ, 0xc0, !PT ;  /* 0xff00ffff11117812 */ /* 0x020fce00078ec0ff */
.L_x_978:
[----:B------:R-:W-:Y:S05]  /*2e70*/  BSYNC.RECONVERGENT B1 ;  /* 0x0000000000017941 */ /* 0x000fea0003800200 */
.L_x_976:
        /* <DEDUP_REMOVED lines=25> */
.L_x_980:
[----:B-----5:R-:W-:-:S07]  /*3010*/  LOP3.LUT R17, R17, 0xffffff, RZ, 0xc0, !PT ;  /* 0x00ffffff11117812 */ /* 0x020fce00078ec0ff */
.L_x_981:
[----:B------:R-:W-:Y:S05]  /*3020*/  BSYNC.RECONVERGENT B1 ;  /* 0x0000000000017941 */ /* 0x000fea0003800200 */
.L_x_979:
        /* <DEDUP_REMOVED lines=25> */
.L_x_983:
[----:B-----5:R-:W-:-:S07]  /*31c0*/  LOP3.LUT R18, R18, 0xffffff00, RZ, 0xc0, !PT ;  /* 0xffffff0012127812 */ /* 0x020fce00078ec0ff */
.L_x_984:
[----:B------:R-:W-:Y:S05]  /*31d0*/  BSYNC.RECONVERGENT B1 ;  /* 0x0000000000017941 */ /* 0x000fea0003800200 */
.L_x_982:
        /* <DEDUP_REMOVED lines=25> */
.L_x_986:
[----:B-----5:R-:W-:-:S07]  /*3370*/  LOP3.LUT R18, R18, 0xffff00ff, RZ, 0xc0, !PT ;  /* 0xffff00ff12127812 */ /* 0x020fce00078ec0ff */
.L_x_987:
[----:B------:R-:W-:Y:S05]  /*3380*/  BSYNC.RECONVERGENT B1 ;  /* 0x0000000000017941 */ /* 0x000fea0003800200 */
.L_x_985:
        /* <DEDUP_REMOVED lines=25> */
.L_x_989:
[----:B-----5:R-:W-:-:S07]  /*3520*/  LOP3.LUT R18, R18, 0xff00ffff, RZ, 0xc0, !PT ;  /* 0xff00ffff12127812 */ /* 0x020fce00078ec0ff */
.L_x_990:
[----:B------:R-:W-:Y:S05]  /*3530*/  BSYNC.RECONVERGENT B1 ;  /* 0x0000000000017941 */ /* 0x000fea0003800200 */
.L_x_988:
        /* <DEDUP_REMOVED lines=25> */
.L_x_992:
[----:B-----5:R-:W-:-:S07]  /*36d0*/  LOP3.LUT R18, R18, 0xffffff, RZ, 0xc0, !PT ;  /* 0x00ffffff12127812 */ /* 0x020fce00078ec0ff */
.L_x_993:
[----:B------:R-:W-:Y:S05]  /*36e0*/  BSYNC.RECONVERGENT B1 ;  /* 0x0000000000017941 */ /* 0x000fea0003800200 */
.L_x_991:
        /* <DEDUP_REMOVED lines=25> */
.L_x_995:
[----:B-----5:R-:W-:-:S07]  /*3880*/  LOP3.LUT R19, R19, 0xffffff00, RZ, 0xc0, !PT ;  /* 0xffffff0013137812 */ /* 0x020fce00078ec0ff */
.L_x_996:
[----:B------:R-:W-:Y:S05]  /*3890*/  BSYNC.RECONVERGENT B1 ;  /* 0x0000000000017941 */ /* 0x000fea0003800200 */
.L_x_994:
        /* <DEDUP_REMOVED lines=25> */
.L_x_998:
[----:B-----5:R-:W-:-:S07]  /*3a30*/  LOP3.LUT R19, R19, 0xffff00ff, RZ, 0xc0, !PT ;  /* 0xffff00ff13137812 */ /* 0x020fce00078ec0ff */
.L_x_999:
[----:B------:R-:W-:Y:S05]  /*3a40*/  BSYNC.RECONVERGENT B1 ;  /* 0x0000000000017941 */ /* 0x000fea0003800200 */
.L_x_997:
        /* <DEDUP_REMOVED lines=25> */
.L_x_1001:
[----:B-----5:R-:W-:-:S07]  /*3be0*/  LOP3.LUT R19, R19, 0xff00ffff, RZ, 0xc0, !PT ;  /* 0xff00ffff13137812 */ /* 0x020fce00078ec0ff */
.L_x_1002:
[----:B------:R-:W-:Y:S05]  /*3bf0*/  BSYNC.RECONVERGENT B1 ;  /* 0x0000000000017941 */ /* 0x000fea0003800200 */
.L_x_1000:
        /* <DEDUP_REMOVED lines=25> */
.L_x_1003:
[----:B-----5:R-:W-:-:S07]  /*3d90*/  LOP3.LUT R19, R19, 0xffffff, RZ, 0xc0, !PT ;  /* 0x00ffffff13137812 */ /* 0x020fce00078ec0ff */
.L_x_1004:
[----:B------:R-:W-:Y:S05]  /*3da0*/  BSYNC.RECONVERGENT B1 ;  /* 0x0000000000017941 */ /* 0x000fea0003800200 */
.L_x_957:
        /* <DEDUP_REMOVED lines=11> */
[----:B------:R-:W-:-:S04]  /*3e60*/  IMAD.U32 R37, R37, 0x4, R24 ;  /* 0x0000000425257824 */ /* 0x000fc800078e0018 */
[----:B------:R-:W-:-:S04]  /*3e70*/  IMAD.IADD R37, R37, 0x1, R24 ;  /* 0x0000000125257824 */ /* 0x000fc800078e0218 */
[----:B------:R-:W-:-:S04]  /*3e80*/  IMAD.IADD R26, R26, 0x1, R37 ;  /* 0x000000011a1a7824 */ /* 0x000fc800078e0225 */
[----:B------:R-:W-:Y:S01]  /*3e90*/  IMAD.SHL.U32 R26, R26, 0x4, RZ ;  /* 0x000000041a1a7824 */ /* 0x000fe200078e00ff */
[----:B0-----:R-:W0:Y:S04]  /*3ea0*/  MUFU.RCP R34, R34 ;  /* 0x0000002200227308 */ /* 0x001e280000001000 */
[----:B------:R-:W-:Y:S01]  /*3eb0*/  IABS R36, R26 ;  /* 0x0000001a00247213 */ /* 0x000fe20000000000 */
[----:B0-----:R-:W-:-:S04]  /*3ec0*/  VIADD R38, R34, 0xffffffe ;  /* 0x0ffffffe22267836 */ /* 0x001fc80000000000 */
        /* <DEDUP_REMOVED lines=31> */
.L_x_1007:
[----:B-----5:R-:W-:-:S07]  /*40c0*/  LOP3.LUT R20, R20, 0xffffff00, RZ, 0xc0, !PT ;  /* 0xffffff0014147812 */ /* 0x020fce00078ec0ff */
.L_x_1008:
[----:B------:R-:W-:Y:S05]  /*40d0*/  BSYNC.RECONVERGENT B1 ;  /* 0x0000000000017941 */ /* 0x000fea0003800200 */
.L_x_1006:
        /* <DEDUP_REMOVED lines=25> */
.L_x_1010:
[----:B-----5:R-:W-:-:S07]  /*4270*/  LOP3.LUT R20, R20, 0xffff00ff, RZ, 0xc0, !PT ;  /* 0xffff00ff14147812 */ /* 0x020fce00078ec0ff */
.L_x_1011:
[----:B------:R-:W-:Y:S05]  /*4280*/  BSYNC.RECONVERGENT B1 ;  /* 0x0000000000017941 */ /* 0x000fea0003800200 */
.L_x_1009:
        /* <DEDUP_REMOVED lines=25> */
.L_x_1013:
[----:B-----5:R-:W-:-:S07]  /*4420*/  LOP3.LUT R20, R20, 0xff00ffff, RZ, 0xc0, !PT ;  /* 0xff00ffff14147812 */ /* 0x020fce00078ec0ff */
.L_x_1014:
[----:B------:R-:W-:Y:S05]  /*4430*/  BSYNC.RECONVERGENT B1 ;  /* 0x0000000000017941 */ /* 0x000fea0003800200 */
.L_x_1012:
        /* <DEDUP_REMOVED lines=25> */
.L_x_1016:
[----:B-----5:R-:W-:-:S07]  /*45d0*/  LOP3.LUT R20, R20, 0xffffff, RZ, 0xc0, !PT ;  /* 0x00ffffff14147812 */ /* 0x020fce00078ec0ff */
.L_x_1017:
[----:B------:R-:W-:Y:S05]  /*45e0*/  BSYNC.RECONVERGENT B1 ;  /* 0x0000000000017941 */ /* 0x000fea0003800200 */
.L_x_1015:
        /* <DEDUP_REMOVED lines=25> */
.L_x_1019:
[----:B-----5:R-:W-:-:S07]  /*4780*/  LOP3.LUT R21, R21, 0xffffff00, RZ, 0xc0, !PT ;  /* 0xffffff0015157812 */ /* 0x020fce00078ec0ff */
.L_x_1020:
[----:B------:R-:W-:Y:S05]  /*4790*/  BSYNC.RECONVERGENT B1 ;  /* 0x0000000000017941 */ /* 0x000fea0003800200 */
.L_x_1018:
        /* <DEDUP_REMOVED lines=25> */
.L_x_1022:
[----:B-----5:R-:W-:-:S07]  /*4930*/  LOP3.LUT R21, R21, 0xffff00ff, RZ, 0xc0, !PT ;  /* 0xffff00ff15157812 */ /* 0x020fce00078ec0ff */
.L_x_1023:
[----:B------:R-:W-:Y:S05]  /*4940*/  BSYNC.RECONVERGENT B1 ;  /* 0x0000000000017941 */ /* 0x000fea0003800200 */
.L_x_1021:
        /* <DEDUP_REMOVED lines=25> */
.L_x_1025:
[----:B-----5:R-:W-:-:S07]  /*4ae0*/  LOP3.LUT R21, R21, 0xff00ffff, RZ, 0xc0, !PT ;  /* 0xff00ffff15157812 */ /* 0x020fce00078ec0ff */
.L_x_1026:
[----:B------:R-:W-:Y:S05]  /*4af0*/  BSYNC.RECONVERGENT B1 ;  /* 0x0000000000017941 */ /* 0x000fea0003800200 */
.L_x_1024:
        /* <DEDUP_REMOVED lines=25> */
.L_x_1028:
[----:B-----5:R-:W-:-:S07]  /*4c90*/  LOP3.LUT R21, R21, 0xffffff, RZ, 0xc0, !PT ;  /* 0x00ffffff15157812 */ /* 0x020fce00078ec0ff */
.L_x_1029:
[----:B------:R-:W-:Y:S05]  /*4ca0*/  BSYNC.RECONVERGENT B1 ;  /* 0x0000000000017941 */ /* 0x000fea0003800200 */
.L_x_1027:
        /* <DEDUP_REMOVED lines=25> */
.L_x_1031:
[----:B-----5:R-:W-:-:S07]  /*4e40*/  LOP3.LUT R22, R22, 0xffffff00, RZ, 0xc0, !PT ;  /* 0xffffff0016167812 */ /* 0x020fce00078ec0ff */
.L_x_1032:
[----:B------:R-:W-:Y:S05]  /*4e50*/  BSYNC.RECONVERGENT B1 ;  /* 0x0000000000017941 */ /* 0x000fea0003800200 */
.L_x_1030:
        /* <DEDUP_REMOVED lines=25> */
.L_x_1034:
[----:B-----5:R-:W-:-:S07]  /*4ff0*/  LOP3.LUT R22, R22, 0xffff00ff, RZ, 0xc0, !PT ;  /* 0xffff00ff16167812 */ /* 0x020fce00078ec0ff */
.L_x_1035:
[----:B------:R-:W-:Y:S05]  /*5000*/  BSYNC.RECONVERGENT B1 ;  /* 0x0000000000017941 */ /* 0x000fea0003800200 */
.L_x_1033:
        /* <DEDUP_REMOVED lines=25> */
.L_x_1037:
[----:B-----5:R-:W-:-:S07]  /*51a0*/  LOP3.LUT R22, R22, 0xff00ffff, RZ, 0xc0, !PT ;  /* 0xff00ffff16167812 */ /* 0x020fce00078ec0ff */
.L_x_1038:
[----:B------:R-:W-:Y:S05]  /*51b0*/  BSYNC.RECONVERGENT B1 ;  /* 0x0000000000017941 */ /* 0x000fea0003800200 */
.L_x_1036:
        /* <DEDUP_REMOVED lines=25> */
.L_x_1040:
[----:B-----5:R-:W-:-:S07]  /*5350*/  LOP3.LUT R22, R22, 0xffffff, RZ, 0xc0, !PT ;  /* 0x00ffffff16167812 */ /* 0x020fce00078ec0ff */
.L_x_1041:
[----:B------:R-:W-:Y:S05]  /*5360*/  BSYNC.RECONVERGENT B1 ;  /* 0x0000000000017941 */ /* 0x000fea0003800200 */
.L_x_1039:
        /* <DEDUP_REMOVED lines=25> */
.L_x_1043:
[----:B-----5:R-:W-:-:S07]  /*5500*/  LOP3.LUT R23, R23, 0xffffff00, RZ, 0xc0, !PT ;  /* 0xffffff0017177812 */ /* 0x020fce00078ec0ff */
.L_x_1044:
[----:B------:R-:W-:Y:S05]  /*5510*/  BSYNC.RECONVERGENT B1 ;  /* 0x0000000000017941 */ /* 0x000fea0003800200 */
.L_x_1042:
        /* <DEDUP_REMOVED lines=25> */
.L_x_1046:
[----:B-----5:R-:W-:-:S07]  /*56b0*/  LOP3.LUT R23, R23, 0xffff00ff, RZ, 0xc0, !PT ;  /* 0xffff00ff17177812 */ /* 0x020fce00078ec0ff */
.L_x_1047:
[----:B------:R-:W-:Y:S05]  /*56c0*/  BSYNC.RECONVERGENT B1 ;  /* 0x0000000000017941 */ /* 0x000fea0003800200 */
.L_x_1045:
        /* <DEDUP_REMOVED lines=25> */
.L_x_1049:
[----:B-----5:R-:W-:-:S07]  /*5860*/  LOP3.LUT R23, R23, 0xff00ffff, RZ, 0xc0, !PT ;  /* 0xff00ffff17177812 */ /* 0x020fce00078ec0ff */
.L_x_1050:
[----:B------:R-:W-:Y:S05]  /*5870*/  BSYNC.RECONVERGENT B1 ;  /* 0x0000000000017941 */ /* 0x000fea0003800200 */
.L_x_1048:
        /* <DEDUP_REMOVED lines=17> */
[----:B------:R-:W-:-:S04]  /*5990*/  VIADD R26, R25, UR7 ;  /* 0x00000007191a7c36 */ /* 0x000fc80008000000 */
[----:B------:R-:W-:-:S05]  /*59a0*/  IMAD.U32 R37, R26, 0x80, R37 ;  /* 0x000000801a257824 */ /* 0x000fca00078e0025 */
[----:B------:R-:W-:-:S04]  /*59b0*/  LEA R37, R37, 0xf, 0x2 ;  /* 0x0000000f25257811 */ /* 0x000fc800078e10ff */
[----:B------:R-:W-:Y:S02]  /*59c0*/  IABS R39, R37 ;  /* 0x0000002500277213 */ /* 0x000fe40000000000 */
[----:B------:R-:W-:-:S03]  /*59d0*/  ISETP.GE.AND P4, PT, R37, RZ, PT ;  /* 0x000000ff2500720c */ /* 0x000fc60003f86270 */
[----:B------:R-:W-:-:S04]  /*59e0*/  IMAD.HI.U32 R34, R34, R39, RZ ;  /* 0x0000002722227227 */ /* 0x000fc800078e00ff */
[----:B------:R-:W-:-:S04]  /*59f0*/  IMAD.MOV R34, RZ, RZ, -R34 ;  /* 0x000000ffff227224 */ /* 0x000fc800078e0a22 */
[----:B------:R-:W-:-:S05]  /*5a00*/  IMAD R39, R32, R34, R39 ;  /* 0x0000002220277224 */ /* 0x000fca00078e0227 */
[----:B------:R-:W-:-:S13]  /*5a10*/  ISETP.GT.U32.AND P3, PT, R32, R39, PT ;  /* 0x000000272000720c */ /* 0x000fda0003f64070 */
[----:B------:R-:W-:-:S05]  /*5a20*/  @!P3 IMAD.IADD R39, R39, 0x1, -R32 ;  /* 0x000000012727b824 */ /* 0x000fca00078e0a20 */
[----:B------:R-:W-:-:S13]  /*5a30*/  ISETP.GT.U32.AND P3, PT, R32, R39, PT ;  /* 0x000000272000720c */ /* 0x000fda0003f64070 */
[----:B------:R-:W-:-:S04]  /*5a40*/  @!P3 IMAD.IADD R39, R39, 0x1, -R32 ;  /* 0x000000012727b824 */ /* 0x000fc800078e0a20 */
[----:B------:R-:W-:-:S05]  /*5a50*/  @!P4 IMAD.MOV R39, RZ, RZ, -R39 ;  /* 0x000000ffff27c224 */ /* 0x000fca00078e0a27 */
[----:B------:R-:W-:-:S04]  /*5a60*/  SEL R39, R36, R39, !P1 ;  /* 0x0000002724277207 */ /* 0x000fc80004800000 */
[----:B------:R-:W-:-:S13]  /*5a70*/  ISETP.GE.AND P1, PT, R39, R6, PT ;  /* 0x000000062700720c */ /* 0x000fda0003f26270 */
[----:B------:R-:W-:Y:S05]  /*5a80*/  @!P1 BRA `(.L_x_1052) ;  /* 0x0000000000049947 */ /* 0x000fea0003800000 */
.L_x_1051:
[----:B-----5:R-:W-:-:S07]  /*5a90*/  LOP3.LUT R23, R23, 0xffffff, RZ, 0xc0, !PT ;  /* 0x00ffffff17177812 */ /* 0x020fce00078ec0ff */
.L_x_1052:
[----:B------:R-:W-:Y:S05]  /*5aa0*/  BSYNC.RECONVERGENT B1 ;  /* 0x0000000000017941 */ /* 0x000fea0003800200 */
.L_x_1005:
[----:B------:R-:W-:Y:S02]  /*5ab0*/  IMAD.IADD R27, R27, 0x1, R10 ;  /* 0x000000011b1b7824 */ /* 0x000fe400078e020a */
[----:B------:R-:W-:Y:S02]  /*5ac0*/  VIADD R39, R25, UR7 ;  /* 0x0000000719277c36 */ /* 0x000fe40008000000 */
[----:B------:R-:W-:Y:S02]  /*5ad0*/  IMAD.U32 R27, R27, 0x4, R24 ;  /* 0x000000041b1b7824 */ /* 0x000fe400078e0018 */
[----:B------:R-:W-:-:S03]  /*5ae0*/  IMAD.SHL.U32 R25, R39, 0x80, RZ ;  /* 0x0000008027197824 */ /* 0x000fc600078e00ff */
[----:B------:R-:W-:Y:S02]  /*5af0*/  IADD3 R32, PT, PT, R24, R27, R24 ;  /* 0x0000001b18207210 */ /* 0x000fe40007ffe018 */
[----:B------:R-:W-:Y:S02]  /*5b00*/  SHF.R.S32.HI R27, RZ, 0x1f, R25 ;  /* 0x0000001fff1b7819 */ /* 0x000fe40000011419 */
[----:B------:R-:W-:-:S04]  /*5b10*/  IADD3 R25, P1, PT, R32, R25, RZ ;  /* 0x0000001920197210 */ /* 0x000fc80007f3e0ff */
[----:B------:R-:W-:Y:S02]  /*5b20*/  LEA.HI.X.SX32 R24, R32, R27, 0x1, P1 ;  /* 0x0000001b20187211 */ /* 0x000fe400008f0eff */
[----:B------:R-:W-:-:S04]  /*5b30*/  LEA R8, P1, R25, R8, 0x2 ;  /* 0x0000000819087211 */ /* 0x000fc800078210ff */
[----:B------:R-:W-:-:S05]  /*5b40*/  LEA.HI.X R9, R25, R9, R24, 0x2, P1 ;  /* 0x0000000919097211 */ /* 0x000fca00008f1418 */
[----:B------:R0:W5:Y:S01]  /*5b50*/  LDG.E.128.CONSTANT R24, desc[UR8][R8.64] ;  /* 0x0000000808187981 */ /* 0x000162000c1e9d00 */
[----:B------:R-:W-:Y:S05]  /*5b60*/  @!P0 BRA `(.L_x_1053) ;  /* 0x0000001800f88947 */ /* 0x000fea0003800000 */
[----:B0-----:R-:W-:Y:S01]  /*5b70*/  IABS R8, R35 ;  /* 0x0000002300087213 */ /* 0x001fe20000000000 */
[----:B------:R-:W-:Y:S01]  /*5b80*/  IMAD.U32 R32, R39, 0x80, R32 ;  /* 0x0000008027207824 */ /* 0x000fe200078e0020 */
        /* <DEDUP_REMOVED lines=37> */
.L_x_1055:
[----:B-----5:R-:W-:-:S07]  /*5de0*/  LOP3.LUT R24, R24, 0xffffff00, RZ, 0xc0, !PT ;  /* 0xffffff0018187812 */ /* 0x020fce00078ec0ff */
.L_x_1056:
[----:B------:R-:W-:Y:S05]  /*5df0*/  BSYNC.RECONVERGENT B1 ;  /* 0x0000000000017941 */ /* 0x000fea0003800200 */
.L_x_1054:
        /* <DEDUP_REMOVED lines=25> */
.L_x_1058:
[----:B-----5:R-:W-:-:S07]  /*5f90*/  LOP3.LUT R24, R24, 0xffff00ff, RZ, 0xc0, !PT ;  /* 0xffff00ff18187812 */ /* 0x020fce00078ec0ff */
.L_x_1059:
[----:B------:R-:W-:Y:S05]  /*5fa0*/  BSYNC.RECONVERGENT B1 ;  /* 0x0000000000017941 */ /* 0x000fea0003800200 */
.L_x_1057:
        /* <DEDUP_REMOVED lines=25> */
.L_x_1061:
[----:B-----5:R-:W-:-:S07]  /*6140*/  LOP3.LUT R24, R24, 0xff00ffff, RZ, 0xc0, !PT ;  /* 0xff00ffff18187812 */ /* 0x020fce00078ec0ff */
.L_x_1062:
[----:B------:R-:W-:Y:S05]  /*6150*/  BSYNC.RECONVERGENT B1 ;  /* 0x0000000000017941 */ /* 0x000fea0003800200 */
.L_x_1060:
        /* <DEDUP_REMOVED lines=25> */
.L_x_1064:
[----:B-----5:R-:W-:-:S07]  /*62f0*/  LOP3.LUT R24, R24, 0xffffff, RZ, 0xc0, !PT ;  /* 0x00ffffff18187812 */ /* 0x020fce00078ec0ff */
.L_x_1065:
[----:B------:R-:W-:Y:S05]  /*6300*/  BSYNC.RECONVERGENT B1 ;  /* 0x0000000000017941 */ /* 0x000fea0003800200 */
.L_x_1063:
        /* <DEDUP_REMOVED lines=25> */
.L_x_1067:
[----:B-----5:R-:W-:-:S07]  /*64a0*/  LOP3.LUT R25, R25, 0xffffff00, RZ, 0xc0, !PT ;  /* 0xffffff0019197812 */ /* 0x020fce00078ec0ff */
.L_x_1068:
[----:B------:R-:W-:Y:S05]  /*64b0*/  BSYNC.RECONVERGENT B1 ;  /* 0x0000000000017941 */ /* 0x000fea0003800200 */
.L_x_1066:
        /* <DEDUP_REMOVED lines=25> */
.L_x_1070:
[----:B-----5:R-:W-:-:S07]  /*6650*/  LOP3.LUT R25, R25, 0xffff00ff, RZ, 0xc0, !PT ;  /* 0xffff00ff19197812 */ /* 0x020fce00078ec0ff */
.L_x_1071:
[----:B------:R-:W-:Y:S05]  /*6660*/  BSYNC.RECONVERGENT B1 ;  /* 0x0000000000017941 */ /* 0x000fea0003800200 */
.L_x_1069:
        /* <DEDUP_REMOVED lines=25> */
.L_x_1073:
[----:B-----5:R-:W-:-:S07]  /*6800*/  LOP3.LUT R25, R25, 0xff00ffff, RZ, 0xc0, !PT ;  /* 0xff00ffff19197812 */ /* 0x020fce00078ec0ff */
.L_x_1074:
[----:B------:R-:W-:Y:S05]  /*6810*/  BSYNC.RECONVERGENT B1 ;  /* 0x0000000000017941 */ /* 0x000fea0003800200 */
.L_x_1072:
        /* <DEDUP_REMOVED lines=25> */
.L_x_1076:
[----:B-----5:R-:W-:-:S07]  /*69b0*/  LOP3.LUT R25, R25, 0xffffff, RZ, 0xc0, !PT ;  /* 0x00ffffff19197812 */ /* 0x020fce00078ec0ff */
.L_x_1077:
[----:B------:R-:W-:Y:S05]  /*69c0*/  BSYNC.RECONVERGENT B1 ;  /* 0x0000000000017941 */ /* 0x000fea0003800200 */
.L_x_1075:
        /* <DEDUP_REMOVED lines=25> */
.L_x_1079:
[----:B-----5:R-:W-:-:S07]  /*6b60*/  LOP3.LUT R26, R26, 0xffffff00, RZ, 0xc0, !PT ;  /* 0xffffff001a1a7812 */ /* 0x020fce00078ec0ff */
.L_x_1080:
[----:B------:R-:W-:Y:S05]  /*6b70*/  BSYNC.RECONVERGENT B1 ;  /* 0x0000000000017941 */ /* 0x000fea0003800200 */
.L_x_1078:
        /* <DEDUP_REMOVED lines=25> */
.L_x_1082:
[----:B-----5:R-:W-:-:S07]  /*6d10*/  LOP3.LUT R26, R26, 0xffff00ff, RZ, 0xc0, !PT ;  /* 0xffff00ff1a1a7812 */ /* 0x020fce00078ec0ff */
.L_x_1083:
[----:B------:R-:W-:Y:S05]  /*6d20*/  BSYNC.RECONVERGENT B1 ;  /* 0x0000000000017941 */ /* 0x000fea0003800200 */
.L_x_1081:
        /* <DEDUP_REMOVED lines=25> */
.L_x_1085:
[----:B-----5:R-:W-:-:S07]  /*6ec0*/  LOP3.LUT R26, R26, 0xff00ffff, RZ, 0xc0, !PT ;  /* 0xff00ffff1a1a7812 */ /* 0x020fce00078ec0ff */
.L_x_1086:
[----:B------:R-:W-:Y:S05]  /*6ed0*/  BSYNC.RECONVERGENT B1 ;  /* 0x0000000000017941 */ /* 0x000fea0003800200 */
.L_x_1084:
        /* <DEDUP_REMOVED lines=25> */
.L_x_1088:
[----:B-----5:R-:W-:-:S07]  /*7070*/  LOP3.LUT R26, R26, 0xffffff, RZ, 0xc0, !PT ;  /* 0x00ffffff1a1a7812 */ /* 0x020fce00078ec0ff */
.L_x_1089:
[----:B------:R-:W-:Y:S05]  /*7080*/  BSYNC.RECONVERGENT B1 ;  /* 0x0000000000017941 */ /* 0x000fea0003800200 */
.L_x_1087:
        /* <DEDUP_REMOVED lines=25> */
.L_x_1091:
[----:B-----5:R-:W-:-:S07]  /*7220*/  LOP3.LUT R27, R27, 0xffffff00, RZ, 0xc0, !PT ;  /* 0xffffff001b1b7812 */ /* 0x020fce00078ec0ff */
.L_x_1092:
[----:B------:R-:W-:Y:S05]  /*7230*/  BSYNC.RECONVERGENT B1 ;  /* 0x0000000000017941 */ /* 0x000fea0003800200 */
.L_x_1090:
        /* <DEDUP_REMOVED lines=25> */
.L_x_1094:
[----:B-----5:R-:W-:-:S07]  /*73d0*/  LOP3.LUT R27, R27, 0xffff00ff, RZ, 0xc0, !PT ;  /* 0xffff00ff1b1b7812 */ /* 0x020fce00078ec0ff */
.L_x_1095:
[----:B------:R-:W-:Y:S05]  /*73e0*/  BSYNC.RECONVERGENT B1 ;  /* 0x0000000000017941 */ /* 0x000fea0003800200 */
.L_x_1093:
        /* <DEDUP_REMOVED lines=25> */
.L_x_1097:
[----:B-----5:R-:W-:-:S07]  /*7580*/  LOP3.LUT R27, R27, 0xff00ffff, RZ, 0xc0, !PT ;  /* 0xff00ffff1b1b7812 */ /* 0x020fce00078ec0ff */
.L_x_1098:
[----:B------:R-:W-:Y:S05]  /*7590*/  BSYNC.RECONVERGENT B1 ;  /* 0x0000000000017941 */ /* 0x000fea0003800200 */
.L_x_1096:
        /* <DEDUP_REMOVED lines=25> */
.L_x_1099:
[----:B-----5:R-:W-:-:S07]  /*7730*/  LOP3.LUT R27, R27, 0xffffff, RZ, 0xc0, !PT ;  /* 0x00ffffff1b1b7812 */ /* 0x020fce00078ec0ff */
.L_x_1100:
[----:B------:R-:W-:Y:S05]  /*7740*/  BSYNC.RECONVERGENT B1 ;  /* 0x0000000000017941 */ /* 0x000fea0003800200 */
.L_x_1053:
[----:B0----5:R-:W-:Y:S01]  /*7750*/  SHF.R.U32.HI R8, RZ, 0x8, R13 ;  /* 0x00000008ff087819 */ /* 0x021fe2000001160d */
[----:B------:R-:W-:Y:S01]  /*7760*/  IMAD.SHL.U32 R39, R21, 0x100, RZ ;  /* 0x0000010015277824 */ /* 0x000fe200078e00ff */
[----:B------:R-:W-:Y:S01]  /*7770*/  LOP3.LUT R9, R17, 0xff00, RZ, 0xc0, !PT ;  /* 0x0000ff0011097812 */ /* 0x000fe200078ec0ff */
[----:B------:R-:W0:Y:S01]  /*7780*/  S2UR UR5, SR_CgaCtaId ;  /* 0x00000000000579c3 */ /* 0x000e220000008800 */
[----:B------:R-:W-:Y:S01]  /*7790*/  SHF.R.U32.HI R6, RZ, 0x8, R12 ;  /* 0x00000008ff067819 */ /* 0x000fe2000001160c */
[----:B------:R-:W-:Y:S01]  /*77a0*/  UMOV UR4, 0x400 ;  /* 0x0000040000047882 */ /* 0x000fe20000000000 */
[----:B------:R-:W-:Y:S01]  /*77b0*/  LOP3.LUT R7, R16, 0xff00, RZ, 0xc0, !PT ;  /* 0x0000ff0010077812 */ /* 0x000fe200078ec0ff */
[----:B------:R-:W-:Y:S01]  /*77c0*/  IMAD.U32 R43, R25, 0x10000, RZ ;  /* 0x00010000192b7824 */ /* 0x000fe200078e00ff */
[----:B------:R-:W-:Y:S02]  /*77d0*/  LOP3.LUT R34, R9, 0xff, R8, 0xf8, !PT ;  /* 0x000000ff09227812 */ /* 0x000fe400078ef808 */
[----:B------:R-:W-:-:S02]  /*77e0*/  SHF.R.U32.HI R8, RZ, 0x8, R16 ;  /* 0x00000008ff087819 */ /* 0x000fc40000011610 */
[----:B------:R-:W-:Y:S01]  /*77f0*/  LOP3.LUT R6, R7, 0xff, R6, 0xf8, !PT ;  /* 0x000000ff07067812 */ /* 0x000fe200078ef806 */
[----:B------:R-:W-:Y:S01]  /*7800*/  IMAD.SHL.U32 R7, R20, 0x100, RZ ;  /* 0x0000010014077824 */ /* 0x000fe200078e00ff */
[----:B------:R-:W-:Y:S02]  /*7810*/  SHF.R.U32.HI R32, RZ, 0x10, R12 ;  /* 0x00000010ff207819 */ /* 0x000fe4000001160c */
[----:B------:R-:W-:Y:S02]  /*7820*/  LOP3.LUT R35, R8, 0xff00, RZ, 0xc0, !PT ;  /* 0x0000ff0008237812 */ /* 0x000fe400078ec0ff */
[----:B------:R-:W-:Y:S02]  /*7830*/  LOP3.LUT R6, R6, 0xff0000, R7, 0xf8, !PT ;  /* 0x00ff000006067812 */ /* 0x000fe400078ef807 */
[----:B------:R-:W-:Y:S01]  /*7840*/  LOP3.LUT R7, R35, 0xff, R32, 0xf8, !PT ;  /* 0x000000ff23077812 */ /* 0x000fe200078ef820 */
[----:B------:R-:W-:Y:S01]  /*7850*/  IMAD.SHL.U32 R32, R16, 0x100, RZ ;  /* 0x0000010010207824 */ /* 0x000fe200078e00ff */
[----:B------:R-:W-:-:S02]  /*7860*/  SHF.R.U32.HI R37, RZ, 0x8, R15 ;  /* 0x00000008ff257819 */ /* 0x000fc4000001160f */
[----:B------:R-:W-:Y:S02]  /*7870*/  LOP3.LUT R38, R19, 0xff00, RZ, 0xc0, !PT ;  /* 0x0000ff0013267812 */ /* 0x000fe400078ec0ff */
[----:B------:R-:W-:Y:S01]  /*7880*/  SHF.R.U32.HI R16, RZ, 0x10, R16 ;  /* 0x00000010ff107819 */ /* 0x000fe20000011610 */
[----:B0-----:R-:W-:Y:S01]  /*7890*/  ULEA UR4, UR5, UR4, 0x18 ;  /* 0x0000000405047291 */ /* 0x001fe2000f8ec0ff */
[----:B------:R-:W-:Y:S02]  /*78a0*/  SHF.R.U32.HI R9, RZ, 0x8, R14 ;  /* 0x00000008ff097819 */ /* 0x000fe4000001160e */
[----:B------:R-:W-:Y:S02]  /*78b0*/  LOP3.LUT R36, R18, 0xff00, RZ, 0xc0, !PT ;  /* 0x0000ff0012247812 */ /* 0x000fe400078ec0ff */
[----:B------:R-:W-:Y:S02]  /*78c0*/  LOP3.LUT R8, R38, 0xff, R37, 0xf8, !PT ;  /* 0x000000ff26087812 */ /* 0x000fe400078ef825 */
[----:B------:R-:W-:-:S02]  /*78d0*/  LOP3.LUT R35, R32, 0xff00, RZ, 0xc0, !PT ;  /* 0x0000ff0020237812 */ /* 0x000fc400078ec0ff */
[----:B------:R-:W-:Y:S02]  /*78e0*/  LOP3.LUT R37, R16, 0xff00, RZ, 0xc0, !PT ;  /* 0x0000ff0010257812 */ /* 0x000fe400078ec0ff */
[----:B------:R-:W-:Y:S02]  /*78f0*/  LOP3.LUT R9, R36, 0xff, R9, 0xf8, !PT ;  /* 0x000000ff24097812 */ /* 0x000fe400078ef809 */
[----:B------:R-:W-:Y:S02]  /*7900*/  SHF.R.U32.HI R36, RZ, 0x8, R17 ;  /* 0x00000008ff247819 */ /* 0x000fe40000011611 */
[----:B------:R-:W-:Y:S02]  /*7910*/  LOP3.LUT R32, R35, 0xff, R12, 0xf8, !PT ;  /* 0x000000ff23207812 */ /* 0x000fe400078ef80c */
[----:B------:R-:W-:Y:S02]  /*7920*/  LEA.HI R37, R12, R37, RZ, 0x8 ;  /* 0x000000250c257211 */ /* 0x000fe400078f40ff */
[----:B------:R-:W-:Y:S01]  /*7930*/  LOP3.LUT R12, R34, 0xff0000, R39, 0xf8, !PT ;  /* 0x00ff0000220c7812 */ /* 0x000fe200078ef827 */
[----:B------:R-:W-:Y:S01]  /*7940*/  IMAD.SHL.U32 R34, R17, 0x100, RZ ;  /* 0x0000010011227824 */ /* 0x000fe200078e00ff */
[----:B------:R-:W-:-:S02]  /*7950*/  LOP3.LUT R41, R36, 0xff00, RZ, 0xc0, !PT ;  /* 0x0000ff0024297812 */ /* 0x000fc400078ec0ff */
[----:B------:R-:W-:Y:S02]  /*7960*/  SHF.R.U32.HI R36, RZ, 0x10, R17 ;  /* 0x00000010ff247819 */ /* 0x000fe40000011611 */
[----:B------:R-:W-:Y:S02]  /*7970*/  SHF.R.U32.HI R17, RZ, 0x8, R20 ;  /* 0x00000008ff117819 */ /* 0x000fe40000011614 */
[----:B------:R-:W-:Y:S02]  /*7980*/  SHF.R.U32.HI R40, RZ, 0x8, R18 ;  /* 0x00000008ff287819 */ /* 0x000fe40000011612 */
[----:B------:R-:W-:Y:S02]  /*7990*/  LOP3.LUT R34, R34, 0xff00, RZ, 0xc0, !PT ;  /* 0x0000ff0022227812 */ /* 0x000fe400078ec0ff */
[----:B------:R-:W-:Y:S02]  /*79a0*/  LOP3.LUT R38, R36, 0xff00, RZ, 0xc0, !PT ;  /* 0x0000ff0024267812 */ /* 0x000fe400078ec0ff */
[----:B------:R-:W-:-:S02]  /*79b0*/  LOP3.LUT R35, R24, 0xff000000, RZ, 0xc0, !PT ;  /* 0xff00000018237812 */ /* 0x000fc400078ec0ff */
[----:B------:R-:W-:Y:S02]  /*79c0*/  LOP3.LUT R36, R17, 0xff0000, RZ, 0xc0, !PT ;  /* 0x00ff000011247812 */ /* 0x000fe400078ec0ff */
[----:B------:R-:W-:Y:S02]  /*79d0*/  SHF.R.U32.HI R39, RZ, 0x10, R14 ;  /* 0x00000010ff277819 */ /* 0x000fe4000001160e */
[----:B------:R-:W-:Y:S02]  /*79e0*/  LOP3.LUT R40, R40, 0xff00, RZ, 0xc0, !PT ;  /* 0x0000ff0028287812 */ /* 0x000fe400078ec0ff */
[--C-:B------:R-:W-:Y:S02]  /*79f0*/  SHF.R.U32.HI R16, RZ, 0x10, R13.reuse ;  /* 0x00000010ff107819 */ /* 0x100fe4000001160d */
[----:B------:R-:W-:Y:S02]  /*7a00*/  LOP3.LUT R34, R34, 0xff, R13, 0xf8, !PT ;  /* 0x000000ff22227812 */ /* 0x000fe400078ef80d */
[----:B------:R-:W-:-:S02]  /*7a10*/  LEA.HI R38, R13, R38, RZ, 0x8 ;  /* 0x000000260d267211 */ /* 0x000fc400078f40ff */
[----:B------:R-:W-:Y:S01]  /*7a20*/  IADD3 R13, PT, PT, R35, R37, R36 ;  /* 0x00000025230d7210 */ /* 0x000fe20007ffe024 */
[----:B------:R-:W-:Y:S01]  /*7a30*/  IMAD.SHL.U32 R35, R18, 0x100, RZ ;  /* 0x0000010012237824 */ /* 0x000fe200078e00ff */
[----:B------:R-:W-:Y:S02]  /*7a40*/  SHF.R.U32.HI R36, RZ, 0x10, R18 ;  /* 0x00000010ff247819 */ /* 0x000fe40000011612 */
[----:B------:R-:W-:Y:S02]  /*7a50*/  LOP3.LUT R17, R40, 0xff, R39, 0xf8, !PT ;  /* 0x000000ff28117812 */ /* 0x000fe400078ef827 */
[----:B------:R-:W-:Y:S02]  /*7a60*/  SHF.R.U32.HI R40, RZ, 0x8, R19 ;  /* 0x00000008ff287819 */ /* 0x000fe40000011613 */
[----:B------:R-:W-:Y:S02]  /*7a70*/  LOP3.LUT R37, R36, 0xff00, RZ, 0xc0, !PT ;  /* 0x0000ff0024257812 */ /* 0x000fe400078ec0ff */
[----:B------:R-:W-:-:S02]  /*7a80*/  SHF.R.U32.HI R18, RZ, 0x8, R21 ;  /* 0x00000008ff127819 */ /* 0x000fc40000011615 */
[----:B------:R-:W-:Y:S02]  /*7a90*/  SHF.R.U32.HI R39, RZ, 0x10, R15 ;  /* 0x00000010ff277819 */ /* 0x000fe4000001160f */
[----:B------:R-:W-:Y:S02]  /*7aa0*/  LOP3.LUT R40, R40, 0xff00, RZ, 0xc0, !PT ;  /* 0x0000ff0028287812 */ /* 0x000fe400078ec0ff */
[----:B------:R-:W-:Y:S02]  /*7ab0*/  LOP3.LUT R35, R35, 0xff00, RZ, 0xc0, !PT ;  /* 0x0000ff0023237812 */ /* 0x000fe400078ec0ff */
[----:B------:R-:W-:Y:S02]  /*7ac0*/  LEA.HI R36, R14, R37, RZ, 0x8 ;  /* 0x000000250e247211 */ /* 0x000fe400078f40ff */
[----:B------:R-:W-:Y:S02]  /*7ad0*/  LOP3.LUT R37, R18, 0xff0000, RZ, 0xc0, !PT ;  /* 0x00ff000012257812 */ /* 0x000fe400078ec0ff */
[----:B------:R-:W-:Y:S01]  /*7ae0*/  LOP3.LUT R18, R40, 0xff, R39, 0xf8, !PT ;  /* 0x000000ff28127812 */ /* 0x000fe200078ef827 */
[----:B------:R-:W-:Y:S01]  /*7af0*/  IMAD.SHL.U32 R39, R19, 0x100, RZ ;  /* 0x0000010013277824 */ /* 0x000fe200078e00ff */
[----:B------:R-:W-:-:S02]  /*7b00*/  LOP3.LUT R16, R41, 0xff, R16, 0xf8, !PT ;  /* 0x000000ff29107812 */ /* 0x000fc400078ef810 */
[----:B------:R-:W-:Y:S02]  /*7b10*/  LOP3.LUT R35, R35, 0xff, R14, 0xf8, !PT ;  /* 0x000000ff23237812 */ /* 0x000fe400078ef80e */
[----:B------:R-:W-:Y:S02]  /*7b20*/  LOP3.LUT R14, R25, 0xff000000, RZ, 0xc0, !PT ;  /* 0xff000000190e7812 */ /* 0x000fe400078ec0ff */
[----:B------:R-:W-:Y:S02]  /*7b30*/  SHF.R.U32.HI R41, RZ, 0x10, R19 ;  /* 0x00000010ff297819 */ /* 0x000fe40000011613 */
[----:B------:R-:W-:Y:S02]  /*7b40*/  SHF.R.U32.HI R19, RZ, 0x8, R22 ;  /* 0x00000008ff137819 */ /* 0x000fe40000011616 */
[----:B------:R-:W-:Y:S02]  /*7b50*/  IADD3 R14, PT, PT, R14, R38, R37 ;  /* 0x000000260e0e7210 */ /* 0x000fe40007ffe025 */
[----:B------:R-:W-:Y:S01]  /*7b60*/  LOP3.LUT R40, R39, 0xff00, RZ, 0xc0, !PT ;  /* 0x0000ff0027287812 */ /* 0x000fe200078ec0ff */
[----:B------:R-:W-:Y:S01]  /*7b70*/  IMAD.SHL.U32 R39, R23, 0x100, RZ ;  /* 0x0000010017277824 */ /* 0x000fe200078e00ff */
[----:B------:R-:W-:-:S02]  /*7b80*/  LOP3.LUT R42, R41, 0xff00, RZ, 0xc0, !PT ;  /* 0x0000ff00292a7812 */ /* 0x000fc400078ec0ff */
[----:B------:R-:W-:Y:S02]  /*7b90*/  LOP3.LUT R38, R26, 0xff000000, RZ, 0xc0, !PT ;  /* 0xff0000001a267812 */ /* 0x000fe400078ec0ff */
[----:B------:R-:W-:Y:S02]  /*7ba0*/  LOP3.LUT R37, R19, 0xff0000, RZ, 0xc0, !PT ;  /* 0x00ff000013257812 */ /* 0x000fe400078ec0ff */
[----:B------:R-:W-:Y:S02]  /*7bb0*/  LOP3.LUT R19, R40, 0xff, R15, 0xf8, !PT ;  /* 0x000000ff28137812 */ /* 0x000fe400078ef80f */
[----:B------:R-:W-:Y:S02]  /*7bc0*/  LEA.HI R42, R15, R42, RZ, 0x8 ;  /* 0x0000002a0f2a7211 */ /* 0x000fe400078f40ff */
[----:B------:R-:W-:Y:S02]  /*7bd0*/  SHF.R.U32.HI R40, RZ, 0x8, R23 ;  /* 0x00000008ff287819 */ /* 0x000fe40000011617 */
[----:B------:R-:W-:Y:S01]  /*7be0*/  IADD3 R15, PT, PT, R38, R36, R37 ;  /* 0x00000024260f7210 */ /* 0x000fe20007ffe025 */
[----:B------:R-:W-:Y:S01]  /*7bf0*/  IMAD.SHL.U32 R36, R22, 0x100, RZ ;  /* 0x0000010016247824 */ /* 0x000fe200078e00ff */
[----:B------:R-:W-:Y:S01]  /*7c00*/  LOP3.LUT R41, R40, 0xff0000, RZ, 0xc0, !PT ;  /* 0x00ff000028297812 */ /* 0x000fe200078ec0ff */
[----:B------:R-:W-:Y:S01]  /*7c10*/  IMAD.U32 R37, R20, 0x10000, RZ ;  /* 0x0001000014257824 */ /* 0x000fe200078e00ff */
[----:B------:R-:W-:-:S02]  /*7c20*/  LOP3.LUT R38, R27, 0xff000000, RZ, 0xc0, !PT ;  /* 0xff0000001b267812 */ /* 0x000fc400078ec0ff */
[----:B------:R-:W-:Y:S02]  /*7c30*/  LOP3.LUT R36, R9, 0xff0000, R36, 0xf8, !PT ;  /* 0x00ff000009247812 */ /* 0x000fe400078ef824 */
[----:B------:R-:W-:Y:S01]  /*7c40*/  LOP3.LUT R9, R8, 0xff0000, R39, 0xf8, !PT ;  /* 0x00ff000008097812 */ /* 0x000fe200078ef827 */
[----:B------:R-:W-:Y:S01]  /*7c50*/  IMAD.U32 R39, R24, 0x10000, RZ ;  /* 0x0001000018277824 */ /* 0x000fe200078e00ff */
[----:B------:R-:W-:Y:S01]  /*7c60*/  IADD3 R8, PT, PT, R38, R42, R41 ;  /* 0x0000002a26087210 */ /* 0x000fe20007ffe029 */
[----:B------:R-:W-:Y:S01]  /*7c70*/  IMAD.U32 R41, R21, 0x10000, RZ ;  /* 0x0001000015297824 */ /* 0x000fe200078e00ff */
[----:B------:R-:W-:Y:S02]  /*7c80*/  LOP3.LUT R16, R16, 0xff0000, R21, 0xf8, !PT ;  /* 0x00ff000010107812 */ /* 0x000fe400078ef815 */
[----:B------:R-:W-:Y:S01]  /*7c90*/  LOP3.LUT R37, R32, 0xff0000, R37, 0xf8, !PT ;  /* 0x00ff000020257812 */ /* 0x000fe200078ef825 */
[----:B------:R-:W-:Y:S01]  /*7ca0*/  IMAD.U32 R32, R22, 0x10000, RZ ;  /* 0x0001000016207824 */ /* 0x000fe200078e00ff */
[----:B------:R-:W-:-:S02]  /*7cb0*/  SHF.R.U32.HI R21, RZ, 0x1, R10 ;  /* 0x00000001ff157819 */ /* 0x000fc4000001160a */
[----:B------:R-:W-:Y:S01]  /*7cc0*/  LOP3.LUT R22, R17, 0xff0000, R22, 0xf8, !PT ;  /* 0x00ff000011167812 */ /* 0x000fe200078ef816 */
[----:B------:R-:W-:Y:S01]  /*7cd0*/  IMAD.SHL.U32 R17, R10, 0x10, RZ ;  /* 0x000000100a117824 */ /* 0x000fe200078e00ff */
[----:B------:R-:W-:Y:S01]  /*7ce0*/  LOP3.LUT R38, R21, 0x3, RZ, 0xc0, !PT ;  /* 0x0000000315267812 */ /* 0x000fe200078ec0ff */
[----:B------:R-:W-:Y:S01]  /*7cf0*/  IMAD R37, R24, 0x1000000, R37 ;  /* 0x0100000018257824 */ /* 0x000fe200078e0225 */
[----:B------:R-:W-:Y:S01]  /*7d00*/  LOP3.LUT R35, R35, 0xff0000, R32, 0xf8, !PT ;  /* 0x00ff000023237812 */ /* 0x000fe200078ef820 */
[----:B------:R-:W-:Y:S01]  /*7d10*/  IMAD.U32 R32, R23, 0x10000, RZ ;  /* 0x0001000017207824 */ /* 0x000fe200078e00ff */
[----:B------:R-:W-:Y:S01]  /*7d20*/  LOP3.LUT R17, R17, 0x3f80, RZ, 0xc0, !PT ;  /* 0x00003f8011117812 */ /* 0x000fe200078ec0ff */
[----:B------:R-:W-:Y:S01]  /*7d30*/  IMAD R38, R33, 0x80, R38 ;  /* 0x0000008021267824 */ /* 0x000fe200078e0226 */
[----:B------:R-:W-:Y:S01]  /*7d40*/  LOP3.LUT R20, R7, 0xff0000, R20, 0xf8, !PT ;  /* 0x00ff000007147812 */ /* 0x000fe200078ef814 */
[----:B------:R-:W-:Y:S01]  /*7d50*/  IMAD.U32 R7, R26, 0x10000, RZ ;  /* 0x000100001a077824 */ /* 0x000fe200078e00ff */
[----:B------:R-:W-:Y:S01]  /*7d60*/  LOP3.LUT R32, R19, 0xff0000, R32, 0xf8, !PT ;  /* 0x00ff000013207812 */ /* 0x000fe200078ef820 */
[----:B------:R-:W-:Y:S01]  /*7d70*/  IMAD R38, R17, R0, R38 ;  /* 0x0000000011267224 */ /* 0x000fe200078e0226 */
[----:B------:R-:W-:Y:S01]  /*7d80*/  LOP3.LUT R34, R34, 0xff0000, R41, 0xf8, !PT ;  /* 0x00ff000022227812 */ /* 0x000fe200078ef829 */
[----:B------:R-:W-:Y:S01]  /*7d90*/  IMAD.SHL.U32 R17, R10, 0x40, RZ ;  /* 0x000000400a117824 */ /* 0x000fe200078e00ff */
[----:B------:R-:W-:Y:S01]  /*7da0*/  LOP3.LUT R7, R36, 0xff000000, R7, 0xf8, !PT ;  /* 0xff00000024077812 */ /* 0x000fe200078ef807 */
[----:B------:R-:W-:Y:S01]  /*7db0*/  IMAD.U32 R36, R27, 0x10000, RZ ;  /* 0x000100001b247824 */ /* 0x000fe200078e00ff */
[----:B------:R-:W-:Y:S01]  /*7dc0*/  LOP3.LUT R18, R18, 0xff0000, R23, 0xf8, !PT ;  /* 0x00ff000012127812 */ /* 0x000fe200078ef817 */
[----:B------:R-:W-:Y:S01]  /*7dd0*/  IMAD R34, R25, 0x1000000, R34 ;  /* 0x0100000019227824 */ /* 0x000fe200078e0222 */
[----:B------:R-:W-:Y:S01]  /*7de0*/  LOP3.LUT R19, R17, 0x40, RZ, 0xc0, !PT ;  /* 0x0000004011137812 */ /* 0x000fe200078ec0ff */
[----:B------:R-:W-:Y:S01]  /*7df0*/  IMAD.SHL.U32 R17, R25, 0x100, RZ ;  /* 0x0000010019117824 */ /* 0x000fe200078e00ff */
[----:B------:R-:W-:Y:S01]  /*7e00*/  LOP3.LUT R36, R9, 0xff000000, R36, 0xf8, !PT ;  /* 0xff00000009247812 */ /* 0x000fe200078ef824 */
[----:B------:R-:W-:Y:S01]  /*7e10*/  IMAD.SHL.U32 R9, R24, 0x100, RZ ;  /* 0x0000010018097824 */ /* 0x000fe200078e00ff */
[----:B------:R-:W-:Y:S01]  /*7e20*/  LOP3.LUT R6, R6, 0xff000000, R39, 0xf8, !PT ;  /* 0xff00000006067812 */ /* 0x000fe200078ef827 */
[----:B------:R-:W-:Y:S01]  /*7e30*/  IMAD.IADD R38, R38, 0x1, R19 ;  /* 0x0000000126267824 */ /* 0x000fe200078e0213 */
[----:B------:R-:W-:Y:S01]  /*7e40*/  LOP3.LUT R16, R16, 0xff000000, R17, 0xf8, !PT ;  /* 0xff00000010107812 */ /* 0x000fe200078ef811 */
[----:B------:R-:W-:Y:S01]  /*7e50*/  IMAD.SHL.U32 R17, R26, 0x100, RZ ;  /* 0x000001001a117824 */ /* 0x000fe200078e00ff */
[----:B------:R-:W-:Y:S01]  /*7e60*/  LOP3.LUT R12, R12, 0xff000000, R43, 0xf8, !PT ;  /* 0xff0000000c0c7812 */ /* 0x000fe200078ef82b */
[C---:B------:R-:W-:Y:S01]  /*7e70*/  IMAD.SHL.U32 R19, R27.reuse, 0x100, RZ ;  /* 0x000001001b137824 */ /* 0x040fe200078e00ff */
[----:B------:R-:W-:Y:S01]  /*7e80*/  LOP3.LUT R9, R20, 0xff000000, R9, 0xf8, !PT ;  /* 0xff00000014097812 */ /* 0x000fe200078ef809 */
[----:B------:R-:W-:Y:S01]  /*7e90*/  IMAD R35, R26, 0x1000000, R35 ;  /* 0x010000001a237824 */ /* 0x000fe200078e0223 */
[----:B------:R-:W-:Y:S01]  /*7ea0*/  LEA R21, R38, UR4, 0x2 ;  /* 0x0000000426157c11 */ /* 0x000fe2000f8e10ff */
[----:B------:R-:W-:Y:S01]  /*7eb0*/  IMAD R32, R27, 0x1000000, R32 ;  /* 0x010000001b207824 */ /* 0x000fe200078e0220 */
[----:B------:R-:W-:-:S02]  /*7ec0*/  LOP3.LUT R17, R22, 0xff000000, R17, 0xf8, !PT ;  /* 0xff00000016117812 */ /* 0x000fc400078ef811 */
        /* <DEDUP_REMOVED lines=17> */
.L_x_908:
[----:B------:R-:W-:Y:S05]  /*7fe0*/  BSYNC.RECONVERGENT B0 ;  /* 0x0000000000007941 */ /* 0x000fea0003800200 */
.L_x_907:
[----:B------:R-:W-:Y:S06]  /*7ff0*/  BAR.SYNC.DEFER_BLOCKING 0x0 ;  /* 0x0000000000007b1d */ /* 0x000fec0000010000 */
[----:B------:R-:W1:Y:S02]  /*8000*/  LDCU UR4, c[0x0][0x360] ;  /* 0x00006c00ff0477ac */ /* 0x000e640008000800 */
[----:B-1----:R-:W-:Y:S05]  /*8010*/  @!P2 EXIT ;  /* 0x000000000000a94d */ /* 0x002fea0003800000 */
[----:B0-----:R-:W0:Y:S01]  /*8020*/  LDC R6, c[0x0][0x364] ;  /* 0x0000d900ff067b82 */ /* 0x001e220000000800 */
[----:B------:R-:W-:Y:S01]  /*8030*/  IMAD R7, R33, UR4, R10 ;  /* 0x0000000421077c24 */ /* 0x000fe2000f8e020a */
[----:B------:R-:W-:Y:S01]  /*8040*/  BSSY.RECONVERGENT B0, `(.L_x_1101) ;  /* 0x0000058000007945 */ /* 0x000fe20003800200 */
[----:B------:R-:W-:Y:S02]  /*8050*/  IMAD.SHL.U32 R8, R0, 0x20, RZ ;  /* 0x0000002000087824 */ /* 0x000fe400078e00ff */
[----:B0-----:R-:W-:-:S04]  /*8060*/  IMAD R6, R6, UR4, RZ ;  /* 0x0000000406067c24 */ /* 0x001fc8000f8e02ff */
[----:B------:R-:W0:Y:S01]  /*8070*/  I2F.U32.RP R14, R6 ;  /* 0x00000006000e7306 */ /* 0x000e220000209000 */
[--C-:B------:R-:W-:Y:S01]  /*8080*/  IMAD.IADD R9, R7, 0x1, R6.reuse ;  /* 0x0000000107097824 */ /* 0x100fe200078e0206 */
[----:B------:R-:W-:Y:S01]  /*8090*/  ISETP.NE.U32.AND P2, PT, R6, RZ, PT ;  /* 0x000000ff0600720c */ /* 0x000fe20003f45070 */
[----:B------:R-:W-:-:S03]  /*80a0*/  IMAD.MOV R15, RZ, RZ, -R6 ;  /* 0x000000ffff0f7224 */ /* 0x000fc600078e0a06 */
[----:B------:R-:W-:Y:S02]  /*80b0*/  ISETP.GE.AND P0, PT, R9, R8, PT ;  /* 0x000000080900720c */ /* 0x000fe40003f06270 */
[----:B------:R-:W-:Y:S01]  /*80c0*/  VIMNMX R10, PT, PT, R8, R9, !PT ;  /* 0x00000009080a7248 */ /* 0x000fe20007fe0100 */
[----:B0-----:R-:W0:Y:S02]  /*80d0*/  MUFU.RCP R14, R14 ;  /* 0x0000000e000e7308 */ /* 0x001e240000001000 */
        /* <DEDUP_REMOVED lines=21> */
[----:B------:R-:W-:Y:S01]  /*8230*/  ISETP.GE.U32.AND P1, PT, R10, 0x3, PT ;  /* 0x000000030a00780c */ /* 0x000fe20003f26070 */
[----:B------:R-:W-:Y:S02]  /*8240*/  IMAD.MOV.U32 R41, RZ, RZ, R7 ;  /* 0x000000ffff297224 */ /* 0x000fe400078e0007 */
[----:B------:R-:W-:-:S13]  /*8250*/  LOP3.LUT P0, R16, R12, 0x3, RZ, 0xc0, !PT ;  /* 0x000000030c107812 */ /* 0x000fda000780c0ff */
        /* <DEDUP_REMOVED lines=22> */
.L_x_1104:
[----:B------:R-:W-:Y:S05]  /*83c0*/  BSYNC.RECONVERGENT B1 ;  /* 0x0000000000017941 */ /* 0x000fea0003800200 */
.L_x_1103:
[----:B------:R-:W-:Y:S05]  /*83d0*/  @!P1 BRA `(.L_x_1102) ;  /* 0x0000000000789947 */ /* 0x000fea0003800000 */
[----:B------:R-:W1:Y:S01]  /*83e0*/  S2UR UR5, SR_CgaCtaId ;  /* 0x00000000000579c3 */ /* 0x000e620000008800 */
[----:B------:R-:W-:Y:S01]  /*83f0*/  UMOV UR4, 0x400 ;  /* 0x0000040000047882 */ /* 0x000fe20000000000 */
[C-C-:B------:R-:W-:Y:S02]  /*8400*/  IMAD R49, R6.reuse, 0x2, R41.reuse ;  /* 0x0000000206317824 */ /* 0x140fe400078e0229 */
[C-C-:B------:R-:W-:Y:S02]  /*8410*/  IMAD R51, R6.reuse, 0x3, R41.reuse ;  /* 0x0000000306337824 */ /* 0x140fe400078e0229 */
[--C-:B------:R-:W-:Y:S02]  /*8420*/  IMAD.MOV.U32 R47, RZ, RZ, R41.reuse ;  /* 0x000000ffff2f7224 */ /* 0x100fe400078e0029 */
[C---:B------:R-:W-:Y:S02]  /*8430*/  IMAD.IADD R53, R6.reuse, 0x1, R41 ;  /* 0x0000000106357824 */ /* 0x040fe400078e0229 */
[----:B------:R-:W-:Y:S01]  /*8440*/  IMAD.SHL.U32 R45, R6, 0x4, RZ ;  /* 0x00000004062d7824 */ /* 0x000fe200078e00ff */
[----:B-1----:R-:W-:-:S06]  /*8450*/  ULEA UR4, UR5, UR4, 0x18 ;  /* 0x0000000405047291 */ /* 0x002fcc000f8ec0ff */
[----:B------:R-:W-:-:S07]  /*8460*/  LEA R43, R41, UR4, 0x4 ;  /* 0x00000004292b7c11 */ /* 0x000fce000f8e20ff */
.L_x_1105:
[C-C-:B-12---:R-:W-:Y:S01]  /*8470*/  IMAD R16, R6.reuse, 0x10, R43.reuse ;  /* 0x0000001006107824 */ /* 0x146fe200078e022b */
[----:B0-----:R0:W1:Y:S01]  /*8480*/  LDS.128 R12, [R43] ;  /* 0x000000002b0c7984 */ /* 0x0010620000000c00 */
[C-C-:B------:R-:W-:Y:S01]  /*8490*/  IMAD R20, R6.reuse, 0x20, R43.reuse ;  /* 0x0000002006147824 */ /* 0x140fe200078e022b */
[C---:B------:R-:W-:Y:S01]  /*84a0*/  IADD3 R41, PT, PT, R6.reuse, R41, R6 ;  /* 0x0000002906297210 */ /* 0x040fe20007ffe006 */
[C---:B------:R-:W-:Y:S02]  /*84b0*/  IMAD R24, R6.reuse, 0x30, R43 ;  /* 0x0000003006187824 */ /* 0x040fe400078e022b */
        /* <DEDUP_REMOVED lines=16> */
.L_x_1102:
[----:B------:R-:W-:Y:S05]  /*85c0*/  BSYNC.RECONVERGENT B0 ;  /* 0x0000000000007941 */ /* 0x000fea0003800200 */
.L_x_1101:
[----:B------:R-:W-:-:S13]  /*85d0*/  ISETP.NE.AND P0, PT, R11, 0x1, PT ;  /* 0x000000010b00780c */ /* 0x000fda0003f05270 */
[----:B------:R-:W-:Y:S05]  /*85e0*/  @!P0 EXIT ;  /* 0x000000000000894d */ /* 0x000fea0003800000 */
[----:B012---:R-:W0:Y:S01]  /*85f0*/  S2R R12, SR_CgaCtaId ;  /* 0x00000000000c7919 */ /* 0x007e220000008800 */
[----:B------:R-:W-:Y:S01]  /*8600*/  ISETP.GE.AND P0, PT, R7, R8, PT ;  /* 0x000000080700720c */ /* 0x000fe20003f06270 */
[----:B------:R-:W-:Y:S01]  /*8610*/  BSSY.RECONVERGENT B0, `(.L_x_1106) ;  /* 0x000003c000007945 */ /* 0x000fe20003800200 */
[----:B------:R-:W-:Y:S01]  /*8620*/  MOV R31, 0x400 ;  /* 0x00000400001f7802 */ /* 0x000fe20000000f00 */
[----:B------:R-:W-:-:S03]  /*8630*/  IMAD.SHL.U32 R30, R0, 0x200, RZ ;  /* 0x00000200001e7824 */ /* 0x000fc600078e00ff */
[----:B0-----:R-:W-:-:S07]  /*8640*/  LEA R31, R12, R31, 0x18 ;  /* 0x0000001f0c1f7211 */ /* 0x001fce00078ec0ff */
[----:B------:R-:W-:Y:S05]  /*8650*/  @P0 BRA `(.L_x_1107) ;  /* 0x0000000000dc0947 */ /* 0x000fea0003800000 */
[C---:B------:R-:W-:Y:S01]  /*8660*/  VIADD R16, R10.reuse, 0x1 ;  /* 0x000000010a107836 */ /* 0x040fe20000000000 */
        /* <DEDUP_REMOVED lines=24> */
.L_x_1109:
[----:B------:R-:W-:Y:S05]  /*87f0*/  BSYNC.RECONVERGENT B1 ;  /* 0x0000000000017941 */ /* 0x000fea0003800200 */
.L_x_1108:
[----:B------:R-:W-:Y:S05]  /*8800*/  @!P1 BRA `(.L_x_1107) ;  /* 0x0000000000709947 */ /* 0x000fea0003800000 */
[----:B0-2---:R-:W-:Y:S02]  /*8810*/  IMAD R12, R41, 0x10, R30 ;  /* 0x00000010290c7824 */ /* 0x005fe400078e021e */
[C-C-:B------:R-:W-:Y:S02]  /*8820*/  IMAD R47, R6.reuse, 0x2, R41.reuse ;  /* 0x00000002062f7824 */ /* 0x140fe400078e0229 */
[C-C-:B------:R-:W-:Y:S02]  /*8830*/  IMAD R49, R6.reuse, 0x3, R41.reuse ;  /* 0x0000000306317824 */ /* 0x140fe400078e0229 */
[C-C-:B------:R-:W-:Y:S02]  /*8840*/  IMAD.IADD R51, R6.reuse, 0x1, R41.reuse ;  /* 0x0000000106337824 */ /* 0x140fe400078e0229 */
[----:B------:R-:W-:Y:S02]  /*8850*/  IMAD.MOV.U32 R45, RZ, RZ, R41 ;  /* 0x000000ffff2d7224 */ /* 0x000fe400078e0029 */
[----:B------:R-:W-:-:S02]  /*8860*/  IMAD.SHL.U32 R53, R6, 0x4, RZ ;  /* 0x0000000406357824 */ /* 0x000fc400078e00ff */
[----:B------:R-:W-:-:S07]  /*8870*/  IMAD.IADD R43, R31, 0x1, R12 ;  /* 0x000000011f2b7824 */ /* 0x000fce00078e020c */
.L_x_1110:
[C-C-:B-1----:R-:W-:Y:S01]  /*8880*/  IMAD R16, R6.reuse, 0x10, R43.reuse ;  /* 0x0000001006107824 */ /* 0x142fe200078e022b */
[----:B------:R0:W1:Y:S01]  /*8890*/  LDS.128 R12, [R43] ;  /* 0x000000002b0c7984 */ /* 0x0000620000000c00 */
        /* <DEDUP_REMOVED lines=19> */
.L_x_1107:
[----:B------:R-:W-:Y:S05]  /*89d0*/  BSYNC.RECONVERGENT B0 ;  /* 0x0000000000007941 */ /* 0x000fea0003800200 */
.L_x_1106:
[----:B------:R-:W-:-:S13]  /*89e0*/  ISETP.NE.AND P0, PT, R11, 0x2, PT ;  /* 0x000000020b00780c */ /* 0x000fda0003f05270 */
[----:B------:R-:W-:Y:S05]  /*89f0*/  @!P0 EXIT ;  /* 0x000000000000894d */ /* 0x000fea0003800000 */
[----:B------:R-:W-:Y:S01]  /*8a00*/  ISETP.GE.AND P0, PT, R7, R8, PT ;  /* 0x000000080700720c */ /* 0x000fe20003f06270 */
[----:B------:R-:W-:Y:S01]  /*8a10*/  BSSY.RECONVERGENT B0, `(.L_x_1111) ;  /* 0x0000039000007945 */ /* 0x000fe20003800200 */
[----:B------:R-:W-:-:S11]  /*8a20*/  IADD3 R28, PT, PT, R30, R31, R30 ;  /* 0x0000001f1e1c7210 */ /* 0x000fd60007ffe01e */
[----:B------:R-:W-:Y:S05]  /*8a30*/  @P0 BRA `(.L_x_1112) ;  /* 0x0000000000d80947 */ /* 0x000fea0003800000 */
[C---:B012---:R-:W-:Y:S01]  /*8a40*/  VIADD R12, R10.reuse, 0x1 ;  /* 0x000000010a0c7836 */ /* 0x047fe20000000000 */
[----:B------:R-:W-:Y:S01]  /*8a50*/  BSSY.RECONVERGENT B1, `(.L_x_1113) ;  /* 0x0000017000017945 */ /* 0x000fe20003800200 */
[----:B------:R-:W-:Y:S01]  /*8a60*/  ISETP.GE.U32.AND P1, PT, R10, 0x3, PT ;  /* 0x000000030a00780c */ /* 0x000fe20003f26070 */
[----:B------:R-:W-:Y:S02]  /*8a70*/  IMAD.MOV.U32 R29, RZ, RZ, R7 ;  /* 0x000000ffff1d7224 */ /* 0x000fe400078e0007 */
        /* <DEDUP_REMOVED lines=20> */
.L_x_1114:
[----:B------:R-:W-:Y:S05]  /*8bc0*/  BSYNC.RECONVERGENT B1 ;  /* 0x0000000000017941 */ /* 0x000fea0003800200 */
.L_x_1113:
[----:B------:R-:W-:Y:S05]  /*8bd0*/  @!P1 BRA `(.L_x_1112) ;  /* 0x0000000000709947 */ /* 0x000fea0003800000 */
[--C-:B0-2---:R-:W-:Y:S02]  /*8be0*/  IMAD R12, R0, 0x40, R29.reuse ;  /* 0x00000040000c7824 */ /* 0x105fe400078e021d */
[C-C-:B------:R-:W-:Y:S02]  /*8bf0*/  IMAD R45, R6.reuse, 0x2, R29.reuse ;  /* 0x00000002062d7824 */ /* 0x140fe400078e021d */
[C---:B------:R-:W-:Y:S02]  /*8c00*/  IMAD.SHL.U32 R49, R6.reuse, 0x4, RZ ;  /* 0x0000000406317824 */ /* 0x040fe400078e00ff */
[C-C-:B------:R-:W-:Y:S02]  /*8c10*/  IMAD R47, R6.reuse, 0x3, R29.reuse ;  /* 0x00000003062f7824 */ /* 0x140fe400078e021d */
[--C-:B------:R-:W-:Y:S02]  /*8c20*/  IMAD.IADD R51, R6, 0x1, R29.reuse ;  /* 0x0000000106337824 */ /* 0x100fe400078e021d */
[----:B------:R-:W-:-:S02]  /*8c30*/  IMAD.MOV.U32 R43, RZ, RZ, R29 ;  /* 0x000000ffff2b7224 */ /* 0x000fc400078e001d */
[----:B------:R-:W-:-:S07]  /*8c40*/  IMAD.U32 R41, R12, 0x10, R31 ;  /* 0x000000100c297824 */ /* 0x000fce00078e001f */
.L_x_1115:
[C-C-:B0-----:R-:W-:Y:S01]  /*8c50*/  IMAD R16, R6.reuse, 0x10, R41.reuse ;  /* 0x0000001006107824 */ /* 0x141fe200078e0229 */
        /* <DEDUP_REMOVED lines=20> */
.L_x_1112:
[----:B------:R-:W-:Y:S05]  /*8da0*/  BSYNC.RECONVERGENT B0 ;  /* 0x0000000000007941 */ /* 0x000fea0003800200 */
.L_x_1111:
[----:B------:R-:W-:-:S13]  /*8db0*/  ISETP.NE.AND P0, PT, R11, 0x3, PT ;  /* 0x000000030b00780c */ /* 0x000fda0003f05270 */
[----:B------:R-:W-:Y:S05]  /*8dc0*/  @!P0 EXIT ;  /* 0x000000000000894d */ /* 0x000fea0003800000 */
[----:B------:R-:W-:-:S13]  /*8dd0*/  ISETP.GE.AND P0, PT, R7, R8, PT ;  /* 0x000000080700720c */ /* 0x000fda0003f06270 */
[----:B------:R-:W-:Y:S05]  /*8de0*/  @P0 EXIT ;  /* 0x000000000000094d */ /* 0x000fea0003800000 */
[C---:B------:R-:W-:Y:S01]  /*8df0*/  VIADD R4, R10.reuse, 0x1 ;  /* 0x000000010a047836 */ /* 0x040fe20000000000 */
[----:B------:R-:W-:Y:S01]  /*8e00*/  BSSY.RECONVERGENT B0, `(.L_x_1116) ;  /* 0x0000017000007945 */ /* 0x000fe20003800200 */
[----:B------:R-:W-:Y:S01]  /*8e10*/  ISETP.GE.U32.AND P1, PT, R10, 0x3, PT ;  /* 0x000000030a00780c */ /* 0x000fe20003f26070 */
[----:B------:R-:W-:Y:S02]  /*8e20*/  IMAD.IADD R28, R30, 0x1, R28 ;  /* 0x000000011e1c7824 */ /* 0x000fe400078e021c */
[----:B012---:R-:W-:-:S13]  /*8e30*/  LOP3.LUT P0, R16, R4, 0x3, RZ, 0xc0, !PT ;  /* 0x0000000304107812 */ /* 0x007fda000780c0ff */
        /* <DEDUP_REMOVED lines=19> */
.L_x_1117:
[----:B------:R-:W-:Y:S05]  /*8f70*/  BSYNC.RECONVERGENT B0 ;  /* 0x0000000000007941 */ /* 0x000fea0003800200 */
.L_x_1116:
[----:B------:R-:W-:Y:S05]  /*8f80*/  @!P1 EXIT ;  /* 0x000000000000994d */ /* 0x000fea0003800000 */
[--C-:B------:R-:W-:Y:S02]  /*8f90*/  IMAD R0, R0, 0x60, R7.reuse ;  /* 0x0000006000007824 */ /* 0x100fe400078e0207 */
[C---:B------:R-:W-:Y:S02]  /*8fa0*/  IMAD R35, R6.reuse, 0x2, R7 ;  /* 0x0000000206237824 */ /* 0x040fe400078e0207 */
[----:B------:R-:W-:Y:S02]  /*8fb0*/  IMAD.SHL.U32 R39, R6, 0x4, RZ ;  /* 0x0000000406277824 */ /* 0x000fe400078e00ff */
[----:B------:R-:W-:Y:S02]  /*8fc0*/  IMAD.U32 R9, R0, 0x10, R31 ;  /* 0x0000001000097824 */ /* 0x000fe400078e001f */
[----:B------:R-:W-:Y:S02]  /*8fd0*/  IMAD R37, R6, 0x3, R7 ;  /* 0x0000000306257824 */ /* 0x000fe400078e0207 */
[----:B------:R-:W-:-:S02]  /*8fe0*/  IMAD.IADD R41, R7, 0x1, R6 ;  /* 0x0000000107297824 */ /* 0x000fc400078e0206 */
[----:B------:R-:W-:-:S07]  /*8ff0*/  IMAD.MOV.U32 R33, RZ, RZ, R7 ;  /* 0x000000ffff217224 */ /* 0x000fce00078e0007 */
.L_x_1118:
        /* <DEDUP_REMOVED lines=21> */
[----:B------:R-:W-:Y:S05]  /*9150*/  EXIT ;  /* 0x000000000000794d */ /* 0x000fea0003800000 */
.L_x_1119:
        /* <DEDUP_REMOVED lines=10> */
.L_x_1485:


//--------------------- .text._ZN18transformer_engine43_GLOBAL__N__603fe5ac_10_swizzle_cu_2a895db426swizzle_row_scaling_kernelIiLi128ELi4EEEvPKvPviiii --------------------------
	.section	.text._ZN18transformer_engine43_GLOBAL__N__603fe5ac_10_swizzle_cu_2a895db426swizzle_row_scaling_kernelIiLi128ELi4EEEvPKvPviiii,"ax",@progbits
	.align	128
.text._ZN18transformer_engine43_GLOBAL__N__603fe5ac_10_swizzle_cu_2a895db426swizzle_row_scaling_kernelIiLi128ELi4EEEvPKvPviiii:
        .type           _ZN18transformer_engine43_GLOBAL__N__603fe5ac_10_swizzle_cu_2a895db426swizzle_row_scaling_kernelIiLi128ELi4EEEvPKvPviiii,@function
        .size           _ZN18transformer_engine43_GLOBAL__N__603fe5ac_10_swizzle_cu_2a895db426swizzle_row_scaling_kernelIiLi128ELi4EEEvPKvPviiii,(.L_x_1486 - _ZN18transformer_engine43_GLOBAL__N__603fe5ac_10_swizzle_cu_2a895db426swizzle_row_scaling_kernelIiLi128ELi4EEEvPKvPviiii)
        .other          _ZN18transformer_engine43_GLOBAL__N__603fe5ac_10_swizzle_cu_2a895db426swizzle_row_scaling_kernelIiLi128ELi4EEEvPKvPviiii,@"STO_CUDA_ENTRY STV_DEFAULT"
_ZN18transformer_engine43_GLOBAL__N__603fe5ac_10_swizzle_cu_2a895db426swizzle_row_scaling_kernelIiLi128ELi4EEEvPKvPviiii:
[----:B------:R-:W-:Y:S01]  /*0000*/  LDC R1, c[0x0][0x37c] ;  /* 0x0000df00ff017b82 */ /* 0x000fe20000000800 */
[----:B------:R-:W0:Y:S07]  /*0010*/  S2R R5, SR_CTAID.X ;  /* 0x0000000000057919 */ /* 0x000e2e0000002500 */
[----:B------:R-:W1:Y:S01]  /*0020*/  LDC R18, c[0x0][0x370] ;  /* 0x0000dc00ff127b82 */ /* 0x000e620000000800 */
[----:B------:R-:W2:Y:S01]  /*0030*/  LDCU UR4, c[0x0][0x374] ;  /* 0x00006e80ff0477ac */ /* 0x000ea20008000800 */
[----:B------:R-:W-:Y:S01]  /*0040*/  IMAD.MOV.U32 R13, RZ, RZ, 0x20 ;  /* 0x00000020ff0d7424 */ /* 0x000fe200078e00ff */
[----:B------:R-:W3:Y:S01]  /*0050*/  S2R R2, SR_TID.X ;  /* 0x0000000000027919 */ /* 0x000ee20000002100 */
[----:B------:R-:W-:Y:S01]  /*0060*/  BSSY.RECONVERGENT B0, `(.L_x_1120) ;  /* 0x000022a000007945 */ /* 0x000fe20003800200 */
[----:B------:R-:W4:Y:S01]  /*0070*/  LDCU UR7, c[0x0][0x398] ;  /* 0x00007300ff0777ac */ /* 0x000f220008000800 */
[----:B------:R-:W5:Y:S02]  /*0080*/  S2R R9, SR_CTAID.Y ;  /* 0x0000000000097919 */ /* 0x000f640000002600 */
[----:B------:R-:W4:Y:S01]  /*0090*/  LDC R3, c[0x0][0x394] ;  /* 0x0000e500ff037b82 */ /* 0x000f220000000800 */
[----:B------:R-:W0:Y:S07]  /*00a0*/  LDCU.64 UR8, c[0x0][0x358] ;  /* 0x00006b00ff0877ac */ /* 0x000e2e0008000a00 */
[----:B------:R-:W3:Y:S01]  /*00b0*/  LDC R6, c[0x0][0x390] ;  /* 0x0000e400ff067b82 */ /* 0x000ee20000000800 */
[----:B--2---:R-:W-:Y:S01]  /*00c0*/  UIADD3 UR4, UPT, UPT, UR4, -0x1, URZ ;  /* 0xffffffff04047890 */ /* 0x004fe2000fffe0ff */
[----:B-1----:R-:W-:-:S05]  /*00d0*/  VIADD R18, R18, 0xffffffff ;  /* 0xffffffff12127836 */ /* 0x002fca0000000000 */
[----:B0-----:R-:W-:Y:S02]  /*00e0*/  ISETP.NE.AND P1, PT, R5, R18, PT ;  /* 0x000000120500720c */ /* 0x001fe40003f25270 */
[----:B----4-:R-:W-:-:S04]  /*00f0*/  SHF.R.S32.HI R0, RZ, 0x1f, R3 ;  /* 0x0000001fff007819 */ /* 0x010fc80000011403 */
[----:B------:R-:W-:Y:S02]  /*0100*/  LEA.HI R0, R0, R3, RZ, 0x2 ;  /* 0x0000000300007211 */ /* 0x000fe400078f10ff */
[----:B---3--:R-:W-:Y:S02]  /*0110*/  ISETP.LE.AND P0, PT, R6, UR7, PT ;  /* 0x0000000706007c0c */ /* 0x008fe4000bf03270 */
[----:B------:R-:W-:Y:S02]  /*0120*/  SHF.R.S32.HI R16, RZ, 0x2, R0 ;  /* 0x00000002ff107819 */ /* 0x000fe40000011400 */
[----:B-----5:R-:W-:-:S03]  /*0130*/  ISETP.EQ.AND P0, PT, R9, UR4, !P0 ;  /* 0x0000000409007c0c */ /* 0x020fc6000c702270 */
[C---:B------:R-:W-:Y:S02]  /*0140*/  @!P1 VIADD R0, R16.reuse, 0xffffffff ;  /* 0xffffffff10009836 */ /* 0x040fe40000000000 */
[----:B------:R-:W-:-:S03]  /*0150*/  IMAD R4, R16, R9, RZ ;  /* 0x0000000910047224 */ /* 0x000fc600078e02ff */
[----:B------:R-:W-:Y:S01]  /*0160*/  @!P1 SHF.R.S32.HI R7, RZ, 0x1f, R0 ;  /* 0x0000001fff079819 */ /* 0x000fe20000011400 */
[----:B------:R-:W-:-:S03]  /*0170*/  IMAD.SHL.U32 R4, R4, 0x80, RZ ;  /* 0x0000008004047824 */ /* 0x000fc600078e00ff */
[----:B------:R-:W-:Y:S01]  /*0180*/  @!P1 LEA.HI R7, R7, R0, RZ, 0x5 ;  /* 0x0000000007079211 */ /* 0x000fe200078f28ff */
[----:B------:R-:W-:-:S03]  /*0190*/  IMAD R10, R5, 0x20, R4 ;  /* 0x00000020050a7824 */ /* 0x000fc600078e0204 */
[----:B------:R-:W-:-:S04]  /*01a0*/  @!P1 LOP3.LUT R7, R7, 0xffffffe0, RZ, 0xc0, !PT ;  /* 0xffffffe007079812 */ /* 0x000fc800078ec0ff */
[----:B------:R-:W-:Y:S02]  /*01b0*/  @!P1 IADD3 R13, PT, PT, R0, 0x1, -R7 ;  /* 0x00000001000d9810 */ /* 0x000fe40007ffe807 */
[----:B------:R-:W-:Y:S02]  /*01c0*/  LEA R0, P2, R5, R4, 0xc ;  /* 0x0000000405007211 */ /* 0x000fe400078460ff */
[----:B------:R-:W-:Y:S02]  /*01d0*/  ISETP.GE.U32.AND P1, PT, R2, R13, PT ;  /* 0x0000000d0200720c */ /* 0x000fe40003f26070 */
[----:B------:R-:W-:-:S11]  /*01e0*/  LEA.HI.X.SX32 R11, R4, RZ, 0x1, P2 ;  /* 0x000000ff040b7211 */ /* 0x000fd600010f0eff */
[----:B------:R-:W-:Y:S05]  /*01f0*/  @P1 BRA `(.L_x_1121) ;  /* 0x0000002000401947 */ /* 0x000fea0003800000 */
[----:B------:R-:W0:Y:S01]  /*0200*/  S2R R15, SR_TID.Y ;  /* 0x00000000000f7919 */ /* 0x000e220000002200 */
[----:B------:R-:W1:Y:S01]  /*0210*/  LDC.64 R8, c[0x0][0x380] ;  /* 0x0000e000ff087b82 */ /* 0x000e620000000a00 */
[----:B------:R-:W-:-:S07]  /*0220*/  SHF.R.S32.HI R14, RZ, 0x1f, R10 ;  /* 0x0000001fff0e7819 */ /* 0x000fce000001140a */
[----:B------:R-:W2:Y:S01]  /*0230*/  LDC R12, c[0x0][0x39c] ;  /* 0x0000e700ff0c7b82 */ /* 0x000ea20000000800 */
[----:B0-----:R-:W-:-:S05]  /*0240*/  IMAD R17, R16, R15, R2 ;  /* 0x0000000f10117224 */ /* 0x001fca00078e0202 */
[----:B------:R-:W-:-:S04]  /*0250*/  IADD3 R4, P1, PT, R10, R17, RZ ;  /* 0x000000110a047210 */ /* 0x000fc80007f3e0ff */
[----:B------:R-:W-:Y:S02]  /*0260*/  LEA.HI.X.SX32 R7, R17, R14, 0x1, P1 ;  /* 0x0000000e11077211 */ /* 0x000fe400008f0eff */
[----:B-1----:R-:W-:-:S04]  /*0270*/  LEA R6, P1, R4, R8, 0x2 ;  /* 0x0000000804067211 */ /* 0x002fc800078210ff */
[----:B------:R-:W-:-:S05]  /*0280*/  LEA.HI.X R7, R4, R9, R7, 0x2, P1 ;  /* 0x0000000904077211 */ /* 0x000fca00008f1407 */
[----:B------:R0:W5:Y:S01]  /*0290*/  LDG.E.CONSTANT R4, desc[UR8][R6.64] ;  /* 0x0000000806047981 */ /* 0x000162000c1e9900 */
[----:B--2---:R-:W-:-:S04]  /*02a0*/  ISETP.GE.AND P1, PT, R12, R3, PT ;  /* 0x000000030c00720c */ /* 0x004fc80003f26270 */
[----:B------:R-:W-:-:S04]  /*02b0*/  ISETP.EQ.AND P1, PT, R5, R18, !P1 ;  /* 0x000000120500720c */ /* 0x000fc80004f22270 */
[----:B------:R-:W-:-:S13]  /*02c0*/  PLOP3.LUT P0, PT, P0, P1, PT, 0xf8, 0x8f ;  /* 0x00000000008f781c */ /* 0x000fda0000703f70 */
        /* <DEDUP_REMOVED lines=38> */
.L_x_1124:
[----:B-----5:R-:W-:-:S07]  /*0530*/  LOP3.LUT R4, R4, 0xffffff00, RZ, 0xc0, !PT ;  /* 0xffffff0004047812 */ /* 0x020fce00078ec0ff */
.L_x_1125:
[----:B------:R-:W-:Y:S05]  /*0540*/  BSYNC.RECONVERGENT B1 ;  /* 0x0000000000017941 */ /* 0x000fea0003800200 */
.L_x_1123:
        /* <DEDUP_REMOVED lines=25> */
.L_x_1127:
[----:B-----5:R-:W-:-:S07]  /*06e0*/  LOP3.LUT R4, R4, 0xffff00ff, RZ, 0xc0, !PT ;  /* 0xffff00ff04047812 */ /* 0x020fce00078ec0ff */
.L_x_1128:
[----:B------:R-:W-:Y:S05]  /*06f0*/  BSYNC.RECONVERGENT B1 ;  /* 0x0000000000017941 */ /* 0x000fea0003800200 */
.L_x_1126:
        /* <DEDUP_REMOVED lines=25> */
.L_x_1130:
[----:B-----5:R-:W-:-:S07]  /*0890*/  LOP3.LUT R4, R4, 0xff00ffff, RZ, 0xc0, !PT ;  /* 0xff00ffff04047812 */ /* 0x020fce00078ec0ff */
.L_x_1131:
[----:B------:R-:W-:Y:S05]  /*08a0*/  BSYNC.RECONVERGENT B1 ;  /* 0x0000000000017941 */ /* 0x000fea0003800200 */
.L_x_1129:
        /* <DEDUP_REMOVED lines=25> */
.L_x_1132:
[----:B-----5:R-:W-:-:S07]  /*0a40*/  LOP3.LUT R4, R4, 0xffffff, RZ, 0xc0, !PT ;  /* 0x00ffffff04047812 */ /* 0x020fce00078ec0ff */
.L_x_1133:
[----:B------:R-:W-:Y:S05]  /*0a50*/  BSYNC.RECONVERGENT B1 ;  /* 0x0000000000017941 */ /* 0x000fea0003800200 */
.L_x_1122:
[----:B------:R-:W-:-:S05]  /*0a60*/  IMAD R19, R16, 0x20, R17 ;  /* 0x0000002010137824 */ /* 0x000fca00078e0211 */
        /* <DEDUP_REMOVED lines=12> */
[----:B-1----:R-:W1:Y:S02]  /*0b30*/  MUFU.RCP R21, R21 ;  /* 0x0000001500157308 */ /* 0x002e640000001000 */
[----:B-1----:R-:W-:-:S06]  /*0b40*/  VIADD R22, R21, 0xffffffe ;  /* 0x0ffffffe15167836 */ /* 0x002fcc0000000000 */
[----:B0-----:R-:W0:Y:S02]  /*0b50*/  F2I.FTZ.U32.TRUNC.NTZ R7, R22 ;  /* 0x0000001600077305 */ /* 0x001e24000021f000 */
        /* <DEDUP_REMOVED lines=31> */
.L_x_1136:
[----:B-----5:R-:W-:-:S07]  /*0d50*/  LOP3.LUT R5, R5, 0xffffff00, RZ, 0xc0, !PT ;  /* 0xffffff0005057812 */ /* 0x020fce00078ec0ff */
.L_x_1137:
[----:B------:R-:W-:Y:S05]  /*0d60*/  BSYNC.RECONVERGENT B1 ;  /* 0x0000000000017941 */ /* 0x000fea0003800200 */
.L_x_1135:
        /* <DEDUP_REMOVED lines=25> */
.L_x_1139:
[----:B-----5:R-:W-:-:S07]  /*0f00*/  LOP3.LUT R5, R5, 0xffff00ff, RZ, 0xc0, !PT ;  /* 0xffff00ff05057812 */ /* 0x020fce00078ec0ff */
.L_x_1140:
[----:B------:R-:W-:Y:S05]  /*0f10*/  BSYNC.RECONVERGENT B1 ;  /* 0x0000000000017941 */ /* 0x000fea0003800200 */
.L_x_1138:
        /* <DEDUP_REMOVED lines=25> */
.L_x_1142:
[----:B-----5:R-:W-:-:S07]  /*10b0*/  LOP3.LUT R5, R5, 0xff00ffff, RZ, 0xc0, !PT ;  /* 0xff00ffff05057812 */ /* 0x020fce00078ec0ff */
.L_x_1143:
[----:B------:R-:W-:Y:S05]  /*10c0*/  BSYNC.RECONVERGENT B1 ;  /* 0x0000000000017941 */ /* 0x000fea0003800200 */
.L_x_1141:
        /* <DEDUP_REMOVED lines=25> */
.L_x_1144:
[----:B-----5:R-:W-:-:S07]  /*1260*/  LOP3.LUT R5, R5, 0xffffff, RZ, 0xc0, !PT ;  /* 0x00ffffff05057812 */ /* 0x020fce00078ec0ff */
.L_x_1145:
[----:B------:R-:W-:Y:S05]  /*1270*/  BSYNC.RECONVERGENT B1 ;  /* 0x0000000000017941 */ /* 0x000fea0003800200 */
.L_x_1134:
[----:B------:R-:W-:-:S05]  /*1280*/  IMAD R17, R16, 0x40, R17 ;  /* 0x0000004010117824 */ /* 0x000fca00078e0211 */
[----:B0-----:R-:W-:-:S04]  /*1290*/  IADD3 R7, P1, PT, R10, R17, RZ ;  /* 0x000000110a077210 */ /* 0x001fc80007f3e0ff */
        /* <DEDUP_REMOVED lines=43> */
.L_x_1148:
[----:B-----5:R-:W-:-:S07]  /*1550*/  LOP3.LUT R6, R6, 0xffffff00, RZ, 0xc0, !PT ;  /* 0xffffff0006067812 */ /* 0x020fce00078ec0ff */
.L_x_1149:
[----:B------:R-:W-:Y:S05]  /*1560*/  BSYNC.RECONVERGENT B1 ;  /* 0x0000000000017941 */ /* 0x000fea0003800200 */
.L_x_1147:
        /* <DEDUP_REMOVED lines=25> */
.L_x_1151:
[----:B-----5:R-:W-:-:S07]  /*1700*/  LOP3.LUT R6, R6, 0xffff00ff, RZ, 0xc0, !PT ;  /* 0xffff00ff06067812 */ /* 0x020fce00078ec0ff */
.L_x_1152:
[----:B------:R-:W-:Y:S05]  /*1710*/  BSYNC.RECONVERGENT B1 ;  /* 0x0000000000017941 */ /* 0x000fea0003800200 */
.L_x_1150:
        /* <DEDUP_REMOVED lines=25> */
.L_x_1154:
[----:B-----5:R-:W-:-:S07]  /*18b0*/  LOP3.LUT R6, R6, 0xff00ffff, RZ, 0xc0, !PT ;  /* 0xff00ffff06067812 */ /* 0x020fce00078ec0ff */
.L_x_1155:
[----:B------:R-:W-:Y:S05]  /*18c0*/  BSYNC.RECONVERGENT B1 ;  /* 0x0000000000017941 */ /* 0x000fea0003800200 */
.L_x_1153:
        /* <DEDUP_REMOVED lines=25> */
.L_x_1156:
[----:B-----5:R-:W-:-:S07]  /*1a60*/  LOP3.LUT R6, R6, 0xffffff, RZ, 0xc0, !PT ;  /* 0x00ffffff06067812 */ /* 0x020fce00078ec0ff */
.L_x_1157:
[----:B------:R-:W-:Y:S05]  /*1a70*/  BSYNC.RECONVERGENT B1 ;  /* 0x0000000000017941 */ /* 0x000fea0003800200 */
.L_x_1146:
        /* <DEDUP_REMOVED lines=47> */
.L_x_1160:
[----:B-----5:R-:W-:-:S07]  /*1d70*/  LOP3.LUT R7, R7, 0xffffff00, RZ, 0xc0, !PT ;  /* 0xffffff0007077812 */ /* 0x020fce00078ec0ff */
.L_x_1161:
[----:B------:R-:W-:Y:S05]  /*1d80*/  BSYNC.RECONVERGENT B1 ;  /* 0x0000000000017941 */ /* 0x000fea0003800200 */
.L_x_1159:
        /* <DEDUP_REMOVED lines=25> */
.L_x_1163:
[----:B-----5:R-:W-:-:S07]  /*1f20*/  LOP3.LUT R7, R7, 0xffff00ff, RZ, 0xc0, !PT ;  /* 0xffff00ff07077812 */ /* 0x020fce00078ec0ff */
.L_x_1164:
[----:B------:R-:W-:Y:S05]  /*1f30*/  BSYNC.RECONVERGENT B1 ;  /* 0x0000000000017941 */ /* 0x000fea0003800200 */
.L_x_1162:
        /* <DEDUP_REMOVED lines=25> */
.L_x_1166:
[----:B-----5:R-:W-:-:S07]  /*20d0*/  LOP3.LUT R7, R7, 0xff00ffff, RZ, 0xc0, !PT ;  /* 0xff00ffff07077812 */ /* 0x020fce00078ec0ff */
.L_x_1167:
[----:B------:R-:W-:Y:S05]  /*20e0*/  BSYNC.RECONVERGENT B1 ;  /* 0x0000000000017941 */ /* 0x000fea0003800200 */
.L_x_1165:
        /* <DEDUP_REMOVED lines=25> */
.L_x_1168:
[----:B-----5:R-:W-:-:S07]  /*2280*/  LOP3.LUT R7, R7, 0xffffff, RZ, 0xc0, !PT ;  /* 0x00ffffff07077812 */ /* 0x020fce00078ec0ff */
.L_x_1169:
[----:B------:R-:W-:Y:S05]  /*2290*/  BSYNC.RECONVERGENT B1 ;  /* 0x0000000000017941 */ /* 0x000fea0003800200 */
.L_x_1158:
[----:B------:R-:W1:Y:S01]  /*22a0*/  S2UR UR5, SR_CgaCtaId ;  /* 0x00000000000579c3 */ /* 0x000e620000008800 */
[----:B------:R-:W-:Y:S01]  /*22b0*/  UMOV UR4, 0x400 ;  /* 0x0000040000047882 */ /* 0x000fe20000000000 */
[----:B------:R-:W-:Y:S01]  /*22c0*/  IMAD R15, R2, 0x20, R15 ;  /* 0x00000020020f7824 */ /* 0x000fe200078e020f */
[----:B-1----:R-:W-:-:S06]  /*22d0*/  ULEA UR4, UR5, UR4, 0x18 ;  /* 0x0000000405047291 */ /* 0x002fcc000f8ec0ff */
[----:B------:R-:W-:-:S05]  /*22e0*/  LEA R15, R15, UR4, 0x4 ;  /* 0x000000040f0f7c11 */ /* 0x000fca000f8e20ff */
[----:B-----5:R1:W-:Y:S02]  /*22f0*/  STS.128 [R15], R4 ;  /* 0x000000040f007388 */ /* 0x0203e40000000c00 */
.L_x_1121:
[----:B------:R-:W-:Y:S05]  /*2300*/  BSYNC.RECONVERGENT B0 ;  /* 0x0000000000007941 */ /* 0x000fea0003800200 */
.L_x_1120:
        /* <DEDUP_REMOVED lines=42> */
[----:B------:R-:W-:Y:S01]  /*25b0*/  UMOV UR4, 0x400 ;  /* 0x0000040000047882 */ /* 0x000fe20000000000 */
[----:B------:R-:W-:Y:S01]  /*25c0*/  IMAD.WIDE.U32 R4, R7, UR6, R2 ;  /* 0x0000000607047c25 */ /* 0x000fe2000f8e0002 */
[----:B------:R-:W-:Y:S02]  /*25d0*/  SHF.L.U64.HI R3, R0, 0x2, R11 ;  /* 0x0000000200037819 */ /* 0x000fe4000001020b */
[----:B------:R-:W-:Y:S01]  /*25e0*/  LOP3.LUT R6, R6, 0x3, RZ, 0xc0, !PT ;  /* 0x0000000306067812 */ /* 0x000fe200078ec0ff */
[----:B------:R-:W-:-:S04]  /*25f0*/  IMAD.SHL.U32 R13, R0, 0x4, RZ ;  /* 0x00000004000d7824 */ /* 0x000fc800078e00ff */
[----:B------:R-:W-:Y:S01]  /*2600*/  IMAD R7, R6, R8, R7 ;  /* 0x0000000806077224 */ /* 0x000fe200078e0207 */
[----:B------:R-:W-:Y:S01]  /*2610*/  LEA R13, P1, R4, R13, 0x4 ;  /* 0x0000000d040d7211 */ /* 0x000fe200078220ff */
[----:B------:R-:W-:-:S03]  /*2620*/  IMAD.WIDE.U32 R8, R8, UR6, RZ ;  /* 0x0000000608087c25 */ /* 0x000fc6000f8e00ff */
[----:B-1----:R-:W-:Y:S01]  /*2630*/  IADD3 R13, P2, PT, R13, UR10, RZ ;  /* 0x0000000a0d0d7c10 */ /* 0x002fe2000ff5e0ff */
[----:B------:R-:W-:Y:S01]  /*2640*/  IMAD.MOV R12, RZ, RZ, -R6 ;  /* 0x000000ffff0c7224 */ /* 0x000fe200078e0a06 */
[----:B------:R-:W-:Y:S02]  /*2650*/  LEA.HI.X R4, R4, R3, R5, 0x4, P1 ;  /* 0x0000000304047211 */ /* 0x000fe400008f2405 */
[----:B------:R-:W-:Y:S01]  /*2660*/  SHF.L.U64.HI R15, R8, 0x4, R9 ;  /* 0x00000004080f7819 */ /* 0x000fe20000010209 */
[----:B0-----:R-:W-:Y:S01]  /*2670*/  ULEA UR4, UR5, UR4, 0x18 ;  /* 0x0000000405047291 */ /* 0x001fe2000f8ec0ff */
[----:B------:R-:W-:-:S05]  /*2680*/  IADD3.X R14, PT, PT, R4, UR11, RZ, P2, !PT ;  /* 0x0000000b040e7c10 */ /* 0x000fca00097fe4ff */
[----:B------:R-:W-:Y:S01]  /*2690*/  LEA R10, R18, UR4, 0x4 ;  /* 0x00000004120a7c11 */ /* 0x000fe2000f8e20ff */
[----:B------:R-:W-:-:S07]  /*26a0*/  IMAD R18, R7, UR6, R2 ;  /* 0x0000000607127c24 */ /* 0x000fce000f8e0202 */
.L_x_1172:
        /* <DEDUP_REMOVED lines=10> */
.L_x_1171:
[----:B------:R-:W-:Y:S05]  /*2750*/  BSYNC.RECONVERGENT B0 ;  /* 0x0000000000007941 */ /* 0x000fea0003800200 */
.L_x_1170:
[----:B------:R-:W-:Y:S05]  /*2760*/  @!P0 EXIT ;  /* 0x000000000000894d */ /* 0x000fea0003800000 */
[----:B------:R-:W1:Y:S01]  /*2770*/  S2UR UR5, SR_CgaCtaId ;  /* 0x00000000000579c3 */ /* 0x000e620000008800 */
[----:B------:R-:W-:Y:S01]  /*2780*/  UMOV UR4, 0x400 ;  /* 0x0000040000047882 */ /* 0x000fe20000000000 */
[----:B------:R-:W-:Y:S02]  /*2790*/  IMAD R19, R17, 0x2, R18 ;  /* 0x0000000211137824 */ /* 0x000fe400078e0212 */
[----:B------:R-:W-:-:S04]  /*27a0*/  IMAD.IADD R26, R18, 0x1, R17 ;  /* 0x00000001121a7824 */ /* 0x000fc800078e0211 */
[----:B0-----:R-:W0:Y:S01]  /*27b0*/  LDC.64 R2, c[0x0][0x388] ;  /* 0x0000e200ff027b82 */ /* 0x001e220000000a00 */
[----:B-1----:R-:W-:-:S06]  /*27c0*/  ULEA UR4, UR5, UR4, 0x18 ;  /* 0x0000000405047291 */ /* 0x002fcc000f8ec0ff */
[----:B------:R-:W-:Y:S02]  /*27d0*/  LEA R28, R18, UR4, 0x4 ;  /* 0x00000004121c7c11 */ /* 0x000fe4000f8e20ff */
[----:B0-----:R-:W-:-:S04]  /*27e0*/  LEA R2, P0, R0, R2, 0x2 ;  /* 0x0000000200027211 */ /* 0x001fc800078010ff */
[----:B------:R-:W-:Y:S01]  /*27f0*/  LEA.HI.X R3, R0, R3, R11, 0x2, P0 ;  /* 0x0000000300037211 */ /* 0x000fe200000f140b */
[----:B------:R-:W-:-:S08]  /*2800*/  IMAD R0, R17, 0x3, R18 ;  /* 0x0000000311007824 */ /* 0x000fd000078e0212 */
.L_x_1173:
[----:B-1----:R0:W1:Y:S01]  /*2810*/  LDS.128 R20, [R28] ;  /* 0x000000001c147984 */ /* 0x0020620000000c00 */
[C-C-:B------:R-:W-:Y:S02]  /*2820*/  IMAD R27, R17.reuse, 0x10, R28.reuse ;  /* 0x00000010111b7824 */ /* 0x140fe400078e021c */
[C-C-:B------:R-:W-:Y:S02]  /*2830*/  IMAD R8, R17.reuse, 0x20, R28.reuse ;  /* 0x0000002011087824 */ /* 0x140fe400078e021c */
[C---:B------:R-:W-:Y:S01]  /*2840*/  IMAD R12, R17.reuse, 0x30, R28 ;  /* 0x00000030110c7824 */ /* 0x040fe200078e021c */
[----:B------:R-:W2:Y:S01]  /*2850*/  LDS.128 R4, [R27] ;  /* 0x000000001b047984 */ /* 0x000ea20000000c00 */
[----:B------:R-:W-:Y:S01]  /*2860*/  IMAD.WIDE.U32 R24, R18, 0x10, R2 ;  /* 0x0000001012187825 */ /* 0x000fe200078e0002 */
[C-C-:B------:R-:W-:Y:S02]  /*2870*/  IADD3 R18, PT, PT, R17.reuse, R18, R17.reuse ;  /* 0x0000001211127210 */ /* 0x140fe40007ffe011 */
[----:B------:R-:W3:Y:S01]  /*2880*/  LDS.128 R8, [R8] ;  /* 0x0000000008087984 */ /* 0x000ee20000000c00 */
[C---:B0-----:R-:W-:Y:S01]  /*2890*/  IMAD R28, R17.reuse, 0x40, R28 ;  /* 0x00000040111c7824 */ /* 0x041fe200078e021c */
[----:B------:R-:W-:-:S02]  /*28a0*/  IADD3 R18, PT, PT, R17, R18, R17 ;  /* 0x0000001211127210 */ /* 0x000fc40007ffe011 */
[----:B------:R-:W0:Y:S02]  /*28b0*/  LDS.128 R12, [R12] ;  /* 0x000000000c0c7984 */ /* 0x000e240000000c00 */
[----:B------:R-:W-:Y:S02]  /*28c0*/  ISETP.GE.AND P0, PT, R18, R16, PT ;  /* 0x000000101200720c */ /* 0x000fe40003f06270 */
[----:B-1----:R1:W-:Y:S02]  /*28d0*/  STG.E.128 desc[UR8][R24.64], R20 ;  /* 0x0000001418007986 */ /* 0x0023e4000c101d08 */
[----:B-1----:R-:W-:-:S04]  /*28e0*/  IMAD.WIDE.U32 R24, R26, 0x10, R2 ;  /* 0x000000101a187825 */ /* 0x002fc800078e0002 */
[----:B------:R-:W-:Y:S01]  /*28f0*/  IMAD R26, R17, 0x4, R26 ;  /* 0x00000004111a7824 */ /* 0x000fe200078e021a */
[----:B--2---:R1:W-:Y:S02]  /*2900*/  STG.E.128 desc[UR8][R24.64], R4 ;  /* 0x0000000418007986 */ /* 0x0043e4000c101d08 */
[----:B-1----:R-:W-:-:S04]  /*2910*/  IMAD.WIDE.U32 R4, R19, 0x10, R2 ;  /* 0x0000001013047825 */ /* 0x002fc800078e0002 */
[----:B------:R-:W-:Y:S01]  /*2920*/  IMAD.WIDE.U32 R6, R0, 0x10, R2 ;  /* 0x0000001000067825 */ /* 0x000fe200078e0002 */
[----:B---3--:R1:W-:Y:S03]  /*2930*/  STG.E.128 desc[UR8][R4.64], R8 ;  /* 0x0000000804007986 */ /* 0x0083e6000c101d08 */
[C---:B------:R-:W-:Y:S01]  /*2940*/  IMAD R19, R17.reuse, 0x4, R19 ;  /* 0x0000000411137824 */ /* 0x040fe200078e0213 */
[----:B0-----:R1:W-:Y:S01]  /*2950*/  STG.E.128 desc[UR8][R6.64], R12 ;  /* 0x0000000c06007986 */ /* 0x0013e2000c101d08 */
[----:B------:R-:W-:Y:S01]  /*2960*/  IMAD R0, R17, 0x4, R0 ;  /* 0x0000000411007824 */ /* 0x000fe200078e0200 */
[----:B------:R-:W-:Y:S06]  /*2970*/  @!P0 BRA `(.L_x_1173) ;  /* 0xfffffffc00a48947 */ /* 0x000fec000383ffff */
[----:B------:R-:W-:Y:S05]  /*2980*/  EXIT ;  /* 0x000000000000794d */ /* 0x000fea0003800000 */
.L_x_1174:
        /* <DEDUP_REMOVED lines=15> */
.L_x_1486:


//--------------------- .text._ZN18transformer_engine43_GLOBAL__N__603fe5ac_10_swizzle_cu_2a895db426swizzle_row_scaling_kernelI4int2Li128ELi4EEEvPKvPviiii --------------------------
	.section	.text._ZN18transformer_engine43_GLOBAL__N__603fe5ac_10_swizzle_cu_2a895db426swizzle_row_scaling_kernelI4int2Li128ELi4EEEvPKvPviiii,"ax",@progbits
	.align	128
.text._ZN18transformer_engine43_GLOBAL__N__603fe5ac_10_swizzle_cu_2a895db426swizzle_row_scaling_kernelI4int2Li128ELi4EEEvPKvPviiii:
        .type           _ZN18transformer_engine43_GLOBAL__N__603fe5ac_10_swizzle_cu_2a895db426swizzle_row_scaling_kernelI4int2Li128ELi4EEEvPKvPviiii,@function
        .size           _ZN18transformer_engine43_GLOBAL__N__603fe5ac_10_swizzle_cu_2a895db426swizzle_row_scaling_kernelI4int2Li128ELi4EEEvPKvPviiii,(.L_x_1487 - _ZN18transformer_engine43_GLOBAL__N__603fe5ac_10_swizzle_cu_2a895db426swizzle_row_scaling_kernelI4int2Li128ELi4EEEvPKvPviiii)
        .other          _ZN18transformer_engine43_GLOBAL__N__603fe5ac_10_swizzle_cu_2a895db426swizzle_row_scaling_kernelI4int2Li128ELi4EEEvPKvPviiii,@"STO_CUDA_ENTRY STV_DEFAULT"
_ZN18transformer_engine43_GLOBAL__N__603fe5ac_10_swizzle_cu_2a895db426swizzle_row_scaling_kernelI4int2Li128ELi4EEEvPKvPviiii:
        /* <DEDUP_REMOVED lines=11> */
[----:B------:R-:W5:Y:S01]  /*00b0*/  LDC R8, c[0x0][0x390] ;  /* 0x0000e400ff087b82 */ /* 0x000f620000000800 */
[----:B--2---:R-:W-:Y:S01]  /*00c0*/  UIADD3 UR4, UPT, UPT, UR4, -0x1, URZ ;  /* 0xffffffff04047890 */ /* 0x004fe2000fffe0ff */
[----:B-1----:R-:W-:-:S05]  /*00d0*/  VIADD R7, R7, 0xffffffff ;  /* 0xffffffff07077836 */ /* 0x002fca0000000000 */
[----:B0-----:R-:W-:Y:S02]  /*00e0*/  ISETP.NE.AND P0, PT, R6, R7, PT ;  /* 0x000000070600720c */ /* 0x001fe40003f05270 */
[----:B----4-:R-:W-:Y:S01]  /*00f0*/  SHF.R.S32.HI R0, RZ, 0x1f, R3 ;  /* 0x0000001fff007819 */ /* 0x010fe20000011403 */
[----:B---3--:R-:W-:-:S03]  /*0100*/  IMAD.SHL.U32 R15, R2, 0x2, RZ ;  /* 0x00000002020f7824 */ /* 0x008fc600078e00ff */
[----:B------:R-:W-:-:S04]  /*0110*/  LEA.HI R0, R0, R3, RZ, 0x2 ;  /* 0x0000000300007211 */ /* 0x000fc800078f10ff */
[----:B------:R-:W-:-:S05]  /*0120*/  SHF.R.S32.HI R16, RZ, 0x2, R0 ;  /* 0x00000002ff107819 */ /* 0x000fca0000011400 */
[C---:B------:R-:W-:Y:S02]  /*0130*/  @!P0 VIADD R0, R16.reuse, 0xffffffff ;  /* 0xffffffff10008836 */ /* 0x040fe40000000000 */
[----:B-----5:R-:W-:-:S03]  /*0140*/  IMAD R4, R16, R9, RZ ;  /* 0x0000000910047224 */ /* 0x020fc600078e02ff */
[----:B------:R-:W-:-:S04]  /*0150*/  @!P0 SHF.R.S32.HI R5, RZ, 0x1f, R0 ;  /* 0x0000001fff058819 */ /* 0x000fc80000011400 */
[----:B------:R-:W-:-:S04]  /*0160*/  @!P0 LEA.HI R5, R5, R0, RZ, 0x6 ;  /* 0x0000000005058211 */ /* 0x000fc800078f30ff */
[----:B------:R-:W-:-:S04]  /*0170*/  @!P0 LOP3.LUT R5, R5, 0xffffffc0, RZ, 0xc0, !PT ;  /* 0xffffffc005058812 */ /* 0x000fc800078ec0ff */
[----:B------:R-:W-:Y:S01]  /*0180*/  @!P0 IADD3 R12, PT, PT, R0, 0x1, -R5 ;  /* 0x00000001000c8810 */ /* 0x000fe20007ffe805 */
[----:B------:R-:W-:Y:S01]  /*0190*/  IMAD.SHL.U32 R5, R4, 0x80, RZ ;  /* 0x0000008004057824 */ /* 0x000fe200078e00ff */
[----:B------:R-:W-:Y:S02]  /*01a0*/  ISETP.LE.AND P0, PT, R8, UR7, PT ;  /* 0x0000000708007c0c */ /* 0x000fe4000bf03270 */
[----:B------:R-:W-:Y:S01]  /*01b0*/  ISETP.GE.U32.AND P1, PT, R15, R12, PT ;  /* 0x0000000c0f00720c */ /* 0x000fe20003f26070 */
[C---:B------:R-:W-:Y:S01]  /*01c0*/  IMAD R20, R6.reuse, 0x40, R5 ;  /* 0x0000004006147824 */ /* 0x040fe200078e0205 */
[----:B------:R-:W-:Y:S02]  /*01d0*/  LEA R13, P2, R6, R5, 0xd ;  /* 0x00000005060d7211 */ /* 0x000fe400078468ff */
[----:B------:R-:W-:Y:S02]  /*01e0*/  ISETP.EQ.AND P0, PT, R9, UR4, !P0 ;  /* 0x0000000409007c0c */ /* 0x000fe4000c702270 */
[----:B------:R-:W-:-:S07]  /*01f0*/  LEA.HI.X.SX32 R0, R5, RZ, 0x1, P2 ;  /* 0x000000ff05007211 */ /* 0x000fce00010f0eff */
        /* <DEDUP_REMOVED lines=9> */
[----:B------:R-:W-:-:S06]  /*0290*/  LEA.HI.X R9, R9, R5, R10, 0x2, P1 ;  /* 0x0000000509097211 */ /* 0x000fcc00008f140a */
[----:B------:R-:W5:Y:S01]  /*02a0*/  LDG.E.64.CONSTANT R8, desc[UR8][R8.64] ;  /* 0x0000000808087981 */ /* 0x000f62000c1e9b00 */
[----:B--2---:R-:W-:-:S04]  /*02b0*/  ISETP.GE.AND P1, PT, R18, R3, PT ;  /* 0x000000031200720c */ /* 0x004fc80003f26270 */
[----:B------:R-:W-:-:S04]  /*02c0*/  ISETP.EQ.AND P1, PT, R6, R7, !P1 ;  /* 0x000000070600720c */ /* 0x000fc80004f22270 */
        /* <DEDUP_REMOVED lines=40> */
.L_x_1179:
[----:B-----5:R-:W-:-:S07]  /*0550*/  LOP3.LUT R8, R8, 0xffffff00, RZ, 0xc0, !PT ;  /* 0xffffff0008087812 */ /* 0x020fce00078ec0ff */
.L_x_1180:
[----:B------:R-:W-:Y:S05]  /*0560*/  BSYNC.RECONVERGENT B1 ;  /* 0x0000000000017941 */ /* 0x000fea0003800200 */
.L_x_1178:
        /* <DEDUP_REMOVED lines=25> */
.L_x_1182:
[----:B-----5:R-:W-:-:S07]  /*0700*/  LOP3.LUT R8, R8, 0xffff00ff, RZ, 0xc0, !PT ;  /* 0xffff00ff08087812 */ /* 0x020fce00078ec0ff */
.L_x_1183:
[----:B------:R-:W-:Y:S05]  /*0710*/  BSYNC.RECONVERGENT B1 ;  /* 0x0000000000017941 */ /* 0x000fea0003800200 */
.L_x_1181:
        /* <DEDUP_REMOVED lines=25> */
.L_x_1185:
[----:B-----5:R-:W-:-:S07]  /*08b0*/  LOP3.LUT R8, R8, 0xff00ffff, RZ, 0xc0, !PT ;  /* 0xff00ffff08087812 */ /* 0x020fce00078ec0ff */
.L_x_1186:
[----:B------:R-:W-:Y:S05]  /*08c0*/  BSYNC.RECONVERGENT B1 ;  /* 0x0000000000017941 */ /* 0x000fea0003800200 */
.L_x_1184:
        /* <DEDUP_REMOVED lines=25> */
.L_x_1188:
[----:B-----5:R-:W-:-:S07]  /*0a60*/  LOP3.LUT R8, R8, 0xffffff, RZ, 0xc0, !PT ;  /* 0x00ffffff08087812 */ /* 0x020fce00078ec0ff */
.L_x_1189:
[----:B------:R-:W-:Y:S05]  /*0a70*/  BSYNC.RECONVERGENT B1 ;  /* 0x0000000000017941 */ /* 0x000fea0003800200 */
.L_x_1187:
        /* <DEDUP_REMOVED lines=25> */
.L_x_1191:
[----:B-----5:R-:W-:-:S07]  /*0c10*/  LOP3.LUT R9, R9, 0xffffff00, RZ, 0xc0, !PT ;  /* 0xffffff0009097812 */ /* 0x020fce00078ec0ff */
.L_x_1192:
[----:B------:R-:W-:Y:S05]  /*0c20*/  BSYNC.RECONVERGENT B1 ;  /* 0x0000000000017941 */ /* 0x000fea0003800200 */
.L_x_1190:
        /* <DEDUP_REMOVED lines=25> */
.L_x_1194:
[----:B-----5:R-:W-:-:S07]  /*0dc0*/  LOP3.LUT R9, R9, 0xffff00ff, RZ, 0xc0, !PT ;  /* 0xffff00ff09097812 */ /* 0x020fce00078ec0ff */
.L_x_1195:
[----:B------:R-:W-:Y:S05]  /*0dd0*/  BSYNC.RECONVERGENT B1 ;  /* 0x0000000000017941 */ /* 0x000fea0003800200 */
.L_x_1193:
        /* <DEDUP_REMOVED lines=25> */
.L_x_1197:
[----:B-----5:R-:W-:-:S07]  /*0f70*/  LOP3.LUT R9, R9, 0xff00ffff, RZ, 0xc0, !PT ;  /* 0xff00ffff09097812 */ /* 0x020fce00078ec0ff */
.L_x_1198:
[----:B------:R-:W-:Y:S05]  /*0f80*/  BSYNC.RECONVERGENT B1 ;  /* 0x0000000000017941 */ /* 0x000fea0003800200 */
.L_x_1196:
        /* <DEDUP_REMOVED lines=25> */
.L_x_1199:
[----:B-----5:R-:W-:-:S07]  /*1120*/  LOP3.LUT R9, R9, 0xffffff, RZ, 0xc0, !PT ;  /* 0x00ffffff09097812 */ /* 0x020fce00078ec0ff */
.L_x_1200:
[----:B------:R-:W-:Y:S05]  /*1130*/  BSYNC.RECONVERGENT B1 ;  /* 0x0000000000017941 */ /* 0x000fea0003800200 */
.L_x_1177:
[----:B------:R-:W-:-:S05]  /*1140*/  IMAD R21, R16, 0x20, R15 ;  /* 0x0000002010157824 */ /* 0x000fca00078e020f */
        /* <DEDUP_REMOVED lines=44> */
.L_x_1203:
[----:B-----5:R-:W-:-:S07]  /*1410*/  LOP3.LUT R10, R10, 0xffffff00, RZ, 0xc0, !PT ;  /* 0xffffff000a0a7812 */ /* 0x020fce00078ec0ff */
.L_x_1204:
[----:B------:R-:W-:Y:S05]  /*1420*/  BSYNC.RECONVERGENT B1 ;  /* 0x0000000000017941 */ /* 0x000fea0003800200 */
.L_x_1202:
        /* <DEDUP_REMOVED lines=25> */
.L_x_1206:
[----:B-----5:R-:W-:-:S07]  /*15c0*/  LOP3.LUT R10, R10, 0xffff00ff, RZ, 0xc0, !PT ;  /* 0xffff00ff0a0a7812 */ /* 0x020fce00078ec0ff */
.L_x_1207:
[----:B------:R-:W-:Y:S05]  /*15d0*/  BSYNC.RECONVERGENT B1 ;  /* 0x0000000000017941 */ /* 0x000fea0003800200 */
.L_x_1205:
        /* <DEDUP_REMOVED lines=25> */
.L_x_1209:
[----:B-----5:R-:W-:-:S07]  /*1770*/  LOP3.LUT R10, R10, 0xff00ffff, RZ, 0xc0, !PT ;  /* 0xff00ffff0a0a7812 */ /* 0x020fce00078ec0ff */
.L_x_1210:
[----:B------:R-:W-:Y:S05]  /*1780*/  BSYNC.RECONVERGENT B1 ;  /* 0x0000000000017941 */ /* 0x000fea0003800200 */
.L_x_1208:
        /* <DEDUP_REMOVED lines=25> */
.L_x_1212:
[----:B-----5:R-:W-:-:S07]  /*1920*/  LOP3.LUT R10, R10, 0xffffff, RZ, 0xc0, !PT ;  /* 0x00ffffff0a0a7812 */ /* 0x020fce00078ec0ff */
.L_x_1213:
[----:B------:R-:W-:Y:S05]  /*1930*/  BSYNC.RECONVERGENT B1 ;  /* 0x0000000000017941 */ /* 0x000fea0003800200 */
.L_x_1211:
        /* <DEDUP_REMOVED lines=25> */
.L_x_1215:
[----:B-----5:R-:W-:-:S07]  /*1ad0*/  LOP3.LUT R11, R11, 0xffffff00, RZ, 0xc0, !PT ;  /* 0xffffff000b0b7812 */ /* 0x020fce00078ec0ff */
.L_x_1216:
[----:B------:R-:W-:Y:S05]  /*1ae0*/  BSYNC.RECONVERGENT B1 ;  /* 0x0000000000017941 */ /* 0x000fea0003800200 */
.L_x_1214:
        /* <DEDUP_REMOVED lines=25> */
.L_x_1218:
[----:B-----5:R-:W-:-:S07]  /*1c80*/  LOP3.LUT R11, R11, 0xffff00ff, RZ, 0xc0, !PT ;  /* 0xffff00ff0b0b7812 */ /* 0x020fce00078ec0ff */
.L_x_1219:
[----:B------:R-:W-:Y:S05]  /*1c90*/  BSYNC.RECONVERGENT B1 ;  /* 0x0000000000017941 */ /* 0x000fea0003800200 */
.L_x_1217:
        /* <DEDUP_REMOVED lines=25> */
.L_x_1221:
[----:B-----5:R-:W-:-:S07]  /*1e30*/  LOP3.LUT R11, R11, 0xff00ffff, RZ, 0xc0, !PT ;  /* 0xff00ffff0b0b7812 */ /* 0x020fce00078ec0ff */
.L_x_1222:
[----:B------:R-:W-:Y:S05]  /*1e40*/  BSYNC.RECONVERGENT B1 ;  /* 0x0000000000017941 */ /* 0x000fea0003800200 */
.L_x_1220:
        /* <DEDUP_REMOVED lines=25> */
.L_x_1223:
[----:B-----5:R-:W-:-:S07]  /*1fe0*/  LOP3.LUT R11, R11, 0xffffff, RZ, 0xc0, !PT ;  /* 0x00ffffff0b0b7812 */ /* 0x020fce00078ec0ff */
.L_x_1224:
[----:B------:R-:W-:Y:S05]  /*1ff0*/  BSYNC.RECONVERGENT B1 ;  /* 0x0000000000017941 */ /* 0x000fea0003800200 */
.L_x_1201:
        /* <DEDUP_REMOVED lines=45> */
.L_x_1227:
[----:B-----5:R-:W-:-:S07]  /*22d0*/  LOP3.LUT R14, R14, 0xffffff00, RZ, 0xc0, !PT ;  /* 0xffffff000e0e7812 */ /* 0x020fce00078ec0ff */
.L_x_1228:
[----:B------:R-:W-:Y:S05]  /*22e0*/  BSYNC.RECONVERGENT B1 ;  /* 0x0000000000017941 */ /* 0x000fea0003800200 */
.L_x_1226:
        /* <DEDUP_REMOVED lines=25> */
.L_x_1230:
[----:B-----5:R-:W-:-:S07]  /*2480*/  LOP3.LUT R14, R14, 0xffff00ff, RZ, 0xc0, !PT ;  /* 0xffff00ff0e0e7812 */ /* 0x020fce00078ec0ff */
.L_x_1231:
[----:B------:R-:W-:Y:S05]  /*2490*/  BSYNC.RECONVERGENT B1 ;  /* 0x0000000000017941 */ /* 0x000fea0003800200 */
.L_x_1229:
        /* <DEDUP_REMOVED lines=25> */
.L_x_1233:
[----:B-----5:R-:W-:-:S07]  /*2630*/  LOP3.LUT R14, R14, 0xff00ffff, RZ, 0xc0, !PT ;  /* 0xff00ffff0e0e7812 */ /* 0x020fce00078ec0ff */
.L_x_1234:
[----:B------:R-:W-:Y:S05]  /*2640*/  BSYNC.RECONVERGENT B1 ;  /* 0x0000000000017941 */ /* 0x000fea0003800200 */
.L_x_1232:
        /* <DEDUP_REMOVED lines=25> */
.L_x_1236:
[----:B-----5:R-:W-:-:S07]  /*27e0*/  LOP3.LUT R14, R14, 0xffffff, RZ, 0xc0, !PT ;  /* 0x00ffffff0e0e7812 */ /* 0x020fce00078ec0ff */
.L_x_1237:
[----:B------:R-:W-:Y:S05]  /*27f0*/  BSYNC.RECONVERGENT B1 ;  /* 0x0000000000017941 */ /* 0x000fea0003800200 */
.L_x_1235:
        /* <DEDUP_REMOVED lines=25> */
.L_x_1239:
[----:B-----5:R-:W-:-:S07]  /*2990*/  LOP3.LUT R15, R15, 0xffffff00, RZ, 0xc0, !PT ;  /* 0xffffff000f0f7812 */ /* 0x020fce00078ec0ff */
.L_x_1240:
[----:B------:R-:W-:Y:S05]  /*29a0*/  BSYNC.RECONVERGENT B1 ;  /* 0x0000000000017941 */ /* 0x000fea0003800200 */
.L_x_1238:
        /* <DEDUP_REMOVED lines=25> */
.L_x_1242:
[----:B-----5:R-:W-:-:S07]  /*2b40*/  LOP3.LUT R15, R15, 0xffff00ff, RZ, 0xc0, !PT ;  /* 0xffff00ff0f0f7812 */ /* 0x020fce00078ec0ff */
.L_x_1243:
[----:B------:R-:W-:Y:S05]  /*2b50*/  BSYNC.RECONVERGENT B1 ;  /* 0x0000000000017941 */ /* 0x000fea0003800200 */
.L_x_1241:
        /* <DEDUP_REMOVED lines=25> */
.L_x_1245:
[----:B-----5:R-:W-:-:S07]  /*2cf0*/  LOP3.LUT R15, R15, 0xff00ffff, RZ, 0xc0, !PT ;  /* 0xff00ffff0f0f7812 */ /* 0x020fce00078ec0ff */
.L_x_1246:
[----:B------:R-:W-:Y:S05]  /*2d00*/  BSYNC.RECONVERGENT B1 ;  /* 0x0000000000017941 */ /* 0x000fea0003800200 */
.L_x_1244:
        /* <DEDUP_REMOVED lines=25> */
.L_x_1247:
[----:B-----5:R-:W-:-:S07]  /*2ea0*/  LOP3.LUT R15, R15, 0xffffff, RZ, 0xc0, !PT ;  /* 0x00ffffff0f0f7812 */ /* 0x020fce00078ec0ff */
.L_x_1248:
[----:B------:R-:W-:Y:S05]  /*2eb0*/  BSYNC.RECONVERGENT B1 ;  /* 0x0000000000017941 */ /* 0x000fea0003800200 */
.L_x_1225:
[----:B------:R-:W-:-:S04]  /*2ec0*/  IMAD.SHL.U32 R6, R2, 0x2, RZ ;  /* 0x0000000202067824 */ /* 0x000fc800078e00ff */
[----:B------:R-:W-:-:S04]  /*2ed0*/  IMAD R7, R16, R19, R6 ;  /* 0x0000001310077224 */ /* 0x000fc800078e0206 */
[----:B------:R-:W-:-:S04]  /*2ee0*/  IMAD R7, R16, 0x40, R7 ;  /* 0x0000004010077824 */ /* 0x000fc800078e0207 */
[----:B------:R-:W-:Y:S01]  /*2ef0*/  IMAD R7, R16, 0x20, R7 ;  /* 0x0000002010077824 */ /* 0x000fe200078e0207 */
[----:B------:R-:W-:-:S04]  /*2f00*/  SHF.R.S32.HI R16, RZ, 0x1f, R20 ;  /* 0x0000001fff107819 */ /* 0x000fc80000011414 */
[----:B------:R-:W-:-:S04]  /*2f10*/  IADD3 R6, P1, PT, R20, R7, RZ ;  /* 0x0000000714067210 */ /* 0x000fc80007f3e0ff */
[----:B------:R-:W-:Y:S02]  /*2f20*/  LEA R4, P2, R6, R4, 0x2 ;  /* 0x0000000406047211 */ /* 0x000fe400078410ff */
[----:B------:R-:W-:-:S04]  /*2f30*/  LEA.HI.X.SX32 R16, R7, R16, 0x1, P1 ;  /* 0x0000001007107211 */ /* 0x000fc800008f0eff */
[----:B------:R-:W-:-:S05]  /*2f40*/  LEA.HI.X R5, R6, R5, R16, 0x2, P2 ;  /* 0x0000000506057211 */ /* 0x000fca00010f1410 */
[----:B------:R0:W5:Y:S01]  /*2f50*/  LDG.E.64.CONSTANT R16, desc[UR8][R4.64] ;  /* 0x0000000804107981 */ /* 0x000162000c1e9b00 */
        /* <DEDUP_REMOVED lines=41> */
.L_x_1251:
[----:B-----5:R-:W-:-:S07]  /*31f0*/  LOP3.LUT R16, R16, 0xffffff00, RZ, 0xc0, !PT ;  /* 0xffffff0010107812 */ /* 0x020fce00078ec0ff */
.L_x_1252:
[----:B------:R-:W-:Y:S05]  /*3200*/  BSYNC.RECONVERGENT B1 ;  /* 0x0000000000017941 */ /* 0x000fea0003800200 */
.L_x_1250:
        /* <DEDUP_REMOVED lines=25> */
.L_x_1254:
[----:B-----5:R-:W-:-:S07]  /*33a0*/  LOP3.LUT R16, R16, 0xffff00ff, RZ, 0xc0, !PT ;  /* 0xffff00ff10107812 */ /* 0x020fce00078ec0ff */
.L_x_1255:
[----:B------:R-:W-:Y:S05]  /*33b0*/  BSYNC.RECONVERGENT B1 ;  /* 0x0000000000017941 */ /* 0x000fea0003800200 */
.L_x_1253:
        /* <DEDUP_REMOVED lines=25> */
.L_x_1257:
[----:B-----5:R-:W-:-:S07]  /*3550*/  LOP3.LUT R16, R16, 0xff00ffff, RZ, 0xc0, !PT ;  /* 0xff00ffff10107812 */ /* 0x020fce00078ec0ff */
.L_x_1258:
[----:B------:R-:W-:Y:S05]  /*3560*/  BSYNC.RECONVERGENT B1 ;  /* 0x0000000000017941 */ /* 0x000fea0003800200 */
.L_x_1256:
        /* <DEDUP_REMOVED lines=25> */
.L_x_1260:
[----:B-----5:R-:W-:-:S07]  /*3700*/  LOP3.LUT R16, R16, 0xffffff, RZ, 0xc0, !PT ;  /* 0x00ffffff10107812 */ /* 0x020fce00078ec0ff */
.L_x_1261:
[----:B------:R-:W-:Y:S05]  /*3710*/  BSYNC.RECONVERGENT B1 ;  /* 0x0000000000017941 */ /* 0x000fea0003800200 */
.L_x_1259:
        /* <DEDUP_REMOVED lines=25> */
.L_x_1263:
[----:B-----5:R-:W-:-:S07]  /*38b0*/  LOP3.LUT R17, R17, 0xffffff00, RZ, 0xc0, !PT ;  /* 0xffffff0011117812 */ /* 0x020fce00078ec0ff */
.L_x_1264:
[----:B------:R-:W-:Y:S05]  /*38c0*/  BSYNC.RECONVERGENT B1 ;  /* 0x0000000000017941 */ /* 0x000fea0003800200 */
.L_x_1262:
        /* <DEDUP_REMOVED lines=25> */
.L_x_1266:
[----:B-----5:R-:W-:-:S07]  /*3a60*/  LOP3.LUT R17, R17, 0xffff00ff, RZ, 0xc0, !PT ;  /* 0xffff00ff11117812 */ /* 0x020fce00078ec0ff */
.L_x_1267:
[----:B------:R-:W-:Y:S05]  /*3a70*/  BSYNC.RECONVERGENT B1 ;  /* 0x0000000000017941 */ /* 0x000fea0003800200 */
.L_x_1265:
        /* <DEDUP_REMOVED lines=25> */
.L_x_1269:
[----:B-----5:R-:W-:-:S07]  /*3c10*/  LOP3.LUT R17, R17, 0xff00ffff, RZ, 0xc0, !PT ;  /* 0xff00ffff11117812 */ /* 0x020fce00078ec0ff */
.L_x_1270:
[----:B------:R-:W-:Y:S05]  /*3c20*/  BSYNC.RECONVERGENT B1 ;  /* 0x0000000000017941 */ /* 0x000fea0003800200 */
.L_x_1268:
        /* <DEDUP_REMOVED lines=25> */
.L_x_1271:
[----:B-----5:R-:W-:-:S07]  /*3dc0*/  LOP3.LUT R17, R17, 0xffffff, RZ, 0xc0, !PT ;  /* 0x00ffffff11117812 */ /* 0x020fce00078ec0ff */
.L_x_1272:
[----:B------:R-:W-:Y:S05]  /*3dd0*/  BSYNC.RECONVERGENT B1 ;  /* 0x0000000000017941 */ /* 0x000fea0003800200 */
.L_x_1249:
[----:B------:R-:W1:Y:S01]  /*3de0*/  S2UR UR5, SR_CgaCtaId ;  /* 0x00000000000579c3 */ /* 0x000e620000008800 */
[----:B------:R-:W-:Y:S01]  /*3df0*/  UMOV UR4, 0x400 ;  /* 0x0000040000047882 */ /* 0x000fe20000000000 */
[----:B------:R-:W-:Y:S02]  /*3e00*/  IMAD R19, R2, 0x40, R19 ;  /* 0x0000004002137824 */ /* 0x000fe400078e0213 */
[----:B0----5:R-:W-:Y:S02]  /*3e10*/  IMAD.MOV.U32 R4, RZ, RZ, R8 ;  /* 0x000000ffff047224 */ /* 0x021fe400078e0008 */
[----:B------:R-:W-:Y:S02]  /*3e20*/  IMAD.MOV.U32 R8, RZ, RZ, R9 ;  /* 0x000000ffff087224 */ /* 0x000fe400078e0009 */
[----:B------:R-:W-:Y:S02]  /*3e30*/  IMAD.MOV.U32 R5, RZ, RZ, R10 ;  /* 0x000000ffff057224 */ /* 0x000fe400078e000a */
[----:B------:R-:W-:-:S02]  /*3e40*/  IMAD.MOV.U32 R9, RZ, RZ, R11 ;  /* 0x000000ffff097224 */ /* 0x000fc400078e000b */
[----:B------:R-:W-:Y:S02]  /*3e50*/  IMAD.MOV.U32 R6, RZ, RZ, R14 ;  /* 0x000000ffff067224 */ /* 0x000fe400078e000e */
[----:B------:R-:W-:Y:S02]  /*3e60*/  IMAD.MOV.U32 R7, RZ, RZ, R16 ;  /* 0x000000ffff077224 */ /* 0x000fe400078e0010 */
[----:B------:R-:W-:Y:S02]  /*3e70*/  IMAD.MOV.U32 R10, RZ, RZ, R15 ;  /* 0x000000ffff0a7224 */ /* 0x000fe400078e000f */
[----:B------:R-:W-:Y:S01]  /*3e80*/  IMAD.MOV.U32 R11, RZ, RZ, R17 ;  /* 0x000000ffff0b7224 */ /* 0x000fe200078e0011 */
[----:B-1----:R-:W-:-:S06]  /*3e90*/  ULEA UR4, UR5, UR4, 0x18 ;  /* 0x0000000405047291 */ /* 0x002fcc000f8ec0ff */
[----:B------:R-:W-:-:S05]  /*3ea0*/  LEA R19, R19, UR4, 0x4 ;  /* 0x0000000413137c11 */ /* 0x000fca000f8e20ff */
[----:B------:R0:W-:Y:S04]  /*3eb0*/  STS.128 [R19], R4 ;  /* 0x0000000413007388 */ /* 0x0001e80000000c00 */
[----:B------:R0:W-:Y:S02]  /*3ec0*/  STS.128 [R19+0x200], R8 ;  /* 0x0002000813007388 */ /* 0x0001e40000000c00 */
.L_x_1176:
[----:B------:R-:W-:Y:S05]  /*3ed0*/  BSYNC.RECONVERGENT B0 ;  /* 0x0000000000007941 */ /* 0x000fea0003800200 */
.L_x_1175:
[----:B0-----:R-:W0:Y:S01]  /*3ee0*/  S2R R7, SR_TID.Y ;  /* 0x0000000000077919 */ /* 0x001e220000002200 */
[----:B------:R-:W0:Y:S01]  /*3ef0*/  LDCU UR6, c[0x0][0x360] ;  /* 0x00006c00ff0677ac */ /* 0x000e220008000800 */
[----:B------:R-:W-:Y:S01]  /*3f00*/  IMAD.SHL.U32 R16, R12, 0x20, RZ ;  /* 0x000000200c107824 */ /* 0x000fe200078e00ff */
[----:B------:R-:W-:Y:S01]  /*3f10*/  BAR.SYNC.DEFER_BLOCKING 0x0 ;  /* 0x0000000000007b1d */ /* 0x000fe20000010000 */
[----:B0-----:R-:W-:-:S05]  /*3f20*/  IMAD R18, R7, UR6, R2 ;  /* 0x0000000607127c24 */ /* 0x001fca000f8e0202 */
[----:B------:R-:W-:-:S13]  /*3f30*/  ISETP.GE.AND P0, PT, R18, R16, PT ;  /* 0x000000101200720c */ /* 0x000fda0003f06270 */
        /* <DEDUP_REMOVED lines=38> */
[C---:B------:R-:W-:Y:S02]  /*41a0*/  SHF.L.U64.HI R3, R13.reuse, 0x2, R0 ;  /* 0x000000020d037819 */ /* 0x040fe40000010200 */
        /* <DEDUP_REMOVED lines=13> */
.L_x_1275:
        /* <DEDUP_REMOVED lines=10> */
.L_x_1274:
[----:B------:R-:W-:Y:S05]  /*4320*/  BSYNC.RECONVERGENT B0 ;  /* 0x0000000000007941 */ /* 0x000fea0003800200 */
.L_x_1273:
        /* <DEDUP_REMOVED lines=11> */
.L_x_1276:
        /* <DEDUP_REMOVED lines=24> */
.L_x_1277:
        /* <DEDUP_REMOVED lines=10> */
.L_x_1487:


//--------------------- .text._ZN18transformer_engine43_GLOBAL__N__603fe5ac_10_swizzle_cu_2a895db426swizzle_row_scaling_kernelI4int4Li128ELi4EEEvPKvPviiii --------------------------
	.section	.text._ZN18transformer_engine43_GLOBAL__N__603fe5ac_10_swizzle_cu_2a895db426swizzle_row_scaling_kernelI4int4Li128ELi4EEEvPKvPviiii,"ax",@progbits
	.align	128
.text._ZN18transformer_engine43_GLOBAL__N__603fe5ac_10_swizzle_cu_2a895db426swizzle_row_scaling_kernelI4int4Li128ELi4EEEvPKvPviiii:
        .type           _ZN18transformer_engine43_GLOBAL__N__603fe5ac_10_swizzle_cu_2a895db426swizzle_row_scaling_kernelI4int4Li128ELi4EEEvPKvPviiii,@function
        .size           _ZN18transformer_engine43_GLOBAL__N__603fe5ac_10_swizzle_cu_2a895db426swizzle_row_scaling_kernelI4int4Li128ELi4EEEvPKvPviiii,(.L_x_1488 - _ZN18transformer_engine43_GLOBAL__N__603fe5ac_10_swizzle_cu_2a895db426swizzle_row_scaling_kernelI4int4Li128ELi4EEEvPKvPviiii)
        .other          _ZN18transformer_engine43_GLOBAL__N__603fe5ac_10_swizzle_cu_2a895db426swizzle_row_scaling_kernelI4int4Li128ELi4EEEvPKvPviiii,@"STO_CUDA_ENTRY STV_DEFAULT"
_ZN18transformer_engine43_GLOBAL__N__603fe5ac_10_swizzle_cu_2a895db426swizzle_row_scaling_kernelI4int4Li128ELi4EEEvPKvPviiii:
[----:B------:R-:W-:Y:S08]  /*0000*/  LDC R1, c[0x0][0x37c] ;  /* 0x0000df00ff017b82 */ /* 0x000ff00000000800 */
[----:B------:R-:W0:Y:S01]  /*0010*/  S2UR UR14, SR_CTAID.X ;  /* 0x00000000000e79c3 */ /* 0x000e220000002500 */
[----:B------:R-:W1:Y:S01]  /*0020*/  LDCU UR5, c[0x0][0x370] ;  /* 0x00006e00ff0577ac */ /* 0x000e620008000800 */
[----:B------:R-:W2:Y:S01]  /*0030*/  S2R R2, SR_TID.X ;  /* 0x0000000000027919 */ /* 0x000ea20000002100 */
[----:B------:R-:W-:Y:S01]  /*0040*/  BSSY.RECONVERGENT B0, `(.L_x_1278) ;  /* 0x0000759000007945 */ /* 0x000fe20003800200 */
[----:B------:R-:W3:Y:S04]  /*0050*/  LDCU UR16, c[0x0][0x394] ;  /* 0x00007280ff1077ac */ /* 0x000ee80008000800 */
[----:B------:R-:W4:Y:S01]  /*0060*/  S2UR UR15, SR_CTAID.Y ;  /* 0x00000000000f79c3 */ /* 0x000f220000002600 */
[----:B------:R-:W5:Y:S01]  /*0070*/  LDCU UR17, c[0x0][0x398] ;  /* 0x00007300ff1177ac */ /* 0x000f620008000800 */
[----:B------:R-:W5:Y:S01]  /*0080*/  LDCU UR13, c[0x0][0x390] ;  /* 0x00007200ff0d77ac */ /* 0x000f620008000800 */
[----:B------:R-:W4:Y:S01]  /*0090*/  LDCU UR8, c[0x0][0x374] ;  /* 0x00006e80ff0877ac */ /* 0x000f220008000800 */
[----:B-1----:R-:W-:-:S02]  /*00a0*/  UIADD3 UR5, UPT, UPT, UR5, -0x1, URZ ;  /* 0xffffffff05057890 */ /* 0x002fc4000fffe0ff */
[----:B---3--:R-:W-:Y:S02]  /*00b0*/  USHF.R.S32.HI UR4, URZ, 0x1f, UR16 ;  /* 0x0000001fff047899 */ /* 0x008fe40008011410 */
[----:B0-----:R-:W-:Y:S02]  /*00c0*/  UISETP.NE.AND UP1, UPT, UR14, UR5, UPT ;  /* 0x000000050e00728c */ /* 0x001fe4000bf25270 */
[----:B------:R-:W-:Y:S01]  /*00d0*/  ULEA.HI UR4, UR4, UR16, URZ, 0x2 ;  /* 0x0000001004047291 */ /* 0x000fe2000f8f10ff */
[----:B------:R-:W-:Y:S01]  /*00e0*/  UMOV UR12, 0x80 ;  /* 0x00000080000c7882 */ /* 0x000fe20000000000 */
[----:B------:R-:W0:Y:S02]  /*00f0*/  LDCU.64 UR10, c[0x0][0x358] ;  /* 0x00006b00ff0a77ac */ /* 0x000e240008000a00 */
[----:B------:R-:W-:Y:S01]  /*0100*/  USHF.R.S32.HI UR4, URZ, 0x2, UR4 ;  /* 0x00000002ff047899 */ /* 0x000fe20008011404 */
[----:B--2---:R-:W-:Y:S01]  /*0110*/  IMAD.SHL.U32 R4, R2, 0x4, RZ ;  /* 0x0000000402047824 */ /* 0x004fe200078e00ff */
[----:B-----5:R-:W-:-:S03]  /*0120*/  UISETP.GE.AND UP0, UPT, UR17, UR13, UPT ;  /* 0x0000000d1100728c */ /* 0x020fc6000bf06270 */
[----:B------:R-:W-:Y:S02]  /*0130*/  @!UP1 UIADD3 UR9, UPT, UPT, UR4, -0x1, URZ ;  /* 0xffffffff04099890 */ /* 0x000fe4000fffe0ff */
[----:B----4-:R-:W-:Y:S02]  /*0140*/  UIMAD UR7, UR4, UR15, URZ ;  /* 0x0000000f040772a4 */ /* 0x010fe4000f8e02ff */
[----:B------:R-:W-:Y:S02]  /*0150*/  @!UP1 USHF.R.S32.HI UR6, URZ, 0x1f, UR9 ;  /* 0x0000001fff069899 */ /* 0x000fe40008011409 */
[----:B------:R-:W-:Y:S02]  /*0160*/  USHF.L.U32 UR7, UR7, 0x7, URZ ;  /* 0x0000000707077899 */ /* 0x000fe400080006ff */
[----:B------:R-:W-:Y:S02]  /*0170*/  @!UP1 ULEA.HI UR6, UR6, UR9, URZ, 0x7 ;  /* 0x0000000906069291 */ /* 0x000fe4000f8f38ff */
[----:B------:R-:W-:-:S02]  /*0180*/  ULEA UR13, UR14, UR7, 0x7 ;  /* 0x000000070e0d7291 */ /* 0x000fc4000f8e38ff */
[----:B------:R-:W-:-:S04]  /*0190*/  @!UP1 ULOP3.LUT UR6, UR6, 0xffffff80, URZ, 0xc0, !UPT ;  /* 0xffffff8006069892 */ /* 0x000fc8000f8ec0ff */
[----:B------:R-:W-:Y:S02]  /*01a0*/  @!UP1 UIADD3 UR12, UPT, UPT, UR9, 0x1, -UR6 ;  /* 0x00000001090c9890 */ /* 0x000fe4000fffe806 */
[----:B------:R-:W-:Y:S02]  /*01b0*/  ULEA UR9, UP1, UR14, UR7, 0xe ;  /* 0x000000070e097291 */ /* 0x000fe4000f8270ff */
[----:B------:R-:W-:Y:S02]  /*01c0*/  UIADD3 UR6, UPT, UPT, UR8, -0x1, URZ ;  /* 0xffffffff08067890 */ /* 0x000fe4000fffe0ff */
[----:B------:R-:W-:Y:S01]  /*01d0*/  ISETP.GE.U32.AND P0, PT, R4, UR12, PT ;  /* 0x0000000c04007c0c */ /* 0x000fe2000bf06070 */
[----:B------:R-:W-:Y:S02]  /*01e0*/  ULEA.HI.X.SX32 UR8, UR7, URZ, 0x1, UP1 ;  /* 0x000000ff07087291 */ /* 0x000fe400088f0eff */
[----:B------:R-:W-:-:S10]  /*01f0*/  UISETP.EQ.AND UP0, UPT, UR15, UR6, !UP0 ;  /* 0x000000060f00728c */ /* 0x000fd4000c702270 */
[----:B0-----:R-:W-:Y:S05]  /*0200*/  @P0 BRA `(.L_x_1279) ;  /* 0x0000007000f00947 */ /* 0x001fea0003800000 */
[----:B------:R-:W0:Y:S01]  /*0210*/  S2R R5, SR_TID.Y ;  /* 0x0000000000057919 */ /* 0x000e220000002200 */
[----:B------:R-:W1:Y:S01]  /*0220*/  LDC.64 R6, c[0x0][0x380] ;  /* 0x0000e000ff067b82 */ /* 0x000e620000000a00 */
[----:B------:R-:W-:-:S05]  /*0230*/  IMAD.U32 R9, RZ, RZ, UR13 ;  /* 0x0000000dff097e24 */ /* 0x000fca000f8e00ff */
[----:B------:R-:W-:Y:S01]  /*0240*/  SHF.R.S32.HI R9, RZ, 0x1f, R9 ;  /* 0x0000001fff097819 */ /* 0x000fe20000011409 */
[----:B0-----:R-:W-:-:S05]  /*0250*/  IMAD R4, R5, UR4, R4 ;  /* 0x0000000405047c24 */ /* 0x001fca000f8e0204 */
[----:B------:R-:W-:-:S04]  /*0260*/  IADD3 R0, P0, PT, R4, UR13, RZ ;  /* 0x0000000d04007c10 */ /* 0x000fc8000ff1e0ff */
[----:B------:R-:W-:Y:S02]  /*0270*/  LEA.HI.X.SX32 R8, R4, R9, 0x1, P0 ;  /* 0x0000000904087211 */ /* 0x000fe400000f0eff */
[----:B-1----:R-:W-:-:S04]  /*0280*/  LEA R28, P0, R0, R6, 0x2 ;  /* 0x00000006001c7211 */ /* 0x002fc800078010ff */
[----:B------:R-:W-:Y:S02]  /*0290*/  LEA.HI.X R29, R0, R7, R8, 0x2, P0 ;  /* 0x00000007001d7211 */ /* 0x000fe400000f1408 */
[----:B------:R-:W0:Y:S04]  /*02a0*/  LDC R0, c[0x0][0x39c] ;  /* 0x0000e700ff007b82 */ /* 0x000e280000000800 */
[----:B------:R-:W5:Y:S01]  /*02b0*/  LDG.E.128.CONSTANT R28, desc[UR10][R28.64] ;  /* 0x0000000a1c1c7981 */ /* 0x000f62000c1e9d00 */
        /* <DEDUP_REMOVED lines=22> */
[----:B------:R-:W-:-:S04]  /*0420*/  LOP3.LUT R12, R10, UR16, RZ, 0x3c, !PT ;  /* 0x000000100a0c7c12 */ /* 0x000fc8000f8e3cff */
[----:B------:R-:W-:Y:S02]  /*0430*/  ISETP.GT.U32.AND P2, PT, R8, R15, PT ;  /* 0x0000000f0800720c */ /* 0x000fe40003f44070 */
[----:B------:R-:W-:Y:S02]  /*0440*/  ISETP.GE.AND P3, PT, R12, RZ, PT ;  /* 0x000000ff0c00720c */ /* 0x000fe40003f66270 */
[----:B------:R-:W-:-:S09]  /*0450*/  LOP3.LUT R12, RZ, UR16, RZ, 0x33, !PT ;  /* 0x00000010ff0c7c12 */ /* 0x000fd2000f8e33ff */
        /* <DEDUP_REMOVED lines=17> */
.L_x_1282:
[----:B-----5:R-:W-:-:S07]  /*0570*/  LOP3.LUT R28, R28, 0xffffff00, RZ, 0xc0, !PT ;  /* 0xffffff001c1c7812 */ /* 0x020fce00078ec0ff */
.L_x_1283:
[----:B------:R-:W-:Y:S05]  /*0580*/  BSYNC.RECONVERGENT B1 ;  /* 0x0000000000017941 */ /* 0x000fea0003800200 */
.L_x_1281:
[----:B------:R-:W-:Y:S01]  /*0590*/  VIADD R16, R10, 0x1 ;  /* 0x000000010a107836 */ /* 0x000fe20000000000 */
[----:B------:R-:W-:Y:S04]  /*05a0*/  BSSY.RECONVERGENT B1, `(.L_x_1284) ;  /* 0x0000019000017945 */ /* 0x000fe80003800200 */
[----:B------:R-:W-:-:S05]  /*05b0*/  IABS R15, R16 ;  /* 0x00000010000f7213 */ /* 0x000fca0000000000 */
[----:B------:R-:W-:-:S04]  /*05c0*/  IMAD.HI.U32 R13, R11, R15, RZ ;  /* 0x0000000f0b0d7227 */ /* 0x000fc800078e00ff */
[----:B------:R-:W-:-:S04]  /*05d0*/  IMAD.MOV R14, RZ, RZ, -R13 ;  /* 0x000000ffff0e7224 */ /* 0x000fc800078e0a0d */
        /* <DEDUP_REMOVED lines=20> */
.L_x_1285:
[----:B-----5:R-:W-:-:S07]  /*0720*/  LOP3.LUT R28, R28, 0xffff00ff, RZ, 0xc0, !PT ;  /* 0xffff00ff1c1c7812 */ /* 0x020fce00078ec0ff */
.L_x_1286:
[----:B------:R-:W-:Y:S05]  /*0730*/  BSYNC.RECONVERGENT B1 ;  /* 0x0000000000017941 */ /* 0x000fea0003800200 */
.L_x_1284:
        /* <DEDUP_REMOVED lines=25> */
.L_x_1288:
[----:B-----5:R-:W-:-:S07]  /*08d0*/  LOP3.LUT R28, R28, 0xff00ffff, RZ, 0xc0, !PT ;  /* 0xff00ffff1c1c7812 */ /* 0x020fce00078ec0ff */
.L_x_1289:
[----:B------:R-:W-:Y:S05]  /*08e0*/  BSYNC.RECONVERGENT B1 ;  /* 0x0000000000017941 */ /* 0x000fea0003800200 */
.L_x_1287:
        /* <DEDUP_REMOVED lines=25> */
.L_x_1291:
[----:B-----5:R-:W-:-:S07]  /*0a80*/  LOP3.LUT R28, R28, 0xffffff, RZ, 0xc0, !PT ;  /* 0x00ffffff1c1c7812 */ /* 0x020fce00078ec0ff */
.L_x_1292:
[----:B------:R-:W-:Y:S05]  /*0a90*/  BSYNC.RECONVERGENT B1 ;  /* 0x0000000000017941 */ /* 0x000fea0003800200 */
.L_x_1290:
        /* <DEDUP_REMOVED lines=25> */
.L_x_1294:
[----:B-----5:R-:W-:-:S07]  /*0c30*/  LOP3.LUT R29, R29, 0xffffff00, RZ, 0xc0, !PT ;  /* 0xffffff001d1d7812 */ /* 0x020fce00078ec0ff */
.L_x_1295:
[----:B------:R-:W-:Y:S05]  /*0c40*/  BSYNC.RECONVERGENT B1 ;  /* 0x0000000000017941 */ /* 0x000fea0003800200 */
.L_x_1293:
        /* <DEDUP_REMOVED lines=25> */
.L_x_1297:
[----:B-----5:R-:W-:-:S07]  /*0de0*/  LOP3.LUT R29, R29, 0xffff00ff, RZ, 0xc0, !PT ;  /* 0xffff00ff1d1d7812 */ /* 0x020fce00078ec0ff */
.L_x_1298:
[----:B------:R-:W-:Y:S05]  /*0df0*/  BSYNC.RECONVERGENT B1 ;  /* 0x0000000000017941 */ /* 0x000fea0003800200 */
.L_x_1296:
        /* <DEDUP_REMOVED lines=25> */
.L_x_1300:
[----:B-----5:R-:W-:-:S07]  /*0f90*/  LOP3.LUT R29, R29, 0xff00ffff, RZ, 0xc0, !PT ;  /* 0xff00ffff1d1d7812 */ /* 0x020fce00078ec0ff */
.L_x_1301:
[----:B------:R-:W-:Y:S05]  /*0fa0*/  BSYNC.RECONVERGENT B1 ;  /* 0x0000000000017941 */ /* 0x000fea0003800200 */
.L_x_1299:
        /* <DEDUP_REMOVED lines=25> */
.L_x_1303:
[----:B-----5:R-:W-:-:S07]  /*1140*/  LOP3.LUT R29, R29, 0xffffff, RZ, 0xc0, !PT ;  /* 0x00ffffff1d1d7812 */ /* 0x020fce00078ec0ff */
.L_x_1304:
[----:B------:R-:W-:Y:S05]  /*1150*/  BSYNC.RECONVERGENT B1 ;  /* 0x0000000000017941 */ /* 0x000fea0003800200 */
.L_x_1302:
        /* <DEDUP_REMOVED lines=25> */
.L_x_1306:
[----:B-----5:R-:W-:-:S07]  /*12f0*/  LOP3.LUT R30, R30, 0xffffff00, RZ, 0xc0, !PT ;  /* 0xffffff001e1e7812 */ /* 0x020fce00078ec0ff */
.L_x_1307:
[----:B------:R-:W-:Y:S05]  /*1300*/  BSYNC.RECONVERGENT B1 ;  /* 0x0000000000017941 */ /* 0x000fea0003800200 */
.L_x_1305:
        /* <DEDUP_REMOVED lines=25> */
.L_x_1309:
[----:B-----5:R-:W-:-:S07]  /*14a0*/  LOP3.LUT R30, R30, 0xffff00ff, RZ, 0xc0, !PT ;  /* 0xffff00ff1e1e7812 */ /* 0x020fce00078ec0ff */
.L_x_1310:
[----:B------:R-:W-:Y:S05]  /*14b0*/  BSYNC.RECONVERGENT B1 ;  /* 0x0000000000017941 */ /* 0x000fea0003800200 */
.L_x_1308:
        /* <DEDUP_REMOVED lines=25> */
.L_x_1312:
[----:B-----5:R-:W-:-:S07]  /*1650*/  LOP3.LUT R30, R30, 0xff00ffff, RZ, 0xc0, !PT ;  /* 0xff00ffff1e1e7812 */ /* 0x020fce00078ec0ff */
.L_x_1313:
[----:B------:R-:W-:Y:S05]  /*1660*/  BSYNC.RECONVERGENT B1 ;  /* 0x0000000000017941 */ /* 0x000fea0003800200 */
.L_x_1311:
        /* <DEDUP_REMOVED lines=25> */
.L_x_1315:
[----:B-----5:R-:W-:-:S07]  /*1800*/  LOP3.LUT R30, R30, 0xffffff, RZ, 0xc0, !PT ;  /* 0x00ffffff1e1e7812 */ /* 0x020fce00078ec0ff */
.L_x_1316:
[----:B------:R-:W-:Y:S05]  /*1810*/  BSYNC.RECONVERGENT B1 ;  /* 0x0000000000017941 */ /* 0x000fea0003800200 */
.L_x_1314:
        /* <DEDUP_REMOVED lines=25> */
.L_x_1318:
[----:B-----5:R-:W-:-:S07]  /*19b0*/  LOP3.LUT R31, R31, 0xffffff00, RZ, 0xc0, !PT ;  /* 0xffffff001f1f7812 */ /* 0x020fce00078ec0ff */
.L_x_1319:
[----:B------:R-:W-:Y:S05]  /*19c0*/  BSYNC.RECONVERGENT B1 ;  /* 0x0000000000017941 */ /* 0x000fea0003800200 */
.L_x_1317:
        /* <DEDUP_REMOVED lines=25> */
.L_x_1321:
[----:B-----5:R-:W-:-:S07]  /*1b60*/  LOP3.LUT R31, R31, 0xffff00ff, RZ, 0xc0, !PT ;  /* 0xffff00ff1f1f7812 */ /* 0x020fce00078ec0ff */
.L_x_1322:
[----:B------:R-:W-:Y:S05]  /*1b70*/  BSYNC.RECONVERGENT B1 ;  /* 0x0000000000017941 */ /* 0x000fea0003800200 */
.L_x_1320:
        /* <DEDUP_REMOVED lines=25> */
.L_x_1324:
[----:B-----5:R-:W-:-:S07]  /*1d10*/  LOP3.LUT R31, R31, 0xff00ffff, RZ, 0xc0, !PT ;  /* 0xff00ffff1f1f7812 */ /* 0x020fce00078ec0ff */
.L_x_1325:
[----:B------:R-:W-:Y:S05]  /*1d20*/  BSYNC.RECONVERGENT B1 ;  /* 0x0000000000017941 */ /* 0x000fea0003800200 */
.L_x_1323:
        /* <DEDUP_REMOVED lines=25> */
.L_x_1326:
[----:B-----5:R-:W-:-:S07]  /*1ec0*/  LOP3.LUT R31, R31, 0xffffff, RZ, 0xc0, !PT ;  /* 0x00ffffff1f1f7812 */ /* 0x020fce00078ec0ff */
.L_x_1327:
[----:B------:R-:W-:Y:S05]  /*1ed0*/  BSYNC.RECONVERGENT B1 ;  /* 0x0000000000017941 */ /* 0x000fea0003800200 */
.L_x_1280:
        /* <DEDUP_REMOVED lines=46> */
.L_x_1330:
[----:B-----5:R-:W-:-:S07]  /*21c0*/  LOP3.LUT R16, R16, 0xffffff00, RZ, 0xc0, !PT ;  /* 0xffffff0010107812 */ /* 0x020fce00078ec0ff */
.L_x_1331:
[----:B------:R-:W-:Y:S05]  /*21d0*/  BSYNC.RECONVERGENT B1 ;  /* 0x0000000000017941 */ /* 0x000fea0003800200 */
.L_x_1329:
        /* <DEDUP_REMOVED lines=25> */
.L_x_1333:
[----:B-----5:R-:W-:-:S07]  /*2370*/  LOP3.LUT R16, R16, 0xffff00ff, RZ, 0xc0, !PT ;  /* 0xffff00ff10107812 */ /* 0x020fce00078ec0ff */
.L_x_1334:
[----:B------:R-:W-:Y:S05]  /*2380*/  BSYNC.RECONVERGENT B1 ;  /* 0x0000000000017941 */ /* 0x000fea0003800200 */
.L_x_1332:
        /* <DEDUP_REMOVED lines=25> */
.L_x_1336:
[----:B-----5:R-:W-:-:S07]  /*2520*/  LOP3.LUT R16, R16, 0xff00ffff, RZ, 0xc0, !PT ;  /* 0xff00ffff10107812 */ /* 0x020fce00078ec0ff */
.L_x_1337:
[----:B------:R-:W-:Y:S05]  /*2530*/  BSYNC.RECONVERGENT B1 ;  /* 0x0000000000017941 */ /* 0x000fea0003800200 */
.L_x_1335:
        /* <DEDUP_REMOVED lines=25> */
.L_x_1339:
[----:B-----5:R-:W-:-:S07]  /*26d0*/  LOP3.LUT R16, R16, 0xffffff, RZ, 0xc0, !PT ;  /* 0x00ffffff10107812 */ /* 0x020fce00078ec0ff */
.L_x_1340:
[----:B------:R-:W-:Y:S05]  /*26e0*/  BSYNC.RECONVERGENT B1 ;  /* 0x0000000000017941 */ /* 0x000fea0003800200 */
.L_x_1338:
        /* <DEDUP_REMOVED lines=25> */
.L_x_1342:
[----:B-----5:R-:W-:-:S07]  /*2880*/  LOP3.LUT R17, R17, 0xffffff00, RZ, 0xc0, !PT ;  /* 0xffffff0011117812 */ /* 0x020fce00078ec0ff */
.L_x_1343:
[----:B------:R-:W-:Y:S05]  /*2890*/  BSYNC.RECONVERGENT B1 ;  /* 0x0000000000017941 */ /* 0x000fea0003800200 */
.L_x_1341:
        /* <DEDUP_REMOVED lines=25> */
.L_x_1345:
[----:B-----5:R-:W-:-:S07]  /*2a30*/  LOP3.LUT R17, R17, 0xffff00ff, RZ, 0xc0, !PT ;  /* 0xffff00ff11117812 */ /* 0x020fce00078ec0ff */
.L_x_1346:
[----:B------:R-:W-:Y:S05]  /*2a40*/  BSYNC.RECONVERGENT B1 ;  /* 0x0000000000017941 */ /* 0x000fea0003800200 */
.L_x_1344:
        /* <DEDUP_REMOVED lines=25> */
.L_x_1348:
[----:B-----5:R-:W-:-:S07]  /*2be0*/  LOP3.LUT R17, R17, 0xff00ffff, RZ, 0xc0, !PT ;  /* 0xff00ffff11117812 */ /* 0x020fce00078ec0ff */
.L_x_1349:
[----:B------:R-:W-:Y:S05]  /*2bf0*/  BSYNC.RECONVERGENT B1 ;  /* 0x0000000000017941 */ /* 0x000fea0003800200 */
.L_x_1347:
        /* <DEDUP_REMOVED lines=25> */
.L_x_1351:
[----:B-----5:R-:W-:-:S07]  /*2d90*/  LOP3.LUT R17, R17, 0xffffff, RZ, 0xc0, !PT ;  /* 0x00ffffff11117812 */ /* 0x020fce00078ec0ff */
.L_x_1352:
[----:B------:R-:W-:Y:S05]  /*2da0*/  BSYNC.RECONVERGENT B1 ;  /* 0x0000000000017941 */ /* 0x000fea0003800200 */
.L_x_1350:
        /* <DEDUP_REMOVED lines=25> */
.L_x_1354:
[----:B-----5:R-:W-:-:S07]  /*2f40*/  LOP3.LUT R18, R18, 0xffffff00, RZ, 0xc0, !PT ;  /* 0xffffff0012127812 */ /* 0x020fce00078ec0ff */
.L_x_1355:
[----:B------:R-:W-:Y:S05]  /*2f50*/  BSYNC.RECONVERGENT B1 ;  /* 0x0000000000017941 */ /* 0x000fea0003800200 */
.L_x_1353:
        /* <DEDUP_REMOVED lines=25> */
.L_x_1357:
[----:B-----5:R-:W-:-:S07]  /*30f0*/  LOP3.LUT R18, R18, 0xffff00ff, RZ, 0xc0, !PT ;  /* 0xffff00ff12127812 */ /* 0x020fce00078ec0ff */
.L_x_1358:
[----:B------:R-:W-:Y:S05]  /*3100*/  BSYNC.RECONVERGENT B1 ;  /* 0x0000000000017941 */ /* 0x000fea0003800200 */
.L_x_1356:
        /* <DEDUP_REMOVED lines=25> */
.L_x_1360:
[----:B-----5:R-:W-:-:S07]  /*32a0*/  LOP3.LUT R18, R18, 0xff00ffff, RZ, 0xc0, !PT ;  /* 0xff00ffff12127812 */ /* 0x020fce00078ec0ff */
.L_x_1361:
[----:B------:R-:W-:Y:S05]  /*32b0*/  BSYNC.RECONVERGENT B1 ;  /* 0x0000000000017941 */ /* 0x000fea0003800200 */
.L_x_1359:
        /* <DEDUP_REMOVED lines=25> */
.L_x_1363:
[----:B-----5:R-:W-:-:S07]  /*3450*/  LOP3.LUT R18, R18, 0xffffff, RZ, 0xc0, !PT ;  /* 0x00ffffff12127812 */ /* 0x020fce00078ec0ff */
.L_x_1364:
[----:B------:R-:W-:Y:S05]  /*3460*/  BSYNC.RECONVERGENT B1 ;  /* 0x0000000000017941 */ /* 0x000fea0003800200 */
.L_x_1362:
        /* <DEDUP_REMOVED lines=25> */
.L_x_1366:
[----:B-----5:R-:W-:-:S07]  /*3600*/  LOP3.LUT R19, R19, 0xffffff00, RZ, 0xc0, !PT ;  /* 0xffffff0013137812 */ /* 0x020fce00078ec0ff */
.L_x_1367:
[----:B------:R-:W-:Y:S05]  /*3610*/  BSYNC.RECONVERGENT B1 ;  /* 0x0000000000017941 */ /* 0x000fea0003800200 */
.L_x_1365:
        /* <DEDUP_REMOVED lines=25> */
.L_x_1369:
[----:B-----5:R-:W-:-:S07]  /*37b0*/  LOP3.LUT R19, R19, 0xffff00ff, RZ, 0xc0, !PT ;  /* 0xffff00ff13137812 */ /* 0x020fce00078ec0ff */
.L_x_1370:
[----:B------:R-:W-:Y:S05]  /*37c0*/  BSYNC.RECONVERGENT B1 ;  /* 0x0000000000017941 */ /* 0x000fea0003800200 */
.L_x_1368:
        /* <DEDUP_REMOVED lines=25> */
.L_x_1372:
[----:B-----5:R-:W-:-:S07]  /*3960*/  LOP3.LUT R19, R19, 0xff00ffff, RZ, 0xc0, !PT ;  /* 0xff00ffff13137812 */ /* 0x020fce00078ec0ff */
.L_x_1373:
[----:B------:R-:W-:Y:S05]  /*3970*/  BSYNC.RECONVERGENT B1 ;  /* 0x0000000000017941 */ /* 0x000fea0003800200 */
.L_x_1371:
        /* <DEDUP_REMOVED lines=25> */
.L_x_1374:
[----:B-----5:R-:W-:-:S07]  /*3b10*/  LOP3.LUT R19, R19, 0xffffff, RZ, 0xc0, !PT ;  /* 0x00ffffff13137812 */ /* 0x020fce00078ec0ff */
.L_x_1375:
[----:B------:R-:W-:Y:S05]  /*3b20*/  BSYNC.RECONVERGENT B1 ;  /* 0x0000000000017941 */ /* 0x000fea0003800200 */
.L_x_1328:
        /* <DEDUP_REMOVED lines=46> */
.L_x_1378:
[----:B-----5:R-:W-:-:S07]  /*3e10*/  LOP3.LUT R20, R20, 0xffffff00, RZ, 0xc0, !PT ;  /* 0xffffff0014147812 */ /* 0x020fce00078ec0ff */
.L_x_1379:
[----:B------:R-:W-:Y:S05]  /*3e20*/  BSYNC.RECONVERGENT B1 ;  /* 0x0000000000017941 */ /* 0x000fea0003800200 */
.L_x_1377:
        /* <DEDUP_REMOVED lines=25> */
.L_x_1381:
[----:B-----5:R-:W-:-:S07]  /*3fc0*/  LOP3.LUT R20, R20, 0xffff00ff, RZ, 0xc0, !PT ;  /* 0xffff00ff14147812 */ /* 0x020fce00078ec0ff */
.L_x_1382:
[----:B------:R-:W-:Y:S05]  /*3fd0*/  BSYNC.RECONVERGENT B1 ;  /* 0x0000000000017941 */ /* 0x000fea0003800200 */
.L_x_1380:
        /* <DEDUP_REMOVED lines=25> */
.L_x_1384:
[----:B-----5:R-:W-:-:S07]  /*4170*/  LOP3.LUT R20, R20, 0xff00ffff, RZ, 0xc0, !PT ;  /* 0xff00ffff14147812 */ /* 0x020fce00078ec0ff */
.L_x_1385:
[----:B------:R-:W-:Y:S05]  /*4180*/  BSYNC.RECONVERGENT B1 ;  /* 0x0000000000017941 */ /* 0x000fea0003800200 */
.L_x_1383:
        /* <DEDUP_REMOVED lines=25> */
.L_x_1387:
[----:B-----5:R-:W-:-:S07]  /*4320*/  LOP3.LUT R20, R20, 0xffffff, RZ, 0xc0, !PT ;  /* 0x00ffffff14147812 */ /* 0x020fce00078ec0ff */
.L_x_1388:
[----:B------:R-:W-:Y:S05]  /*4330*/  BSYNC.RECONVERGENT B1 ;  /* 0x0000000000017941 */ /* 0x000fea0003800200 */
.L_x_1386:
        /* <DEDUP_REMOVED lines=25> */
.L_x_1390:
[----:B-----5:R-:W-:-:S07]  /*44d0*/  LOP3.LUT R21, R21, 0xffffff00, RZ, 0xc0, !PT ;  /* 0xffffff0015157812 */ /* 0x020fce00078ec0ff */
.L_x_1391:
[----:B------:R-:W-:Y:S05]  /*44e0*/  BSYNC.RECONVERGENT B1 ;  /* 0x0000000000017941 */ /* 0x000fea0003800200 */
.L_x_1389:
        /* <DEDUP_REMOVED lines=25> */
.L_x_1393:
[----:B-----5:R-:W-:-:S07]  /*4680*/  LOP3.LUT R21, R21, 0xffff00ff, RZ, 0xc0, !PT ;  /* 0xffff00ff15157812 */ /* 0x020fce00078ec0ff */
.L_x_1394:
[----:B------:R-:W-:Y:S05]  /*4690*/  BSYNC.RECONVERGENT B1 ;  /* 0x0000000000017941 */ /* 0x000fea0003800200 */
.L_x_1392:
        /* <DEDUP_REMOVED lines=25> */
.L_x_1396:
[----:B-----5:R-:W-:-:S07]  /*4830*/  LOP3.LUT R21, R21, 0xff00ffff, RZ, 0xc0, !PT ;  /* 0xff00ffff15157812 */ /* 0x020fce00078ec0ff */
.L_x_1397:
[----:B------:R-:W-:Y:S05]  /*4840*/  BSYNC.RECONVERGENT B1 ;  /* 0x0000000000017941 */ /* 0x000fea0003800200 */
.L_x_1395:
        /* <DEDUP_REMOVED lines=25> */
.L_x_1399:
[----:B-----5:R-:W-:-:S07]  /*49e0*/  LOP3.LUT R21, R21, 0xffffff, RZ, 0xc0, !PT ;  /* 0x00ffffff15157812 */ /* 0x020fce00078ec0ff */
.L_x_1400:
[----:B------:R-:W-:Y:S05]  /*49f0*/  BSYNC.RECONVERGENT B1 ;  /* 0x0000000000017941 */ /* 0x000fea0003800200 */
.L_x_1398:
        /* <DEDUP_REMOVED lines=25> */
.L_x_1402:
[----:B-----5:R-:W-:-:S07]  /*4b90*/  LOP3.LUT R22, R22, 0xffffff00, RZ, 0xc0, !PT ;  /* 0xffffff0016167812 */ /* 0x020fce00078ec0ff */
.L_x_1403:
[----:B------:R-:W-:Y:S05]  /*4ba0*/  BSYNC.RECONVERGENT B1 ;  /* 0x0000000000017941 */ /* 0x000fea0003800200 */
.L_x_1401:
        /* <DEDUP_REMOVED lines=25> */
.L_x_1405:
[----:B-----5:R-:W-:-:S07]  /*4d40*/  LOP3.LUT R22, R22, 0xffff00ff, RZ, 0xc0, !PT ;  /* 0xffff00ff16167812 */ /* 0x020fce00078ec0ff */
.L_x_1406:
[----:B------:R-:W-:Y:S05]  /*4d50*/  BSYNC.RECONVERGENT B1 ;  /* 0x0000000000017941 */ /* 0x000fea0003800200 */
.L_x_1404:
        /* <DEDUP_REMOVED lines=25> */
.L_x_1408:
[----:B-----5:R-:W-:-:S07]  /*4ef0*/  LOP3.LUT R22, R22, 0xff00ffff, RZ, 0xc0, !PT ;  /* 0xff00ffff16167812 */ /* 0x020fce00078ec0ff */
.L_x_1409:
[----:B------:R-:W-:Y:S05]  /*4f00*/  BSYNC.RECONVERGENT B1 ;  /* 0x0000000000017941 */ /* 0x000fea0003800200 */
.L_x_1407:
        /* <DEDUP_REMOVED lines=25> */
.L_x_1411:
[----:B-----5:R-:W-:-:S07]  /*50a0*/  LOP3.LUT R22, R22, 0xffffff, RZ, 0xc0, !PT ;  /* 0x00ffffff16167812 */ /* 0x020fce00078ec0ff */
.L_x_1412:
[----:B------:R-:W-:Y:S05]  /*50b0*/  BSYNC.RECONVERGENT B1 ;  /* 0x0000000000017941 */ /* 0x000fea0003800200 */
.L_x_1410:
        /* <DEDUP_REMOVED lines=25> */
.L_x_1414:
[----:B-----5:R-:W-:-:S07]  /*5250*/  LOP3.LUT R23, R23, 0xffffff00, RZ, 0xc0, !PT ;  /* 0xffffff0017177812 */ /* 0x020fce00078ec0ff */
.L_x_1415:
[----:B------:R-:W-:Y:S05]  /*5260*/  BSYNC.RECONVERGENT B1 ;  /* 0x0000000000017941 */ /* 0x000fea0003800200 */
.L_x_1413:
        /* <DEDUP_REMOVED lines=25> */
.L_x_1417:
[----:B-----5:R-:W-:-:S07]  /*5400*/  LOP3.LUT R23, R23, 0xffff00ff, RZ, 0xc0, !PT ;  /* 0xffff00ff17177812 */ /* 0x020fce00078ec0ff */
.L_x_1418:
[----:B------:R-:W-:Y:S05]  /*5410*/  BSYNC.RECONVERGENT B1 ;  /* 0x0000000000017941 */ /* 0x000fea0003800200 */
.L_x_1416:
        /* <DEDUP_REMOVED lines=25> */
.L_x_1420:
[----:B-----5:R-:W-:-:S07]  /*55b0*/  LOP3.LUT R23, R23, 0xff00ffff, RZ, 0xc0, !PT ;  /* 0xff00ffff17177812 */ /* 0x020fce00078ec0ff */
.L_x_1421:
[----:B------:R-:W-:Y:S05]  /*55c0*/  BSYNC.RECONVERGENT B1 ;  /* 0x0000000000017941 */ /* 0x000fea0003800200 */
.L_x_1419:
        /* <DEDUP_REMOVED lines=25> */
.L_x_1422:
[----:B-----5:R-:W-:-:S07]  /*5760*/  LOP3.LUT R23, R23, 0xffffff, RZ, 0xc0, !PT ;  /* 0x00ffffff17177812 */ /* 0x020fce00078ec0ff */
.L_x_1423:
[----:B------:R-:W-:Y:S05]  /*5770*/  BSYNC.RECONVERGENT B1 ;  /* 0x0000000000017941 */ /* 0x000fea0003800200 */
.L_x_1376:
        /* <DEDUP_REMOVED lines=11> */
[----:B------:R-:W-:Y:S02]  /*5830*/  LEA R6, P2, R4, R6, 0x2 ;  /* 0x0000000604067211 */ /* 0x000fe400078410ff */
[----:B------:R-:W-:-:S04]  /*5840*/  LEA.HI.X.SX32 R9, R8, UR6, 0x1, P1 ;  /* 0x0000000608097c11 */ /* 0x000fc800088f0eff */
[----:B------:R-:W-:-:S05]  /*5850*/  LEA.HI.X R7, R4, R7, R9, 0x2, P2 ;  /* 0x0000000704077211 */ /* 0x000fca00010f1409 */
[----:B------:R0:W5:Y:S01]  /*5860*/  LDG.E.128.CONSTANT R24, desc[UR10][R6.64] ;  /* 0x0000000a06187981 */ /* 0x000162000c1e9d00 */
[----:B------:R-:W-:Y:S05]  /*5870*/  @!P0 BRA `(.L_x_1424) ;  /* 0x0000001800f48947 */ /* 0x000fea0003800000 */
[----:B------:R-:W-:Y:S01]  /*5880*/  IABS R4, UR16 ;  /* 0x0000001000047c13 */ /* 0x000fe20008000000 */
[----:B------:R-:W-:Y:S01]  /*5890*/  VIADD R8, R8, UR13 ;  /* 0x0000000d08087c36 */ /* 0x000fe20008000000 */
        /* <DEDUP_REMOVED lines=36> */
.L_x_1426:
[----:B-----5:R-:W-:-:S07]  /*5ae0*/  LOP3.LUT R24, R24, 0xffffff00, RZ, 0xc0, !PT ;  /* 0xffffff0018187812 */ /* 0x020fce00078ec0ff */
.L_x_1427:
[----:B------:R-:W-:Y:S05]  /*5af0*/  BSYNC.RECONVERGENT B1 ;  /* 0x0000000000017941 */ /* 0x000fea0003800200 */
.L_x_1425:
[----:B------:R-:W-:Y:S01]  /*5b00*/  VIADD R11, R8, 0x1 ;  /* 0x00000001080b7836 */ /* 0x000fe20000000000 */
[----:B------:R-:W-:Y:S04]  /*5b10*/  BSSY.RECONVERGENT B1, `(.L_x_1428) ;  /* 0x0000019000017945 */ /* 0x000fe80003800200 */
[----:B------:R-:W-:Y:S02]  /*5b20*/  IABS R9, R11 ;  /* 0x0000000b00097213 */ /* 0x000fe40000000000 */
[----:B------:R-:W-:-:S04]  /*5b30*/  LOP3.LUT R10, R11, UR16, RZ, 0x3c, !PT ;  /* 0x000000100b0a7c12 */ /* 0x000fc8000f8e3cff */
[----:B------:R-:W-:Y:S01]  /*5b40*/  ISETP.GE.AND P3, PT, R10, RZ, PT ;  /* 0x000000ff0a00720c */ /* 0x000fe20003f66270 */
[----:B------:R-:W-:-:S04]  /*5b50*/  IMAD.HI.U32 R10, R7, R9, RZ ;  /* 0x00000009070a7227 */ /* 0x000fc800078e00ff */
        /* <DEDUP_REMOVED lines=19> */
.L_x_1429:
[----:B-----5:R-:W-:-:S07]  /*5c90*/  LOP3.LUT R24, R24, 0xffff00ff, RZ, 0xc0, !PT ;  /* 0xffff00ff18187812 */ /* 0x020fce00078ec0ff */
.L_x_1430:
[----:B------:R-:W-:Y:S05]  /*5ca0*/  BSYNC.RECONVERGENT B1 ;  /* 0x0000000000017941 */ /* 0x000fea0003800200 */
.L_x_1428:
        /* <DEDUP_REMOVED lines=25> */
.L_x_1432:
[----:B-----5:R-:W-:-:S07]  /*5e40*/  LOP3.LUT R24, R24, 0xff00ffff, RZ, 0xc0, !PT ;  /* 0xff00ffff18187812 */ /* 0x020fce00078ec0ff */
.L_x_1433:
[----:B------:R-:W-:Y:S05]  /*5e50*/  BSYNC.RECONVERGENT B1 ;  /* 0x0000000000017941 */ /* 0x000fea0003800200 */
.L_x_1431:
        /* <DEDUP_REMOVED lines=25> */
.L_x_1435:
[----:B-----5:R-:W-:-:S07]  /*5ff0*/  LOP3.LUT R24, R24, 0xffffff, RZ, 0xc0, !PT ;  /* 0x00ffffff18187812 */ /* 0x020fce00078ec0ff */
.L_x_1436:
[----:B------:R-:W-:Y:S05]  /*6000*/  BSYNC.RECONVERGENT B1 ;  /* 0x0000000000017941 */ /* 0x000fea0003800200 */
.L_x_1434:
        /* <DEDUP_REMOVED lines=25> */
.L_x_1438:
[----:B-----5:R-:W-:-:S07]  /*61a0*/  LOP3.LUT R25, R25, 0xffffff00, RZ, 0xc0, !PT ;  /* 0xffffff0019197812 */ /* 0x020fce00078ec0ff */
.L_x_1439:
[----:B------:R-:W-:Y:S05]  /*61b0*/  BSYNC.RECONVERGENT B1 ;  /* 0x0000000000017941 */ /* 0x000fea0003800200 */
.L_x_1437:
        /* <DEDUP_REMOVED lines=25> */
.L_x_1441:
[----:B-----5:R-:W-:-:S07]  /*6350*/  LOP3.LUT R25, R25, 0xffff00ff, RZ, 0xc0, !PT ;  /* 0xffff00ff19197812 */ /* 0x020fce00078ec0ff */
.L_x_1442:
[----:B------:R-:W-:Y:S05]  /*6360*/  BSYNC.RECONVERGENT B1 ;  /* 0x0000000000017941 */ /* 0x000fea0003800200 */
.L_x_1440:
        /* <DEDUP_REMOVED lines=25> */
.L_x_1444:
[----:B-----5:R-:W-:-:S07]  /*6500*/  LOP3.LUT R25, R25, 0xff00ffff, RZ, 0xc0, !PT ;  /* 0xff00ffff19197812 */ /* 0x020fce00078ec0ff */
.L_x_1445:
[----:B------:R-:W-:Y:S05]  /*6510*/  BSYNC.RECONVERGENT B1 ;  /* 0x0000000000017941 */ /* 0x000fea0003800200 */
.L_x_1443:
        /* <DEDUP_REMOVED lines=25> */
.L_x_1447:
[----:B-----5:R-:W-:-:S07]  /*66b0*/  LOP3.LUT R25, R25, 0xffffff, RZ, 0xc0, !PT ;  /* 0x00ffffff19197812 */ /* 0x020fce00078ec0ff */
.L_x_1448:
[----:B------:R-:W-:Y:S05]  /*66c0*/  BSYNC.RECONVERGENT B1 ;  /* 0x0000000000017941 */ /* 0x000fea0003800200 */
.L_x_1446:
        /* <DEDUP_REMOVED lines=25> */
.L_x_1450:
[----:B-----5:R-:W-:-:S07]  /*6860*/  LOP3.LUT R26, R26, 0xffffff00, RZ, 0xc0, !PT ;  /* 0xffffff001a1a7812 */ /* 0x020fce00078ec0ff */
.L_x_1451:
[----:B------:R-:W-:Y:S05]  /*6870*/  BSYNC.RECONVERGENT B1 ;  /* 0x0000000000017941 */ /* 0x000fea0003800200 */
.L_x_1449:
        /* <DEDUP_REMOVED lines=25> */
.L_x_1453:
[----:B-----5:R-:W-:-:S07]  /*6a10*/  LOP3.LUT R26, R26, 0xffff00ff, RZ, 0xc0, !PT ;  /* 0xffff00ff1a1a7812 */ /* 0x020fce00078ec0ff */
.L_x_1454:
[----:B------:R-:W-:Y:S05]  /*6a20*/  BSYNC.RECONVERGENT B1 ;  /* 0x0000000000017941 */ /* 0x000fea0003800200 */
.L_x_1452:
        /* <DEDUP_REMOVED lines=25> */
.L_x_1456:
[----:B-----5:R-:W-:-:S07]  /*6bc0*/  LOP3.LUT R26, R26, 0xff00ffff, RZ, 0xc0, !PT ;  /* 0xff00ffff1a1a7812 */ /* 0x020fce00078ec0ff */
.L_x_1457:
[----:B------:R-:W-:Y:S05]  /*6bd0*/  BSYNC.RECONVERGENT B1 ;  /* 0x0000000000017941 */ /* 0x000fea0003800200 */
.L_x_1455:
        /* <DEDUP_REMOVED lines=25> */
.L_x_1459:
[----:B-----5:R-:W-:-:S07]  /*6d70*/  LOP3.LUT R26, R26, 0xffffff, RZ, 0xc0, !PT ;  /* 0x00ffffff1a1a7812 */ /* 0x020fce00078ec0ff */
.L_x_1460:
[----:B------:R-:W-:Y:S05]  /*6d80*/  BSYNC.RECONVERGENT B1 ;  /* 0x0000000000017941 */ /* 0x000fea0003800200 */
.L_x_1458:
        /* <DEDUP_REMOVED lines=25> */
.L_x_1462:
[----:B-----5:R-:W-:-:S07]  /*6f20*/  LOP3.LUT R27, R27, 0xffffff00, RZ, 0xc0, !PT ;  /* 0xffffff001b1b7812 */ /* 0x020fce00078ec0ff */
.L_x_1463:
[----:B------:R-:W-:Y:S05]  /*6f30*/  BSYNC.RECONVERGENT B1 ;  /* 0x0000000000017941 */ /* 0x000fea0003800200 */
.L_x_1461:
        /* <DEDUP_REMOVED lines=25> */
.L_x_1465:
[----:B-----5:R-:W-:-:S07]  /*70d0*/  LOP3.LUT R27, R27, 0xffff00ff, RZ, 0xc0, !PT ;  /* 0xffff00ff1b1b7812 */ /* 0x020fce00078ec0ff */
.L_x_1466:
[----:B------:R-:W-:Y:S05]  /*70e0*/  BSYNC.RECONVERGENT B1 ;  /* 0x0000000000017941 */ /* 0x000fea0003800200 */
.L_x_1464:
        /* <DEDUP_REMOVED lines=25> */
.L_x_1468:
[----:B-----5:R-:W-:-:S07]  /*7280*/  LOP3.LUT R27, R27, 0xff00ffff, RZ, 0xc0, !PT ;  /* 0xff00ffff1b1b7812 */ /* 0x020fce00078ec0ff */
.L_x_1469:
[----:B------:R-:W-:Y:S05]  /*7290*/  BSYNC.RECONVERGENT B1 ;  /* 0x0000000000017941 */ /* 0x000fea0003800200 */
.L_x_1467:
        /* <DEDUP_REMOVED lines=25> */
.L_x_1470:
[----:B-----5:R-:W-:-:S07]  /*7430*/  LOP3.LUT R27, R27, 0xffffff, RZ, 0xc0, !PT ;  /* 0x00ffffff1b1b7812 */ /* 0x020fce00078ec0ff */
.L_x_1471:
[----:B------:R-:W-:Y:S05]  /*7440*/  BSYNC.RECONVERGENT B1 ;  /* 0x0000000000017941 */ /* 0x000fea0003800200 */
.L_x_1424:
[----:B------:R-:W1:Y:S01]  /*7450*/  S2UR UR7, SR_CgaCtaId ;  /* 0x00000000000779c3 */ /* 0x000e620000008800 */
[----:B------:R-:W-:Y:S01]  /*7460*/  UMOV UR6, 0x400 ;  /* 0x0000040000067882 */ /* 0x000fe20000000000 */
[----:B------:R-:W-:Y:S02]  /*7470*/  IMAD R0, R2, 0x80, R5 ;  /* 0x0000008002007824 */ /* 0x000fe400078e0205 */
[----:B-----5:R-:W-:Y:S02]  /*7480*/  IMAD.MOV.U32 R15, RZ, RZ, R24 ;  /* 0x000000ffff0f7224 */ /* 0x020fe400078e0018 */
[----:B------:R-:W-:Y:S02]  /*7490*/  IMAD.MOV.U32 R11, RZ, RZ, R25 ;  /* 0x000000ffff0b7224 */ /* 0x000fe400078e0019 */
[----:B0-----:R-:W-:Y:S02]  /*74a0*/  IMAD.MOV.U32 R7, RZ, RZ, R26 ;  /* 0x000000ffff077224 */ /* 0x001fe400078e001a */
[----:B------:R-:W-:-:S02]  /*74b0*/  IMAD.MOV.U32 R12, RZ, RZ, R28 ;  /* 0x000000ffff0c7224 */ /* 0x000fc400078e001c */
[----:B------:R-:W-:Y:S02]  /*74c0*/  IMAD.MOV.U32 R13, RZ, RZ, R16 ;  /* 0x000000ffff0d7224 */ /* 0x000fe400078e0010 */
[----:B------:R-:W-:Y:S02]  /*74d0*/  IMAD.MOV.U32 R14, RZ, RZ, R20 ;  /* 0x000000ffff0e7224 */ /* 0x000fe400078e0014 */
[----:B------:R-:W-:Y:S02]  /*74e0*/  IMAD.MOV.U32 R8, RZ, RZ, R29 ;  /* 0x000000ffff087224 */ /* 0x000fe400078e001d */
[----:B------:R-:W-:Y:S02]  /*74f0*/  IMAD.MOV.U32 R9, RZ, RZ, R17 ;  /* 0x000000ffff097224 */ /* 0x000fe400078e0011 */
[----:B------:R-:W-:Y:S02]  /*7500*/  IMAD.MOV.U32 R10, RZ, RZ, R21 ;  /* 0x000000ffff0a7224 */ /* 0x000fe400078e0015 */
[----:B------:R-:W-:Y:S01]  /*7510*/  IMAD.MOV.U32 R4, RZ, RZ, R30 ;  /* 0x000000ffff047224 */ /* 0x000fe200078e001e */
[----:B-1----:R-:W-:Y:S01]  /*7520*/  ULEA UR6, UR7, UR6, 0x18 ;  /* 0x0000000607067291 */ /* 0x002fe2000f8ec0ff */
        /* <DEDUP_REMOVED lines=10> */
.L_x_1279:
[----:B------:R-:W-:Y:S05]  /*75d0*/  BSYNC.RECONVERGENT B0 ;  /* 0x0000000000007941 */ /* 0x000fea0003800200 */
.L_x_1278:
        /* <DEDUP_REMOVED lines=58> */
.L_x_1474:
        /* <DEDUP_REMOVED lines=10> */
.L_x_1473:
[----:B------:R-:W-:Y:S05]  /*7a20*/  BSYNC.RECONVERGENT B0 ;  /* 0x0000000000007941 */ /* 0x000fea0003800200 */
.L_x_1472:
        /* <DEDUP_REMOVED lines=13> */
.L_x_1475:
        /* <DEDUP_REMOVED lines=24> */
.L_x_1476:
        /* <DEDUP_REMOVED lines=16> */
.L_x_1488:


//--------------------- .nv.global.init           --------------------------
	.section	.nv.global.init,"aw",@progbits
	.align	4
.nv.global.init:
	.type		_ZN41_INTERNAL_603fe5ac_10_swizzle_cu_2a895db418transformer_engine43_GLOBAL__N__603fe5ac_10_swizzle_cu_2a895db46TB_DIME,@object
	.size		_ZN41_INTERNAL_603fe5ac_10_swizzle_cu_2a895db418transformer_engine43_GLOBAL__N__603fe5ac_10_swizzle_cu_2a895db46TB_DIME,(_ZN41_INTERNAL_603fe5ac_10_swizzle_cu_2a895db418transformer_engine43_GLOBAL__N__603fe5ac_10_swizzle_cu_2a895db421NEW_SF_TILE_DIM_M_I32E - _ZN41_INTERNAL_603fe5ac_10_swizzle_cu_2a895db418transformer_engine43_GLOBAL__N__603fe5ac_10_swizzle_cu_2a895db46TB_DIME)
_ZN41_INTERNAL_603fe5ac_10_swizzle_cu_2a895db418transformer_engine43_GLOBAL__N__603fe5ac_10_swizzle_cu_2a895db46TB_DIME:
        /*0000*/ 	.byte	0x20, 0x00, 0x00, 0x00
	.type		_ZN41_INTERNAL_603fe5ac_10_swizzle_cu_2a895db418transformer_engine43_GLOBAL__N__603fe5ac_10_swizzle_cu_2a895db421NEW_SF_TILE_DIM_M_I32E,@object
	.size		_ZN41_INTERNAL_603fe5ac_10_swizzle_cu_2a895db418transformer_engine43_GLOBAL__N__603fe5ac_10_swizzle_cu_2a895db421NEW_SF_TILE_DIM_M_I32E,(_ZN41_INTERNAL_603fe5ac_10_swizzle_cu_2a895db418transformer_engine43_GLOBAL__N__603fe5ac_10_swizzle_cu_2a895db420N_SF_PER_TD_PER_TILEE - _ZN41_INTERNAL_603fe5ac_10_swizzle_cu_2a895db418transformer_engine43_GLOBAL__N__603fe5ac_10_swizzle_cu_2a895db421NEW_SF_TILE_DIM_M_I32E)
_ZN41_INTERNAL_603fe5ac_10_swizzle_cu_2a895db418transformer_engine43_GLOBAL__N__603fe5ac_10_swizzle_cu_2a895db421NEW_SF_TILE_DIM_M_I32E:
        /*0004*/ 	.byte	0x20, 0x00, 0x00, 0x00
	.type		_ZN41_INTERNAL_603fe5ac_10_swizzle_cu_2a895db418transformer_engine43_GLOBAL__N__603fe5ac_10_swizzle_cu_2a895db420N_SF_PER_TD_PER_TILEE,@object
	.size		_ZN41_INTERNAL_603fe5ac_10_swizzle_cu_2a895db418transformer_engine43_GLOBAL__N__603fe5ac_10_swizzle_cu_2a895db420N_SF_PER_TD_PER_TILEE,(_ZN41_INTERNAL_603fe5ac_10_swizzle_cu_2a895db418transformer_engine43_GLOBAL__N__603fe5ac_10_swizzle_cu_2a895db421NEW_SF_TILE_DIM_K_I32E - _ZN41_INTERNAL_603fe5ac_10_swizzle_cu_2a895db418transformer_engine43_GLOBAL__N__603fe5ac_10_swizzle_cu_2a895db420N_SF_PER_TD_PER_TILEE)
_ZN41_INTERNAL_603fe5ac_10_swizzle_cu_2a895db418transformer_engine43_GLOBAL__N__603fe5ac_10_swizzle_cu_2a895db420N_SF_PER_TD_PER_TILEE:
        /*0008*/ 	.byte	0x04, 0x00, 0x00, 0x00
	.type		_ZN41_INTERNAL_603fe5ac_10_swizzle_cu_2a895db418transformer_engine43_GLOBAL__N__603fe5ac_10_swizzle_cu_2a895db421NEW_SF_TILE_DIM_K_I32E,@object
	.size		_ZN41_INTERNAL_603fe5ac_10_swizzle_cu_2a895db418transformer_engine43_GLOBAL__N__603fe5ac_10_swizzle_cu_2a895db421NEW_SF_TILE_DIM_K_I32E,(_ZN41_INTERNAL_603fe5ac_10_swizzle_cu_2a895db418transformer_engine43_GLOBAL__N__603fe5ac_10_swizzle_cu_2a895db417NEW_SF_TILE_DIM_KE - _ZN41_INTERNAL_603fe5ac_10_swizzle_cu_2a895db418transformer_engine43_GLOBAL__N__603fe5ac_10_swizzle_cu_2a895db421NEW_SF_TILE_DIM_K_I32E)
_ZN41_INTERNAL_603fe5ac_10_swizzle_cu_2a895db418transformer_engine43_GLOBAL__N__603fe5ac_10_swizzle_cu_2a895db421NEW_SF_TILE_DIM_K_I32E:
        /*000c*/ 	.byte	0x04, 0x00, 0x00, 0x00
	.type		_ZN41_INTERNAL_603fe5ac_10_swizzle_cu_2a895db418transformer_engine43_GLOBAL__N__603fe5ac_10_swizzle_cu_2a895db417NEW_SF_TILE_DIM_KE,@object
	.size		_ZN41_INTERNAL_603fe5ac_10_swizzle_cu_2a895db418transformer_engine43_GLOBAL__N__603fe5ac_10_swizzle_cu_2a895db417NEW_SF_TILE_DIM_KE,(.L_1 - _ZN41_INTERNAL_603fe5ac_10_swizzle_cu_2a895db418transformer_engine43_GLOBAL__N__603fe5ac_10_swizzle_cu_2a895db417NEW_SF_TILE_DIM_KE)
_ZN41_INTERNAL_603fe5ac_10_swizzle_cu_2a895db418transformer_engine43_GLOBAL__N__603fe5ac_10_swizzle_cu_2a895db417NEW_SF_TILE_DIM_KE:
        /*0010*/ 	.byte	0x10, 0x00, 0x00, 0x00
.L_1:


//--------------------- .nv.shared._ZN18transformer_engine43_GLOBAL__N__603fe5ac_10_swizzle_cu_2a895db439multi_tensor_swizzle_col_scaling_kernelIiLi128ELi4EEEvNS0_16MultiSwizzleArgsE --------------------------
	.section	.nv.shared._ZN18transformer_engine43_GLOBAL__N__603fe5ac_10_swizzle_cu_2a895db439multi_tensor_swizzle_col_scaling_kernelIiLi128ELi4EEEvNS0_16MultiSwizzleArgsE,"aw",@nobits
	.sectionflags	@""
	.align	16
	.zero		1024


//--------------------- .nv.shared.reserved.0     --------------------------
	.section	.nv.shared.reserved.0,"aw",@nobits
	.weak		__nv_reservedSMEM_offset_0_alias
	.size		__nv_reservedSMEM_offset_0_alias, 0, 64
	.other		__nv_reservedSMEM_offset_0_alias,@"STO_CUDA_RESERVED_SHARED STV_DEFAULT"
__nv_reservedSMEM_offset_0_alias:
	.zero		0
	.zero		64


//--------------------- .nv.shared._ZN18transformer_engine43_GLOBAL__N__603fe5ac_10_swizzle_cu_2a895db439multi_tensor_swizzle_col_scaling_kernelI4int2Li128ELi4EEEvNS0_16MultiSwizzleArgsE --------------------------
	.section	.nv.shared._ZN18transformer_engine43_GLOBAL__N__603fe5ac_10_swizzle_cu_2a895db439multi_tensor_swizzle_col_scaling_kernelI4int2Li128ELi4EEEvNS0_16MultiSwizzleArgsE,"aw",@nobits
	.sectionflags	@""
	.align	16
	.zero		1024


//--------------------- .nv.shared._ZN18transformer_engine43_GLOBAL__N__603fe5ac_10_swizzle_cu_2a895db439multi_tensor_swizzle_col_scaling_kernelI4int4Li128ELi4EEEvNS0_16MultiSwizzleArgsE --------------------------
	.section	.nv.shared._ZN18transformer_engine43_GLOBAL__N__603fe5ac_10_swizzle_cu_2a895db439multi_tensor_swizzle_col_scaling_kernelI4int4Li128ELi4EEEvNS0_16MultiSwizzleArgsE,"aw",@nobits
	.sectionflags	@""
	.align	16
	.zero		1024


//--------------------- .nv.shared._ZN18transformer_engine43_GLOBAL__N__603fe5ac_10_swizzle_cu_2a895db439multi_tensor_swizzle_row_scaling_kernelIiLi128ELi4EEEvNS0_16MultiSwizzleArgsE --------------------------
	.section	.nv.shared._ZN18transformer_engine43_GLOBAL__N__603fe5ac_10_swizzle_cu_2a895db439multi_tensor_swizzle_row_scaling_kernelIiLi128ELi4EEEvNS0_16MultiSwizzleArgsE,"aw",@nobits
	.sectionflags	@""
	.align	16
	.zero		1024


//--------------------- .nv.shared._ZN18transformer_engine43_GLOBAL__N__603fe5ac_10_swizzle_cu_2a895db439multi_tensor_swizzle_row_scaling_kernelI4int2Li128ELi4EEEvNS0_16MultiSwizzleArgsE --------------------------
	.section	.nv.shared._ZN18transformer_engine43_GLOBAL__N__603fe5ac_10_swizzle_cu_2a895db439multi_tensor_swizzle_row_scaling_kernelI4int2Li128ELi4EEEvNS0_16MultiSwizzleArgsE,"aw",@nobits
	.sectionflags	@""
	.align	16
	.zero		1024


//--------------------- .nv.shared._ZN18transformer_engine43_GLOBAL__N__603fe5ac_10_swizzle_cu_2a895db439multi_tensor_swizzle_row_scaling_kernelI4int4Li128ELi4EEEvNS0_16MultiSwizzleArgsE --------------------------
	.section	.nv.shared._ZN18transformer_engine43_GLOBAL__N__603fe5ac_10_swizzle_cu_2a895db439multi_tensor_swizzle_row_scaling_kernelI4int4Li128ELi4EEEvNS0_16MultiSwizzleArgsE,"aw",@nobits
	.sectionflags	@""
	.align	16
	.zero		1024


//--------------------- .nv.shared._ZN18transformer_engine43_GLOBAL__N__603fe5ac_10_swizzle_cu_2a895db426swizzle_col_scaling_kernelIiLi128ELi4EEEvPKvPviiii --------------------------
	.section	.nv.shared._ZN18transformer_engine43_GLOBAL__N__603fe5ac_10_swizzle_cu_2a895db426swizzle_col_scaling_kernelIiLi128ELi4EEEvPKvPviiii,"aw",@nobits
	.sectionflags	@""
	.align	16
	.zero		1024


//--------------------- .nv.shared._ZN18transformer_engine43_GLOBAL__N__603fe5ac_10_swizzle_cu_2a895db426swizzle_col_scaling_kernelI4int2Li128ELi4EEEvPKvPviiii --------------------------
	.section	.nv.shared._ZN18transformer_engine43_GLOBAL__N__603fe5ac_10_swizzle_cu_2a895db426swizzle_col_scaling_kernelI4int2Li128ELi4EEEvPKvPviiii,"aw",@nobits
	.sectionflags	@""
	.align	16
	.zero		1024


//--------------------- .nv.shared._ZN18transformer_engine43_GLOBAL__N__603fe5ac_10_swizzle_cu_2a895db426swizzle_col_scaling_kernelI4int4Li128ELi4EEEvPKvPviiii --------------------------
	.section	.nv.shared._ZN18transformer_engine43_GLOBAL__N__603fe5ac_10_swizzle_cu_2a895db426swizzle_col_scaling_kernelI4int4Li128ELi4EEEvPKvPviiii,"aw",@nobits
	.sectionflags	@""
	.align	16
	.zero		1024


//--------------------- .nv.shared._ZN18transformer_engine43_GLOBAL__N__603fe5ac_10_swizzle_cu_2a895db426swizzle_row_scaling_kernelIiLi128ELi4EEEvPKvPviiii --------------------------
	.section	.nv.shared._ZN18transformer_engine43_GLOBAL__N__603fe5ac_10_swizzle_cu_2a895db426swizzle_row_scaling_kernelIiLi128ELi4EEEvPKvPviiii,"aw",@nobits
	.sectionflags	@""
	.align	16
	.zero		1024


//--------------------- .nv.shared._ZN18transformer_engine43_GLOBAL__N__603fe5ac_10_swizzle_cu_2a895db426swizzle_row_scaling_kernelI4int2Li128ELi4EEEvPKvPviiii --------------------------
	.section	.nv.shared._ZN18transformer_engine43_GLOBAL__N__603fe5ac_10_swizzle_cu_2a895db426swizzle_row_scaling_kernelI4int2Li128ELi4EEEvPKvPviiii,"aw",@nobits
	.sectionflags	@""
	.align	16
	.zero		1024


//--------------------- .nv.shared._ZN18transformer_engine43_GLOBAL__N__603fe5ac_10_swizzle_cu_2a895db426swizzle_row_scaling_kernelI4int4Li128ELi4EEEvPKvPviiii --------------------------
	.section	.nv.shared._ZN18transformer_engine43_GLOBAL__N__603fe5ac_10_swizzle_cu_2a895db426swizzle_row_scaling_kernelI4int4Li128ELi4EEEvPKvPviiii,"aw",@nobits
	.sectionflags	@""
	.align	16
	.zero		1024


//--------------------- .nv.constant0._ZN18transformer_engine43_GLOBAL__N__603fe5ac_10_swizzle_cu_2a895db439multi_tensor_swizzle_col_scaling_kernelIiLi128ELi4EEEvNS0_16MultiSwizzleArgsE --------------------------
	.section	.nv.constant0._ZN18transformer_engine43_GLOBAL__N__603fe5ac_10_swizzle_cu_2a895db439multi_tensor_swizzle_col_scaling_kernelIiLi128ELi4EEEvNS0_16MultiSwizzleArgsE,"a",@progbits
	.sectionflags	@""
	.align	4
.nv.constant0._ZN18transformer_engine43_GLOBAL__N__603fe5ac_10_swizzle_cu_2a895db439multi_tensor_swizzle_col_scaling_kernelIiLi128ELi4EEEvNS0_16MultiSwizzleArgsE:
	.zero		3208


//--------------------- .nv.constant0._ZN18transformer_engine43_GLOBAL__N__603fe5ac_10_swizzle_cu_2a895db439multi_tensor_swizzle_col_scaling_kernelI4int2Li128ELi4EEEvNS0_16MultiSwizzleArgsE --------------------------
	.section	.nv.constant0._ZN18transformer_engine43_GLOBAL__N__603fe5ac_10_swizzle_cu_2a895db439multi_tensor_swizzle_col_scaling_kernelI4int2Li128ELi4EEEvNS0_16MultiSwizzleArgsE,"a",@progbits
	.sectionflags	@""
	.align	4
.nv.constant0._ZN18transformer_engine43_GLOBAL__N__603fe5ac_10_swizzle_cu_2a895db439multi_tensor_swizzle_col_scaling_kernelI4int2Li128ELi4EEEvNS0_16MultiSwizzleArgsE:
	.zero		3208


//--------------------- .nv.constant0._ZN18transformer_engine43_GLOBAL__N__603fe5ac_10_swizzle_cu_2a895db439multi_tensor_swizzle_col_scaling_kernelI4int4Li128ELi4EEEvNS0_16MultiSwizzleArgsE --------------------------
	.section	.nv.constant0._ZN18transformer_engine43_GLOBAL__N__603fe5ac_10_swizzle_cu_2a895db439multi_tensor_swizzle_col_scaling_kernelI4int4Li128ELi4EEEvNS0_16MultiSwizzleArgsE,"a",@progbits
	.sectionflags	@""
	.align	4
.nv.constant0._ZN18transformer_engine43_GLOBAL__N__603fe5ac_10_swizzle_cu_2a895db439multi_tensor_swizzle_col_scaling_kernelI4int4Li128ELi4EEEvNS0_16MultiSwizzleArgsE:
	.zero		3208


//--------------------- .nv.constant0._ZN18transformer_engine43_GLOBAL__N__603fe5ac_10_swizzle_cu_2a895db439multi_tensor_swizzle_row_scaling_kernelIiLi128ELi4EEEvNS0_16MultiSwizzleArgsE --------------------------
	.section	.nv.constant0._ZN18transformer_engine43_GLOBAL__N__603fe5ac_10_swizzle_cu_2a895db439multi_tensor_swizzle_row_scaling_kernelIiLi128ELi4EEEvNS0_16MultiSwizzleArgsE,"a",@progbits
	.sectionflags	@""
	.align	4
.nv.constant0._ZN18transformer_engine43_GLOBAL__N__603fe5ac_10_swizzle_cu_2a895db439multi_tensor_swizzle_row_scaling_kernelIiLi128ELi4EEEvNS0_16MultiSwizzleArgsE:
	.zero		3208


//--------------------- .nv.constant0._ZN18transformer_engine43_GLOBAL__N__603fe5ac_10_swizzle_cu_2a895db439multi_tensor_swizzle_row_scaling_kernelI4int2Li128ELi4EEEvNS0_16MultiSwizzleArgsE --------------------------
	.section	.nv.constant0._ZN18transformer_engine43_GLOBAL__N__603fe5ac_10_swizzle_cu_2a895db439multi_tensor_swizzle_row_scaling_kernelI4int2Li128ELi4EEEvNS0_16MultiSwizzleArgsE,"a",@progbits
	.sectionflags	@""
	.align	4
.nv.constant0._ZN18transformer_engine43_GLOBAL__N__603fe5ac_10_swizzle_cu_2a895db439multi_tensor_swizzle_row_scaling_kernelI4int2Li128ELi4EEEvNS0_16MultiSwizzleArgsE:
	.zero		3208


//--------------------- .nv.constant0._ZN18transformer_engine43_GLOBAL__N__603fe5ac_10_swizzle_cu_2a895db439multi_tensor_swizzle_row_scaling_kernelI4int4Li128ELi4EEEvNS0_16MultiSwizzleArgsE --------------------------
	.section	.nv.constant0._ZN18transformer_engine43_GLOBAL__N__603fe5ac_10_swizzle_cu_2a895db439multi_tensor_swizzle_row_scaling_kernelI4int4Li128ELi4EEEvNS0_16MultiSwizzleArgsE,"a",@progbits
	.sectionflags	@""
	.align	4
.nv.constant0._ZN18transformer_engine43_GLOBAL__N__603fe5ac_10_swizzle_cu_2a895db439multi_tensor_swizzle_row_scaling_kernelI4int4Li128ELi4EEEvNS0_16MultiSwizzleArgsE:
	.zero		3208


//--------------------- .nv.constant0._ZN18transformer_engine43_GLOBAL__N__603fe5ac_10_swizzle_cu_2a895db426swizzle_col_scaling_kernelIiLi128ELi4EEEvPKvPviiii --------------------------
	.section	.nv.constant0._ZN18transformer_engine43_GLOBAL__N__603fe5ac_10_swizzle_cu_2a895db426swizzle_col_scaling_kernelIiLi128ELi4EEEvPKvPviiii,"a",@progbits
	.sectionflags	@""
	.align	4
.nv.constant0._ZN18transformer_engine43_GLOBAL__N__603fe5ac_10_swizzle_cu_2a895db426swizzle_col_scaling_kernelIiLi128ELi4EEEvPKvPviiii:
	.zero		928


//--------------------- .nv.constant0._ZN18transformer_engine43_GLOBAL__N__603fe5ac_10_swizzle_cu_2a895db426swizzle_col_scaling_kernelI4int2Li128ELi4EEEvPKvPviiii --------------------------
	.section	.nv.constant0._ZN18transformer_engine43_GLOBAL__N__603fe5ac_10_swizzle_cu_2a895db426swizzle_col_scaling_kernelI4int2Li128ELi4EEEvPKvPviiii,"a",@progbits
	.sectionflags	@""
	.align	4
.nv.constant0._ZN18transformer_engine43_GLOBAL__N__603fe5ac_10_swizzle_cu_2a895db426swizzle_col_scaling_kernelI4int2Li128ELi4EEEvPKvPviiii:
	.zero		928


//--------------------- .nv.constant0._ZN18transformer_engine43_GLOBAL__N__603fe5ac_10_swizzle_cu_2a895db426swizzle_col_scaling_kernelI4int4Li128ELi4EEEvPKvPviiii --------------------------
	.section	.nv.constant0._ZN18transformer_engine43_GLOBAL__N__603fe5ac_10_swizzle_cu_2a895db426swizzle_col_scaling_kernelI4int4Li128ELi4EEEvPKvPviiii,"a",@progbits
	.sectionflags	@""
	.align	4
.nv.constant0._ZN18transformer_engine43_GLOBAL__N__603fe5ac_10_swizzle_cu_2a895db426swizzle_col_scaling_kernelI4int4Li128ELi4EEEvPKvPviiii:
	.zero		928


//--------------------- .nv.constant0._ZN18transformer_engine43_GLOBAL__N__603fe5ac_10_swizzle_cu_2a895db426swizzle_row_scaling_kernelIiLi128ELi4EEEvPKvPviiii --------------------------
	.section	.nv.constant0._ZN18transformer_engine43_GLOBAL__N__603fe5ac_10_swizzle_cu_2a895db426swizzle_row_scaling_kernelIiLi128ELi4EEEvPKvPviiii,"a",@progbits
	.sectionflags	@""
	.align	4
.nv.constant0._ZN18transformer_engine43_GLOBAL__N__603fe5ac_10_swizzle_cu_2a895db426swizzle_row_scaling_kernelIiLi128ELi4EEEvPKvPviiii:
	.zero		928


//--------------------- .nv.constant0._ZN18transformer_engine43_GLOBAL__N__603fe5ac_10_swizzle_cu_2a895db426swizzle_row_scaling_kernelI4int2Li128ELi4EEEvPKvPviiii --------------------------
	.section	.nv.constant0._ZN18transformer_engine43_GLOBAL__N__603fe5ac_10_swizzle_cu_2a895db426swizzle_row_scaling_kernelI4int2Li128ELi4EEEvPKvPviiii,"a",@progbits
	.sectionflags	@""
	.align	4
.nv.constant0._ZN18transformer_engine43_GLOBAL__N__603fe5ac_10_swizzle_cu_2a895db426swizzle_row_scaling_kernelI4int2Li128ELi4EEEvPKvPviiii:
	.zero		928


//--------------------- .nv.constant0._ZN18transformer_engine43_GLOBAL__N__603fe5ac_10_swizzle_cu_2a895db426swizzle_row_scaling_kernelI4int4Li128ELi4EEEvPKvPviiii --------------------------
	.section	.nv.constant0._ZN18transformer_engine43_GLOBAL__N__603fe5ac_10_swizzle_cu_2a895db426swizzle_row_scaling_kernelI4int4Li128ELi4EEEvPKvPviiii,"a",@progbits
	.sectionflags	@""
	.align	4
.nv.constant0._ZN18transformer_engine43_GLOBAL__N__603fe5ac_10_swizzle_cu_2a895db426swizzle_row_scaling_kernelI4int4Li128ELi4EEEvPKvPviiii:
	.zero		928


//--------------------- SYMBOLS --------------------------

	.type		.nv.reservedSmem.offset0,@object
	.size		.nv.reservedSmem.offset0,0x4
	.type		.nv.reservedSmem.cap,@object
	.size		.nv.reservedSmem.cap,0x4
